	.target	sm_100a

	.elftype	@"ET_EXEC"


//--------------------- .note.nv.tkinfo           --------------------------
	.section	.note.nv.tkinfo,"",@"SHT_NOTE"
	.sectionflags	@"SHF_NOTE_NV_TKINFO"
	.tkinfo
        /*0018*/ 	.word	0x00000002
        /*0030*/ 	.string	""
        /*0030*/ 	.string	"ptxas"
        /*0030*/ 	.string	"Cuda compilation tools, release 13.0, V13.0.88"
        /*0030*/ 	.string	"Build cuda_13.0.r13.0/compiler.36424714_0"
        /*0030*/ 	.string	"-arch sm_100a -m 64 "



//--------------------- .note.nv.cuinfo           --------------------------
	.section	.note.nv.cuinfo,"",@"SHT_NOTE"
	.sectionflags	@"SHF_NOTE_NV_CUINFO"
        /*0018*/ 	.short	0x0002
        /*001a*/ 	.short	0x0064
        /*001c*/ 	.short	0x0082
	.zero		2


//--------------------- .nv.info                  --------------------------
	.section	.nv.info,"",@"SHT_CUDA_INFO"
	.align	4


	//----- nvinfo : EIATTR_REGCOUNT
	.align		4
        /*0000*/ 	.byte	0x04, 0x2f
        /*0002*/ 	.short	(.L_20 - .L_19)
	.align		4
.L_19:
        /*0004*/ 	.word	index@(_ZN7cutlass13device_kernelINS_4gemm6kernel13GemmUniversalIN4cute5tupleIJiiiiEEENS1_10collective13CollectiveMmaINS1_35MainloopSm100TmaUmmaWarpSpecializedILi5ELi2ELi2ENS5_IJNS4_1CILi1EEENSA_ILi2EEESB_EEEEENS5_IJNSA_ILi128EEENSA_ILi256EEENSA_ILi64EEEEEEaNS5_IJlSB_lEEEaSJ_NS4_8TiledMMAINS4_8MMA_AtomIJNS4_15SM100_MMA_S8_SSIaaiLi128ELi256ELNS4_4UMMA5MajorE0ELSO_0ELNSN_8SaturateE0EEEEEENS4_6LayoutINS5_IJSB_SB_SB_EEENS5_IJNSA_ILi0EEESU_SU_EEEEENS5_IJNS4_10UnderscoreESX_SX_EEEEENS4_23SM90_TMA_LOAD_MULTICASTENS4_14ComposedLayoutINS4_7SwizzleILi2ELi4ELi3EEENS4_18smem_ptr_flag_bitsILi8EEENSS_INS5_IJNSA_ILi8EEESH_EEENS5_IJSH_SB_EEEEEEEvNS4_8identityENS4_13SM90_TMA_LOADES1A_vS1B_EENS_8epilogue10collective18CollectiveEpilogueINS1E_23Sm100TmaWarpSpecializedILi4ELi2ELi64ELb0ELb0EEEJSI_NS5_IJNSS_ISF_SB_EENSS_ISH_SB_EEEEEaSJ_aSJ_NS1E_6fusion15FusionCallbacksIS1I_NS1M_17LinearCombinationIaiaiLNS_15FloatRoundStyleE2EEESI_S1L_JEEENS4_5SM1004TMEM4LOAD26SM100_TMEM_LOAD_32dp32b64xES1C_S1A_NS4_39AutoVectorizingCopyWithAssumedAlignmentILi128EEENS4_14SM90_TMA_STOREES1A_S1X_S1X_EEEvvEEEEvNT_6ParamsE)
        /*0008*/ 	.word	0x000000a6


	//----- nvinfo : EIATTR_FRAME_SIZE
	.align		4
.L_20:
        /*000c*/ 	.byte	0x04, 0x11
        /*000e*/ 	.short	(.L_22 - .L_21)
	.align		4
.L_21:
        /*0010*/ 	.word	index@($__internal_2_$__cuda_sm10x_tcgen05_guardrail_trap_unallocated_columns_being_dealloced)
        /*0014*/ 	.word	0x00000000


	//----- nvinfo : EIATTR_FRAME_SIZE
	.align		4
.L_22:
        /*0018*/ 	.byte	0x04, 0x11
        /*001a*/ 	.short	(.L_24 - .L_23)
	.align		4
.L_23:
        /*001c*/ 	.word	index@($__internal_1_$__cuda_sm10x_tcgen05_guardrail_trap_phase_invalid_during_alloc)
        /*0020*/ 	.word	0x00000000


	//----- nvinfo : EIATTR_FRAME_SIZE
	.align		4
.L_24:
        /*0024*/ 	.byte	0x04, 0x11
        /*0026*/ 	.short	(.L_26 - .L_25)
	.align		4
.L_25:
        /*0028*/ 	.word	index@($__internal_0_$__cuda_sm10x_tcgen05_guardrail_trap_col_being_dealloced_not_returned_by_alloc)
        /*002c*/ 	.word	0x00000000


	//----- nvinfo : EIATTR_FRAME_SIZE
	.align		4
.L_26:
        /*0030*/ 	.byte	0x04, 0x11
        /*0032*/ 	.short	(.L_28 - .L_27)
	.align		4
.L_27:
        /*0034*/ 	.word	index@(_ZN7cutlass13device_kernelINS_4gemm6kernel13GemmUniversalIN4cute5tupleIJiiiiEEENS1_10collective13CollectiveMmaINS1_35MainloopSm100TmaUmmaWarpSpecializedILi5ELi2ELi2ENS5_IJNS4_1CILi1EEENSA_ILi2EEESB_EEEEENS5_IJNSA_ILi128EEENSA_ILi256EEENSA_ILi64EEEEEEaNS5_IJlSB_lEEEaSJ_NS4_8TiledMMAINS4_8MMA_AtomIJNS4_15SM100_MMA_S8_SSIaaiLi128ELi256ELNS4_4UMMA5MajorE0ELSO_0ELNSN_8SaturateE0EEEEEENS4_6LayoutINS5_IJSB_SB_SB_EEENS5_IJNSA_ILi0EEESU_SU_EEEEENS5_IJNS4_10UnderscoreESX_SX_EEEEENS4_23SM90_TMA_LOAD_MULTICASTENS4_14ComposedLayoutINS4_7SwizzleILi2ELi4ELi3EEENS4_18smem_ptr_flag_bitsILi8EEENSS_INS5_IJNSA_ILi8EEESH_EEENS5_IJSH_SB_EEEEEEEvNS4_8identityENS4_13SM90_TMA_LOADES1A_vS1B_EENS_8epilogue10collective18CollectiveEpilogueINS1E_23Sm100TmaWarpSpecializedILi4ELi2ELi64ELb0ELb0EEEJSI_NS5_IJNSS_ISF_SB_EENSS_ISH_SB_EEEEEaSJ_aSJ_NS1E_6fusion15FusionCallbacksIS1I_NS1M_17LinearCombinationIaiaiLNS_15FloatRoundStyleE2EEESI_S1L_JEEENS4_5SM1004TMEM4LOAD26SM100_TMEM_LOAD_32dp32b64xES1C_S1A_NS4_39AutoVectorizingCopyWithAssumedAlignmentILi128EEENS4_14SM90_TMA_STOREES1A_S1X_S1X_EEEvvEEEEvNT_6ParamsE)
        /*0038*/ 	.word	0x00000000


	//----- nvinfo : EIATTR_MIN_STACK_SIZE
	.align		4
.L_28:
        /*003c*/ 	.byte	0x04, 0x12
        /*003e*/ 	.short	(.L_30 - .L_29)
	.align		4
.L_29:
        /*0040*/ 	.word	index@(_ZN7cutlass13device_kernelINS_4gemm6kernel13GemmUniversalIN4cute5tupleIJiiiiEEENS1_10collective13CollectiveMmaINS1_35MainloopSm100TmaUmmaWarpSpecializedILi5ELi2ELi2ENS5_IJNS4_1CILi1EEENSA_ILi2EEESB_EEEEENS5_IJNSA_ILi128EEENSA_ILi256EEENSA_ILi64EEEEEEaNS5_IJlSB_lEEEaSJ_NS4_8TiledMMAINS4_8MMA_AtomIJNS4_15SM100_MMA_S8_SSIaaiLi128ELi256ELNS4_4UMMA5MajorE0ELSO_0ELNSN_8SaturateE0EEEEEENS4_6LayoutINS5_IJSB_SB_SB_EEENS5_IJNSA_ILi0EEESU_SU_EEEEENS5_IJNS4_10UnderscoreESX_SX_EEEEENS4_23SM90_TMA_LOAD_MULTICASTENS4_14ComposedLayoutINS4_7SwizzleILi2ELi4ELi3EEENS4_18smem_ptr_flag_bitsILi8EEENSS_INS5_IJNSA_ILi8EEESH_EEENS5_IJSH_SB_EEEEEEEvNS4_8identityENS4_13SM90_TMA_LOADES1A_vS1B_EENS_8epilogue10collective18CollectiveEpilogueINS1E_23Sm100TmaWarpSpecializedILi4ELi2ELi64ELb0ELb0EEEJSI_NS5_IJNSS_ISF_SB_EENSS_ISH_SB_EEEEEaSJ_aSJ_NS1E_6fusion15FusionCallbacksIS1I_NS1M_17LinearCombinationIaiaiLNS_15FloatRoundStyleE2EEESI_S1L_JEEENS4_5SM1004TMEM4LOAD26SM100_TMEM_LOAD_32dp32b64xES1C_S1A_NS4_39AutoVectorizingCopyWithAssumedAlignmentILi128EEENS4_14SM90_TMA_STOREES1A_S1X_S1X_EEEvvEEEEvNT_6ParamsE)
        /*0044*/ 	.word	0x00000000
.L_30:


//--------------------- .nv.compat                --------------------------
	.section	.nv.compat,"",@"SHT_CUDA_COMPAT_INFO"
	.align	4
        /*0000*/ 	.byte	0x02, 0x09, 0x01, 0x00, 0x02, 0x02, 0x03, 0x00, 0x02, 0x05, 0x06, 0x00, 0x03, 0x07, 0x01, 0x01
        /*0010*/ 	.byte	0x02, 0x03, 0x01, 0x00, 0x02, 0x06, 0x01, 0x00, 0x04, 0x0b, 0x08, 0x00, 0x01, 0x00, 0x00, 0x00
        /*0020*/ 	.byte	0x00, 0x00, 0x00, 0x00


//--------------------- .nv.info._ZN7cutlass13device_kernelINS_4gemm6kernel13GemmUniversalIN4cute5tupleIJiiiiEEENS1_10collective13CollectiveMmaINS1_35MainloopSm100TmaUmmaWarpSpecializedILi5ELi2ELi2ENS5_IJNS4_1CILi1EEENSA_ILi2EEESB_EEEEENS5_IJNSA_ILi128EEENSA_ILi256EEENSA_ILi64EEEEEEaNS5_IJlSB_lEEEaSJ_NS4_8TiledMMAINS4_8MMA_AtomIJNS4_15SM100_MMA_S8_SSIaaiLi128ELi256ELNS4_4UMMA5MajorE0ELSO_0ELNSN_8SaturateE0EEEEEENS4_6LayoutINS5_IJSB_SB_SB_EEENS5_IJNSA_ILi0EEESU_SU_EEEEENS5_IJNS4_10UnderscoreESX_SX_EEEEENS4_23SM90_TMA_LOAD_MULTICASTENS4_14ComposedLayoutINS4_7SwizzleILi2ELi4ELi3EEENS4_18smem_ptr_flag_bitsILi8EEENSS_INS5_IJNSA_ILi8EEESH_EEENS5_IJSH_SB_EEEEEEEvNS4_8identityENS4_13SM90_TMA_LOADES1A_vS1B_EENS_8epilogue10collective18CollectiveEpilogueINS1E_23Sm100TmaWarpSpecializedILi4ELi2ELi64ELb0ELb0EEEJSI_NS5_IJNSS_ISF_SB_EENSS_ISH_SB_EEEEEaSJ_aSJ_NS1E_6fusion15FusionCallbacksIS1I_NS1M_17LinearCombinationIaiaiLNS_15FloatRoundStyleE2EEESI_S1L_JEEENS4_5SM1004TMEM4LOAD26SM100_TMEM_LOAD_32dp32b64xES1C_S1A_NS4_39AutoVectorizingCopyWithAssumedAlignmentILi128EEENS4_14SM90_TMA_STOREES1A_S1X_S1X_EEEvvEEEEvNT_6ParamsE --------------------------
	.section	.nv.info._ZN7cutlass13device_kernelINS_4gemm6kernel13GemmUniversalIN4cute5tupleIJiiiiEEENS1_10collective13CollectiveMmaINS1_35MainloopSm100TmaUmmaWarpSpecializedILi5ELi2ELi2ENS5_IJNS4_1CILi1EEENSA_ILi2EEESB_EEEEENS5_IJNSA_ILi128EEENSA_ILi256EEENSA_ILi64EEEEEEaNS5_IJlSB_lEEEaSJ_NS4_8TiledMMAINS4_8MMA_AtomIJNS4_15SM100_MMA_S8_SSIaaiLi128ELi256ELNS4_4UMMA5MajorE0ELSO_0ELNSN_8SaturateE0EEEEEENS4_6LayoutINS5_IJSB_SB_SB_EEENS5_IJNSA_ILi0EEESU_SU_EEEEENS5_IJNS4_10UnderscoreESX_SX_EEEEENS4_23SM90_TMA_LOAD_MULTICASTENS4_14ComposedLayoutINS4_7SwizzleILi2ELi4ELi3EEENS4_18smem_ptr_flag_bitsILi8EEENSS_INS5_IJNSA_ILi8EEESH_EEENS5_IJSH_SB_EEEEEEEvNS4_8identityENS4_13SM90_TMA_LOADES1A_vS1B_EENS_8epilogue10collective18CollectiveEpilogueINS1E_23Sm100TmaWarpSpecializedILi4ELi2ELi64ELb0ELb0EEEJSI_NS5_IJNSS_ISF_SB_EENSS_ISH_SB_EEEEEaSJ_aSJ_NS1E_6fusion15FusionCallbacksIS1I_NS1M_17LinearCombinationIaiaiLNS_15FloatRoundStyleE2EEESI_S1L_JEEENS4_5SM1004TMEM4LOAD26SM100_TMEM_LOAD_32dp32b64xES1C_S1A_NS4_39AutoVectorizingCopyWithAssumedAlignmentILi128EEENS4_14SM90_TMA_STOREES1A_S1X_S1X_EEEvvEEEEvNT_6ParamsE,"",@"SHT_CUDA_INFO"
	.sectionflags	@""
	.align	4


	//----- nvinfo : EIATTR_CUDA_API_VERSION
	.align		4
        /*0000*/ 	.byte	0x04, 0x37
        /*0002*/ 	.short	(.L_32 - .L_31)
.L_31:
        /*0004*/ 	.word	0x00000082


	//----- nvinfo : EIATTR_KPARAM_INFO
	.align		4
.L_32:
        /*0008*/ 	.byte	0x04, 0x17
        /*000a*/ 	.short	(.L_34 - .L_33)
.L_33:
        /*000c*/ 	.word	0x00000000
        /*0010*/ 	.short	0x0000
        /*0012*/ 	.short	0x0000
        /*0014*/ 	.byte	0x00, 0xf0, 0x01, 0x20


	//----- nvinfo : EIATTR_AT_ENTRY_FRAGMENTS
	.align		4
.L_34:
        /*0018*/ 	.byte	0x04, 0x4f
        /*001a*/ 	.short	(.L_36 - .L_35)


	//   ....[0]....
.L_35:
        /*001c*/ 	.word	0x00000006


	//----- nvinfo : EIATTR_RESERVED_SMEM_USED
	.align		4
.L_36:
        /*0020*/ 	.byte	0x01, 0x41
	.zero		2


	//----- nvinfo : EIATTR_SPARSE_MMA_MASK
	.align		4
        /*0024*/ 	.byte	0x03, 0x50
        /*0026*/ 	.short	0x0000


	//----- nvinfo : EIATTR_TCGEN05_1CTA_USED
	.align		4
        /*0028*/ 	.byte	0x01, 0x51
	.zero		2


	//----- nvinfo : EIATTR_MAXREG_COUNT
	.align		4
        /*002c*/ 	.byte	0x03, 0x1b
        /*002e*/ 	.short	0x00ff


	//----- nvinfo : EIATTR_NUM_BARRIERS
	.align		4
        /*0030*/ 	.byte	0x02, 0x4c
        /*0032*/ 	.byte	0x07
	.zero		1


	//----- nvinfo : EIATTR_EXTERNS
	.align		4
        /*0034*/ 	.byte	0x04, 0x0f
        /*0036*/ 	.short	(.L_38 - .L_37)


	//   ....[0]....
	.align		4
.L_37:
        /*0038*/ 	.word	index@(__assertfail)


	//----- nvinfo : EIATTR_MERCURY_ISA_VERSION
	.align		4
.L_38:
        /*003c*/ 	.byte	0x03, 0x5f
        /*003e*/ 	.short	0x0101


	//----- nvinfo : EIATTR_INT_WARP_WIDE_INSTR_OFFSETS
	.align		4
        /*0040*/ 	.byte	0x04, 0x31
        /*0042*/ 	.short	(.L_40 - .L_39)


	//   ....[0]....
.L_39:
        /*0044*/ 	.word	0x00003b10


	//   ....[1]....
        /*0048*/ 	.word	0x00003b30


	//   ....[2]....
        /*004c*/ 	.word	0x00003b60


	//   ....[3]....
        /*0050*/ 	.word	0x000046a0


	//   ....[4]....
        /*0054*/ 	.word	0x00004710


	//   ....[5]....
        /*0058*/ 	.word	0x000047f0


	//   ....[6]....
        /*005c*/ 	.word	0x00004870


	//   ....[7]....
        /*0060*/ 	.word	0x00004970


	//   ....[8]....
        /*0064*/ 	.word	0x000049f0


	//   ....[9]....
        /*0068*/ 	.word	0x00004ae0


	//   ....[10]....
        /*006c*/ 	.word	0x00004b90


	//----- nvinfo : EIATTR_COOP_GROUP_MASK_REGIDS
	.align		4
.L_40:
        /*0070*/ 	.byte	0x04, 0x29
        /*0072*/ 	.short	(.L_42 - .L_41)


	//   ....[0]....
.L_41:
        /*0074*/ 	.word	0xffffffff


	//   ....[1]....
        /*0078*/ 	.word	0xffffffff


	//   ....[2]....
        /*007c*/ 	.word	0xffffffff


	//   ....[3]....
        /*0080*/ 	.word	0xffffffff


	//   ....[4]....
        /*0084*/ 	.word	0xffffffff


	//   ....[5]....
        /*0088*/ 	.word	0xffffffff


	//   ....[6]....
        /*008c*/ 	.word	0xffffffff


	//   ....[7]....
        /*0090*/ 	.word	0xffffffff


	//   ....[8]....
        /*0094*/ 	.word	0xffffffff


	//   ....[9]....
        /*0098*/ 	.word	0xffffffff


	//   ....[10]....
        /*009c*/ 	.word	0xffffffff


	//   ....[11]....
        /*00a0*/ 	.word	0xffffffff


	//   ....[12]....
        /*00a4*/ 	.word	0xffffffff


	//   ....[13]....
        /*00a8*/ 	.word	0xffffffff


	//----- nvinfo : EIATTR_COOP_GROUP_INSTR_OFFSETS
	.align		4
.L_42:
        /*00ac*/ 	.byte	0x04, 0x28
        /*00ae*/ 	.short	(.L_44 - .L_43)


	//   ....[0]....
.L_43:
        /*00b0*/ 	.word	0x00000080


	//   ....[1]....
        /*00b4*/ 	.word	0x000004f0


	//   ....[2]....
        /*00b8*/ 	.word	0x000006c0


	//   ....[3]....
        /*00bc*/ 	.word	0x00000860


	//   ....[4]....
        /*00c0*/ 	.word	0x00000960


	//   ....[5]....
        /*00c4*/ 	.word	0x00000ad0


	//   ....[6]....
        /*00c8*/ 	.word	0x00000c30


	//   ....[7]....
        /*00cc*/ 	.word	0x00000de0


	//   ....[8]....
        /*00d0*/ 	.word	0x00002010


	//   ....[9]....
        /*00d4*/ 	.word	0x00002f60


	//   ....[10]....
        /*00d8*/ 	.word	0x00003170


	//   ....[11]....
        /*00dc*/ 	.word	0x000031a0


	//   ....[12]....
        /*00e0*/ 	.word	0x000039f0


	//   ....[13]....
        /*00e4*/ 	.word	0x00003c20


	//----- nvinfo : EIATTR_VRC_CTA_INIT_COUNT
	.align		4
.L_44:
        /*00e8*/ 	.byte	0x02, 0x4a
        /*00ea*/ 	.byte	0x80
	.zero		1


	//----- nvinfo : EIATTR_SYSCALL_OFFSETS
	.align		4
        /*00ec*/ 	.byte	0x04, 0x46
        /*00ee*/ 	.short	(.L_46 - .L_45)


	//   ....[0]....
.L_45:
        /*00f0*/ 	.word	0x00005800


	//   ....[1]....
        /*00f4*/ 	.word	0x00005940


	//   ....[2]....
        /*00f8*/ 	.word	0x000061d0


	//   ....[3]....
        /*00fc*/ 	.word	0x000077d0


	//   ....[4]....
        /*0100*/ 	.word	0x00008d70


	//   ....[5]....
        /*0104*/ 	.word	0x0000a340


	//----- nvinfo : EIATTR_MBARRIER_INSTR_OFFSETS
	.align		4
.L_46:
        /*0108*/ 	.byte	0x04, 0x39
        /*010a*/ 	.short	(.L_48 - .L_47)


	//   ....[0]....
.L_47:
        /*010c*/ 	.word	0x00000610
        /*0110*/ 	.word	0x000000ff
        /*0114*/ 	.word	0x00000000
        /*0118*/ 	.short	0x0100
        /*011a*/ 	.byte	0x04
	.zero		1


	//   ....[1]....
        /*011c*/ 	.word	0x00000620
        /*0120*/ 	.word	0x000000ff
        /*0124*/ 	.word	0x00000028
        /*0128*/ 	.short	0x0100
        /*012a*/ 	.byte	0x04
	.zero		1


	//   ....[2]....
        /*012c*/ 	.word	0x00000630
        /*0130*/ 	.word	0x000000ff
        /*0134*/ 	.word	0x00000008
        /*0138*/ 	.short	0x0100
        /*013a*/ 	.byte	0x04
	.zero		1


	//   ....[3]....
        /*013c*/ 	.word	0x00000640
        /*0140*/ 	.word	0x000000ff
        /*0144*/ 	.word	0x00000030
        /*0148*/ 	.short	0x0100
        /*014a*/ 	.byte	0x04
	.zero		1


	//   ....[4]....
        /*014c*/ 	.word	0x00000650
        /*0150*/ 	.word	0x000000ff
        /*0154*/ 	.word	0x00000010
        /*0158*/ 	.short	0x0100
        /*015a*/ 	.byte	0x04
	.zero		1


	//   ....[5]....
        /*015c*/ 	.word	0x00000660
        /*0160*/ 	.word	0x000000ff
        /*0164*/ 	.word	0x00000038
        /*0168*/ 	.short	0x0100
        /*016a*/ 	.byte	0x04
	.zero		1


	//   ....[6]....
        /*016c*/ 	.word	0x00000670
        /*0170*/ 	.word	0x000000ff
        /*0174*/ 	.word	0x00000018
        /*0178*/ 	.short	0x0100
        /*017a*/ 	.byte	0x04
	.zero		1


	//   ....[7]....
        /*017c*/ 	.word	0x00000680
        /*0180*/ 	.word	0x000000ff
        /*0184*/ 	.word	0x00000040
        /*0188*/ 	.short	0x0100
        /*018a*/ 	.byte	0x04
	.zero		1


	//   ....[8]....
        /*018c*/ 	.word	0x00000690
        /*0190*/ 	.word	0x000000ff
        /*0194*/ 	.word	0x00000020
        /*0198*/ 	.short	0x0100
        /*019a*/ 	.byte	0x04
	.zero		1


	//   ....[9]....
        /*019c*/ 	.word	0x000006a0
        /*01a0*/ 	.word	0x000000ff
        /*01a4*/ 	.word	0x00000048
        /*01a8*/ 	.short	0x0100
        /*01aa*/ 	.byte	0x04
	.zero		1


	//   ....[10]....
        /*01ac*/ 	.word	0x000007d0
        /*01b0*/ 	.word	0x000000ff
        /*01b4*/ 	.word	0x00000050
        /*01b8*/ 	.short	0x0100
        /*01ba*/ 	.byte	0x04
	.zero		1


	//   ....[11]....
        /*01bc*/ 	.word	0x000007e0
        /*01c0*/ 	.word	0x000000ff
        /*01c4*/ 	.word	0x00000070
        /*01c8*/ 	.short	0x0100
        /*01ca*/ 	.byte	0x04
	.zero		1


	//   ....[12]....
        /*01cc*/ 	.word	0x000007f0
        /*01d0*/ 	.word	0x000000ff
        /*01d4*/ 	.word	0x00000058
        /*01d8*/ 	.short	0x0100
        /*01da*/ 	.byte	0x04
	.zero		1


	//   ....[13]....
        /*01dc*/ 	.word	0x00000800
        /*01e0*/ 	.word	0x000000ff
        /*01e4*/ 	.word	0x00000078
        /*01e8*/ 	.short	0x0100
        /*01ea*/ 	.byte	0x04
	.zero		1


	//   ....[14]....
        /*01ec*/ 	.word	0x00000810
        /*01f0*/ 	.word	0x000000ff
        /*01f4*/ 	.word	0x00000060
        /*01f8*/ 	.short	0x0100
        /*01fa*/ 	.byte	0x04
	.zero		1


	//   ....[15]....
        /*01fc*/ 	.word	0x00000820
        /*0200*/ 	.word	0x000000ff
        /*0204*/ 	.word	0x00000080
        /*0208*/ 	.short	0x0100
        /*020a*/ 	.byte	0x04
	.zero		1


	//   ....[16]....
        /*020c*/ 	.word	0x00000830
        /*0210*/ 	.word	0x000000ff
        /*0214*/ 	.word	0x00000068
        /*0218*/ 	.short	0x0100
        /*021a*/ 	.byte	0x04
	.zero		1


	//   ....[17]....
        /*021c*/ 	.word	0x00000840
        /*0220*/ 	.word	0x000000ff
        /*0224*/ 	.word	0x00000088
        /*0228*/ 	.short	0x0100
        /*022a*/ 	.byte	0x04
	.zero		1


	//   ....[18]....
        /*022c*/ 	.word	0x00000930
        /*0230*/ 	.word	0x000000ff
        /*0234*/ 	.word	0x00000090
        /*0238*/ 	.short	0x0100
        /*023a*/ 	.byte	0x06
	.zero		1


	//   ....[19]....
        /*023c*/ 	.word	0x00000940
        /*0240*/ 	.word	0x000000ff
        /*0244*/ 	.word	0x00000098
        /*0248*/ 	.short	0x0100
        /*024a*/ 	.byte	0x06
	.zero		1


	//   ....[20]....
        /*024c*/ 	.word	0x00000a80
        /*0250*/ 	.word	0x000000ff
        /*0254*/ 	.word	0x000000a0
        /*0258*/ 	.short	0x0100
        /*025a*/ 	.byte	0x06
	.zero		1


	//   ....[21]....
        /*025c*/ 	.word	0x00000a90
        /*0260*/ 	.word	0x000000ff
        /*0264*/ 	.word	0x000000b0
        /*0268*/ 	.short	0x0100
        /*026a*/ 	.byte	0x06
	.zero		1


	//   ....[22]....
        /*026c*/ 	.word	0x00000aa0
        /*0270*/ 	.word	0x000000ff
        /*0274*/ 	.word	0x000000a8
        /*0278*/ 	.short	0x0100
        /*027a*/ 	.byte	0x06
	.zero		1


	//   ....[23]....
        /*027c*/ 	.word	0x00000ab0
        /*0280*/ 	.word	0x000000ff
        /*0284*/ 	.word	0x000000b8
        /*0288*/ 	.short	0x0100
        /*028a*/ 	.byte	0x06
	.zero		1


	//   ....[24]....
        /*028c*/ 	.word	0x00000be0
        /*0290*/ 	.word	0x000000ff
        /*0294*/ 	.word	0x000000c0
        /*0298*/ 	.short	0x0100
        /*029a*/ 	.byte	0x04
	.zero		1


	//   ....[25]....
        /*029c*/ 	.word	0x00000bf0
        /*02a0*/ 	.word	0x000000ff
        /*02a4*/ 	.word	0x000000d0
        /*02a8*/ 	.short	0x0100
        /*02aa*/ 	.byte	0x04
	.zero		1


	//   ....[26]....
        /*02ac*/ 	.word	0x00000c00
        /*02b0*/ 	.word	0x000000ff
        /*02b4*/ 	.word	0x000000c8
        /*02b8*/ 	.short	0x0100
        /*02ba*/ 	.byte	0x04
	.zero		1


	//   ....[27]....
        /*02bc*/ 	.word	0x00000c10
        /*02c0*/ 	.word	0x000000ff
        /*02c4*/ 	.word	0x000000d8
        /*02c8*/ 	.short	0x0100
        /*02ca*/ 	.byte	0x04
	.zero		1


	//   ....[28]....
        /*02cc*/ 	.word	0x00000d00
        /*02d0*/ 	.word	0x000000ff
        /*02d4*/ 	.word	0x000000e0
        /*02d8*/ 	.short	0x0100
        /*02da*/ 	.byte	0x04
	.zero		1


	//   ....[29]....
        /*02dc*/ 	.word	0x00000d10
        /*02e0*/ 	.word	0x000000ff
        /*02e4*/ 	.word	0x000000f0
        /*02e8*/ 	.short	0x0100
        /*02ea*/ 	.byte	0x04
	.zero		1


	//   ....[30]....
        /*02ec*/ 	.word	0x00000d20
        /*02f0*/ 	.word	0x000000ff
        /*02f4*/ 	.word	0x000000e8
        /*02f8*/ 	.short	0x0100
        /*02fa*/ 	.byte	0x04
	.zero		1


	//   ....[31]....
        /*02fc*/ 	.word	0x00000d30
        /*0300*/ 	.word	0x000000ff
        /*0304*/ 	.word	0x000000f8
        /*0308*/ 	.short	0x0100
        /*030a*/ 	.byte	0x04
	.zero		1


	//   ....[32]....
        /*030c*/ 	.word	0x00001890
        /*0310*/ 	.word	0x00000003
        /*0314*/ 	.word	0x000000f0
        /*0318*/ 	.short	0x010a
        /*031a*/ 	.byte	0xff
	.zero		1


	//   ....[33]....
        /*031c*/ 	.word	0x000018c0
        /*0320*/ 	.word	0x00000003
        /*0324*/ 	.word	0x000000e0
        /*0328*/ 	.short	0x0101
        /*032a*/ 	.byte	0xff
	.zero		1


	//   ....[34]....
        /*032c*/ 	.word	0x00001990
        /*0330*/ 	.word	0x000000ff
        /*0334*/ 	.word	0x00000028
        /*0338*/ 	.short	0x010a
        /*033a*/ 	.byte	0x04
	.zero		1


	//   ....[35]....
        /*033c*/ 	.word	0x00001a10
        /*0340*/ 	.word	0x000000ff
        /*0344*/ 	.word	0x00000028
        /*0348*/ 	.short	0x010a
        /*034a*/ 	.byte	0x21
	.zero		1


	//   ....[36]....
        /*034c*/ 	.word	0x00001ba0
        /*0350*/ 	.word	0x000000ff
        /*0354*/ 	.word	0x00000028
        /*0358*/ 	.short	0x010a
        /*035a*/ 	.byte	0x08
	.zero		1


	//   ....[37]....
        /*035c*/ 	.word	0x00001cc0
        /*0360*/ 	.word	0x000000ff
        /*0364*/ 	.word	0x00000098
        /*0368*/ 	.short	0x0101
        /*036a*/ 	.byte	0x06
	.zero		1


	//   ....[38]....
        /*036c*/ 	.word	0x00001ce0
        /*0370*/ 	.word	0x000000ff
        /*0374*/ 	.word	0x00000028
        /*0378*/ 	.short	0x010a
        /*037a*/ 	.byte	0x04
	.zero		1


	//   ....[39]....
        /*037c*/ 	.word	0x00001d60
        /*0380*/ 	.word	0x000000ff
        /*0384*/ 	.word	0x00000028
        /*0388*/ 	.short	0x010a
        /*038a*/ 	.byte	0x11
	.zero		1


	//   ....[40]....
        /*038c*/ 	.word	0x00001ef0
        /*0390*/ 	.word	0x000000ff
        /*0394*/ 	.word	0x00000028
        /*0398*/ 	.short	0x010a
        /*039a*/ 	.byte	0x07
	.zero		1


	//   ....[41]....
        /*039c*/ 	.word	0x00002040
        /*03a0*/ 	.word	0x00000003
        /*03a4*/ 	.word	0x000000a0
        /*03a8*/ 	.short	0x010a
        /*03aa*/ 	.byte	0xff
	.zero		1


	//   ....[42]....
        /*03ac*/ 	.word	0x00002190
        /*03b0*/ 	.word	0x00000000
        /*03b4*/ 	.word	0x00000000
        /*03b8*/ 	.short	0x0101
        /*03ba*/ 	.byte	0xff
	.zero		1


	//   ....[43]....
        /*03bc*/ 	.word	0x00002750
        /*03c0*/ 	.word	0x000000ff
        /*03c4*/ 	.word	0x00000000
        /*03c8*/ 	.short	0x010a
        /*03ca*/ 	.byte	0x04
	.zero		1


	//   ....[44]....
        /*03cc*/ 	.word	0x000027e0
        /*03d0*/ 	.word	0x000000ff
        /*03d4*/ 	.word	0x00000000
        /*03d8*/ 	.short	0x010a
        /*03da*/ 	.byte	0x05
	.zero		1


	//   ....[45]....
        /*03dc*/ 	.word	0x00002870
        /*03e0*/ 	.word	0x000000ff
        /*03e4*/ 	.word	0x00000000
        /*03e8*/ 	.short	0x010a
        /*03ea*/ 	.byte	0x05
	.zero		1


	//   ....[46]....
        /*03ec*/ 	.word	0x00002900
        /*03f0*/ 	.word	0x000000ff
        /*03f4*/ 	.word	0x00000000
        /*03f8*/ 	.short	0x010a
        /*03fa*/ 	.byte	0x05
	.zero		1


	//   ....[47]....
        /*03fc*/ 	.word	0x000029a0
        /*0400*/ 	.word	0x00000000
        /*0404*/ 	.word	0x00000000
        /*0408*/ 	.short	0x010a
        /*040a*/ 	.byte	0xff
	.zero		1


	//   ....[48]....
        /*040c*/ 	.word	0x00002ac0
        /*0410*/ 	.word	0x00000002
        /*0414*/ 	.word	0x000000e0
        /*0418*/ 	.short	0x010a
        /*041a*/ 	.byte	0xff
	.zero		1


	//   ....[49]....
        /*041c*/ 	.word	0x00002b20
        /*0420*/ 	.word	0x00000004
        /*0424*/ 	.word	0x00000000
        /*0428*/ 	.short	0x0101
        /*042a*/ 	.byte	0xff
	.zero		1


	//   ....[50]....
        /*042c*/ 	.word	0x00002b40
        /*0430*/ 	.word	0x000000ff
        /*0434*/ 	.word	0x000000b0
        /*0438*/ 	.short	0x010a
        /*043a*/ 	.byte	0x04
	.zero		1


	//   ....[51]....
        /*043c*/ 	.word	0x00002c60
        /*0440*/ 	.word	0x00000002
        /*0444*/ 	.word	0x000000a0
        /*0448*/ 	.short	0x010a
        /*044a*/ 	.byte	0xff
	.zero		1


	//   ....[52]....
        /*044c*/ 	.word	0x00002d70
        /*0450*/ 	.word	0x00000002
        /*0454*/ 	.word	0x00000000
        /*0458*/ 	.short	0x0101
        /*045a*/ 	.byte	0xff
	.zero		1


	//   ....[53]....
        /*045c*/ 	.word	0x00002e00
        /*0460*/ 	.word	0x000000ff
        /*0464*/ 	.word	0x000000b0
        /*0468*/ 	.short	0x0106
        /*046a*/ 	.byte	0x04
	.zero		1


	//   ....[54]....
        /*046c*/ 	.word	0x00002e20
        /*0470*/ 	.word	0x000000ff
        /*0474*/ 	.word	0x000000b0
        /*0478*/ 	.short	0x010a
        /*047a*/ 	.byte	0x04
	.zero		1


	//   ....[55]....
        /*047c*/ 	.word	0x00002eb0
        /*0480*/ 	.word	0x000000ff
        /*0484*/ 	.word	0x000000b0
        /*0488*/ 	.short	0x0106
        /*048a*/ 	.byte	0x07
	.zero		1


	//   ....[56]....
        /*048c*/ 	.word	0x00002ef0
        /*0490*/ 	.word	0x00000000
        /*0494*/ 	.word	0x000000b0
        /*0498*/ 	.short	0x010a
        /*049a*/ 	.byte	0xff
	.zero		1


	//   ....[57]....
        /*049c*/ 	.word	0x00003400
        /*04a0*/ 	.word	0x00000000
        /*04a4*/ 	.word	0x000000a0
        /*04a8*/ 	.short	0x010a
        /*04aa*/ 	.byte	0xff
	.zero		1


	//   ....[58]....
        /*04ac*/ 	.word	0x00003510
        /*04b0*/ 	.word	0x00000003
        /*04b4*/ 	.word	0x00000000
        /*04b8*/ 	.short	0x0101
        /*04ba*/ 	.byte	0xff
	.zero		1


	//   ....[59]....
        /*04bc*/ 	.word	0x00003520
        /*04c0*/ 	.word	0x000000ff
        /*04c4*/ 	.word	0x00000000
        /*04c8*/ 	.short	0x010a
        /*04ca*/ 	.byte	0x04
	.zero		1


	//   ....[60]....
        /*04cc*/ 	.word	0x00003540
        /*04d0*/ 	.word	0x000000ff
        /*04d4*/ 	.word	0x000000d0
        /*04d8*/ 	.short	0x010a
        /*04da*/ 	.byte	0x16
	.zero		1


	//   ....[61]....
        /*04dc*/ 	.word	0x00003610
        /*04e0*/ 	.word	0x000000ff
        /*04e4*/ 	.word	0x00000000
        /*04e8*/ 	.short	0x010a
        /*04ea*/ 	.byte	0x05
	.zero		1


	//   ....[62]....
        /*04ec*/ 	.word	0x00003750
        /*04f0*/ 	.word	0x000000ff
        /*04f4*/ 	.word	0x00000000
        /*04f8*/ 	.short	0x010a
        /*04fa*/ 	.byte	0x04
	.zero		1


	//   ....[63]....
        /*04fc*/ 	.word	0x00003940
        /*0500*/ 	.word	0x000000ff
        /*0504*/ 	.word	0x00000000
        /*0508*/ 	.short	0x010a
        /*050a*/ 	.byte	0x04
	.zero		1


	//   ....[64]....
        /*050c*/ 	.word	0x000039d0
        /*0510*/ 	.word	0x000000ff
        /*0514*/ 	.word	0x00000000
        /*0518*/ 	.short	0x010a
        /*051a*/ 	.byte	0x04
	.zero		1


	//   ....[65]....
        /*051c*/ 	.word	0x00003ea0
        /*0520*/ 	.word	0x0000000c
        /*0524*/ 	.word	0x000000a0
        /*0528*/ 	.short	0x010a
        /*052a*/ 	.byte	0xff
	.zero		1


	//   ....[66]....
        /*052c*/ 	.word	0x00004010
        /*0530*/ 	.word	0x00000000
        /*0534*/ 	.word	0x00000000
        /*0538*/ 	.short	0x0101
        /*053a*/ 	.byte	0xff
	.zero		1


	//   ....[67]....
        /*053c*/ 	.word	0x000044a0
        /*0540*/ 	.word	0x000000ff
        /*0544*/ 	.word	0x00000098
        /*0548*/ 	.short	0x010a
        /*054a*/ 	.byte	0x15
	.zero		1


	//   ....[68]....
        /*054c*/ 	.word	0x00004620
        /*0550*/ 	.word	0x000000ff
        /*0554*/ 	.word	0x00000070
        /*0558*/ 	.short	0x010a
        /*055a*/ 	.byte	0x15
	.zero		1


	//   ....[69]....
        /*055c*/ 	.word	0x000047a0
        /*0560*/ 	.word	0x000000ff
        /*0564*/ 	.word	0x00000050
        /*0568*/ 	.short	0x010b
        /*056a*/ 	.byte	0x15
	.zero		1


	//   ....[70]....
        /*056c*/ 	.word	0x000047b0
        /*0570*/ 	.word	0x000000ff
        /*0574*/ 	.word	0x00000000
        /*0578*/ 	.short	0x0101
        /*057a*/ 	.byte	0x06
	.zero		1


	//   ....[71]....
        /*057c*/ 	.word	0x000047c0
        /*0580*/ 	.word	0x000000ff
        /*0584*/ 	.word	0x00000078
        /*0588*/ 	.short	0x010a
        /*058a*/ 	.byte	0x15
	.zero		1


	//   ....[72]....
        /*058c*/ 	.word	0x00004920
        /*0590*/ 	.word	0x000000ff
        /*0594*/ 	.word	0x00000058
        /*0598*/ 	.short	0x010b
        /*059a*/ 	.byte	0x15
	.zero		1


	//   ....[73]....
        /*059c*/ 	.word	0x00004930
        /*05a0*/ 	.word	0x000000ff
        /*05a4*/ 	.word	0x00000000
        /*05a8*/ 	.short	0x0101
        /*05aa*/ 	.byte	0x06
	.zero		1


	//   ....[74]....
        /*05ac*/ 	.word	0x00004940
        /*05b0*/ 	.word	0x000000ff
        /*05b4*/ 	.word	0x00000080
        /*05b8*/ 	.short	0x010a
        /*05ba*/ 	.byte	0x15
	.zero		1


	//   ....[75]....
        /*05bc*/ 	.word	0x00004a90
        /*05c0*/ 	.word	0x000000ff
        /*05c4*/ 	.word	0x00000060
        /*05c8*/ 	.short	0x010b
        /*05ca*/ 	.byte	0x15
	.zero		1


	//   ....[76]....
        /*05cc*/ 	.word	0x00004aa0
        /*05d0*/ 	.word	0x000000ff
        /*05d4*/ 	.word	0x00000000
        /*05d8*/ 	.short	0x0101
        /*05da*/ 	.byte	0x06
	.zero		1


	//   ....[77]....
        /*05dc*/ 	.word	0x00004ab0
        /*05e0*/ 	.word	0x000000ff
        /*05e4*/ 	.word	0x00000088
        /*05e8*/ 	.short	0x010a
        /*05ea*/ 	.byte	0x15
	.zero		1


	//   ....[78]....
        /*05ec*/ 	.word	0x00004cb0
        /*05f0*/ 	.word	0x000000ff
        /*05f4*/ 	.word	0x00000068
        /*05f8*/ 	.short	0x010b
        /*05fa*/ 	.byte	0x15
	.zero		1


	//   ....[79]....
        /*05fc*/ 	.word	0x00004cc0
        /*0600*/ 	.word	0x000000ff
        /*0604*/ 	.word	0x00000000
        /*0608*/ 	.short	0x0101
        /*060a*/ 	.byte	0x25
	.zero		1


	//   ....[80]....
        /*060c*/ 	.word	0x00004cf0
        /*0610*/ 	.word	0x000000ff
        /*0614*/ 	.word	0x00000070
        /*0618*/ 	.short	0x010a
        /*061a*/ 	.byte	0x15
	.zero		1


	//   ....[81]....
        /*061c*/ 	.word	0x00004d10
        /*0620*/ 	.word	0x000000ff
        /*0624*/ 	.word	0x00000078
        /*0628*/ 	.short	0x010a
        /*062a*/ 	.byte	0x15
	.zero		1


	//   ....[82]....
        /*062c*/ 	.word	0x00004d30
        /*0630*/ 	.word	0x000000ff
        /*0634*/ 	.word	0x00000080
        /*0638*/ 	.short	0x010a
        /*063a*/ 	.byte	0x15
	.zero		1


	//   ....[83]....
        /*063c*/ 	.word	0x00004d70
        /*0640*/ 	.word	0x00000000
        /*0644*/ 	.word	0x00000088
        /*0648*/ 	.short	0x010a
        /*064a*/ 	.byte	0xff
	.zero		1


	//   ....[84]....
        /*064c*/ 	.word	0x00005090
        /*0650*/ 	.word	0x00000003
        /*0654*/ 	.word	0x000000a0
        /*0658*/ 	.short	0x010a
        /*065a*/ 	.byte	0xff
	.zero		1


	//   ....[85]....
        /*065c*/ 	.word	0x00005210
        /*0660*/ 	.word	0x00000000
        /*0664*/ 	.word	0x00000000
        /*0668*/ 	.short	0x0101
        /*066a*/ 	.byte	0xff
	.zero		1


	//   ....[86]....
        /*066c*/ 	.word	0x00005d70
        /*0670*/ 	.word	0x00000003
        /*0674*/ 	.word	0x00000050
        /*0678*/ 	.short	0x010a
        /*067a*/ 	.byte	0xff
	.zero		1


	//   ....[87]....
        /*067c*/ 	.word	0x00005db0
        /*0680*/ 	.word	0x0000004e
        /*0684*/ 	.word	0x000000c0
        /*0688*/ 	.short	0x010a
        /*068a*/ 	.byte	0xff
	.zero		1


	//   ....[88]....
        /*068c*/ 	.word	0x00005ef0
        /*0690*/ 	.word	0x00000003
        /*0694*/ 	.word	0x00000050
        /*0698*/ 	.short	0x010a
        /*069a*/ 	.byte	0xff
	.zero		1


	//   ....[89]....
        /*069c*/ 	.word	0x00006050
        /*06a0*/ 	.word	0x00000000
        /*06a4*/ 	.word	0x00000000
        /*06a8*/ 	.short	0x0101
        /*06aa*/ 	.byte	0xff
	.zero		1


	//   ....[90]....
        /*06ac*/ 	.word	0x000060b0
        /*06b0*/ 	.word	0x0000004e
        /*06b4*/ 	.word	0x000000c0
        /*06b8*/ 	.short	0x010a
        /*06ba*/ 	.byte	0xff
	.zero		1


	//   ....[91]....
        /*06bc*/ 	.word	0x00007440
        /*06c0*/ 	.word	0x00000074
        /*06c4*/ 	.word	0x00000050
        /*06c8*/ 	.short	0x010a
        /*06ca*/ 	.byte	0xff
	.zero		1


	//   ....[92]....
        /*06cc*/ 	.word	0x00007510
        /*06d0*/ 	.word	0x00000074
        /*06d4*/ 	.word	0x00000050
        /*06d8*/ 	.short	0x010a
        /*06da*/ 	.byte	0xff
	.zero		1


	//   ....[93]....
        /*06dc*/ 	.word	0x00007650
        /*06e0*/ 	.word	0x00000003
        /*06e4*/ 	.word	0x00000000
        /*06e8*/ 	.short	0x0101
        /*06ea*/ 	.byte	0xff
	.zero		1


	//   ....[94]....
        /*06ec*/ 	.word	0x000089e0
        /*06f0*/ 	.word	0x00000000
        /*06f4*/ 	.word	0x00000050
        /*06f8*/ 	.short	0x010a
        /*06fa*/ 	.byte	0xff
	.zero		1


	//   ....[95]....
        /*06fc*/ 	.word	0x00008ab0
        /*0700*/ 	.word	0x00000000
        /*0704*/ 	.word	0x00000050
        /*0708*/ 	.short	0x010a
        /*070a*/ 	.byte	0xff
	.zero		1


	//   ....[96]....
        /*070c*/ 	.word	0x00008c10
        /*0710*/ 	.word	0x00000000
        /*0714*/ 	.word	0x00000000
        /*0718*/ 	.short	0x0101
        /*071a*/ 	.byte	0xff
	.zero		1


	//   ....[97]....
        /*071c*/ 	.word	0x00009fb0
        /*0720*/ 	.word	0x00000000
        /*0724*/ 	.word	0x00000050
        /*0728*/ 	.short	0x010a
        /*072a*/ 	.byte	0xff
	.zero		1


	//   ....[98]....
        /*072c*/ 	.word	0x0000a080
        /*0730*/ 	.word	0x00000000
        /*0734*/ 	.word	0x00000050
        /*0738*/ 	.short	0x010a
        /*073a*/ 	.byte	0xff
	.zero		1


	//   ....[99]....
        /*073c*/ 	.word	0x0000a1e0
        /*0740*/ 	.word	0x00000000
        /*0744*/ 	.word	0x00000000
        /*0748*/ 	.short	0x0101
        /*074a*/ 	.byte	0xff
	.zero		1


	//   ....[100]....
        /*074c*/ 	.word	0x0000a540
        /*0750*/ 	.word	0x000000ff
        /*0754*/ 	.word	0x00000000
        /*0758*/ 	.short	0x0101
        /*075a*/ 	.byte	0x04
	.zero		1


	//   ....[101]....
        /*075c*/ 	.word	0x0000b760
        /*0760*/ 	.word	0x00000003
        /*0764*/ 	.word	0x000000f0
        /*0768*/ 	.short	0x010a
        /*076a*/ 	.byte	0xff
	.zero		1


	//   ....[102]....
        /*076c*/ 	.word	0x0000b7c0
        /*0770*/ 	.word	0x00000000
        /*0774*/ 	.word	0x00000028
        /*0778*/ 	.short	0x010a
        /*077a*/ 	.byte	0xff
	.zero		1


	//   ....[103]....
        /*077c*/ 	.word	0x0000b820
        /*0780*/ 	.word	0x00000000
        /*0784*/ 	.word	0x00000028
        /*0788*/ 	.short	0x010a
        /*078a*/ 	.byte	0xff
	.zero		1


	//   ....[104]....
        /*078c*/ 	.word	0x0000b870
        /*0790*/ 	.word	0x00000003
        /*0794*/ 	.word	0x000000a0
        /*0798*/ 	.short	0x010a
        /*079a*/ 	.byte	0xff
	.zero		1


	//   ....[105]....
        /*079c*/ 	.word	0x0000b8d0
        /*07a0*/ 	.word	0x00000000
        /*07a4*/ 	.word	0x00000000
        /*07a8*/ 	.short	0x010a
        /*07aa*/ 	.byte	0xff
	.zero		1


	//   ....[106]....
        /*07ac*/ 	.word	0x0000b930
        /*07b0*/ 	.word	0x00000000
        /*07b4*/ 	.word	0x00000000
        /*07b8*/ 	.short	0x010a
        /*07ba*/ 	.byte	0xff
	.zero		1


	//   ....[107]....
        /*07bc*/ 	.word	0x0000b990
        /*07c0*/ 	.word	0x00000000
        /*07c4*/ 	.word	0x00000000
        /*07c8*/ 	.short	0x010a
        /*07ca*/ 	.byte	0xff
	.zero		1


	//   ....[108]....
        /*07cc*/ 	.word	0x0000b9f0
        /*07d0*/ 	.word	0x00000000
        /*07d4*/ 	.word	0x00000000
        /*07d8*/ 	.short	0x010a
        /*07da*/ 	.byte	0xff
	.zero		1


	//   ....[109]....
        /*07dc*/ 	.word	0x0000ba40
        /*07e0*/ 	.word	0x00000002
        /*07e4*/ 	.word	0x000000e0
        /*07e8*/ 	.short	0x010a
        /*07ea*/ 	.byte	0xff
	.zero		1


	//   ....[110]....
        /*07ec*/ 	.word	0x0000baa0
        /*07f0*/ 	.word	0x00000002
        /*07f4*/ 	.word	0x000000b0
        /*07f8*/ 	.short	0x010a
        /*07fa*/ 	.byte	0xff
	.zero		1


	//   ....[111]....
        /*07fc*/ 	.word	0x0000baf0
        /*0800*/ 	.word	0x00000002
        /*0804*/ 	.word	0x000000a0
        /*0808*/ 	.short	0x010a
        /*080a*/ 	.byte	0xff
	.zero		1


	//   ....[112]....
        /*080c*/ 	.word	0x0000bb50
        /*0810*/ 	.word	0x00000000
        /*0814*/ 	.word	0x000000b0
        /*0818*/ 	.short	0x010a
        /*081a*/ 	.byte	0xff
	.zero		1


	//   ....[113]....
        /*081c*/ 	.word	0x0000bba0
        /*0820*/ 	.word	0x00000000
        /*0824*/ 	.word	0x000000a0
        /*0828*/ 	.short	0x010a
        /*082a*/ 	.byte	0xff
	.zero		1


	//   ....[114]....
        /*082c*/ 	.word	0x0000bc00
        /*0830*/ 	.word	0x00000003
        /*0834*/ 	.word	0x000000d0
        /*0838*/ 	.short	0x010a
        /*083a*/ 	.byte	0xff
	.zero		1


	//   ....[115]....
        /*083c*/ 	.word	0x0000bc60
        /*0840*/ 	.word	0x00000000
        /*0844*/ 	.word	0x00000000
        /*0848*/ 	.short	0x010a
        /*084a*/ 	.byte	0xff
	.zero		1


	//   ....[116]....
        /*084c*/ 	.word	0x0000bcc0
        /*0850*/ 	.word	0x00000000
        /*0854*/ 	.word	0x00000000
        /*0858*/ 	.short	0x010a
        /*085a*/ 	.byte	0xff
	.zero		1


	//   ....[117]....
        /*085c*/ 	.word	0x0000bd20
        /*0860*/ 	.word	0x00000000
        /*0864*/ 	.word	0x00000000
        /*0868*/ 	.short	0x010a
        /*086a*/ 	.byte	0xff
	.zero		1


	//   ....[118]....
        /*086c*/ 	.word	0x0000bd70
        /*0870*/ 	.word	0x0000000c
        /*0874*/ 	.word	0x000000a0
        /*0878*/ 	.short	0x010a
        /*087a*/ 	.byte	0xff
	.zero		1


	//   ....[119]....
        /*087c*/ 	.word	0x0000bdd0
        /*0880*/ 	.word	0x00000000
        /*0884*/ 	.word	0x00000098
        /*0888*/ 	.short	0x010a
        /*088a*/ 	.byte	0xff
	.zero		1


	//   ....[120]....
        /*088c*/ 	.word	0x0000be30
        /*0890*/ 	.word	0x00000000
        /*0894*/ 	.word	0x00000070
        /*0898*/ 	.short	0x010a
        /*089a*/ 	.byte	0xff
	.zero		1


	//   ....[121]....
        /*089c*/ 	.word	0x0000be90
        /*08a0*/ 	.word	0x00000000
        /*08a4*/ 	.word	0x00000078
        /*08a8*/ 	.short	0x010a
        /*08aa*/ 	.byte	0xff
	.zero		1


	//   ....[122]....
        /*08ac*/ 	.word	0x0000bef0
        /*08b0*/ 	.word	0x00000000
        /*08b4*/ 	.word	0x00000080
        /*08b8*/ 	.short	0x010a
        /*08ba*/ 	.byte	0xff
	.zero		1


	//   ....[123]....
        /*08bc*/ 	.word	0x0000bf50
        /*08c0*/ 	.word	0x00000000
        /*08c4*/ 	.word	0x00000088
        /*08c8*/ 	.short	0x010a
        /*08ca*/ 	.byte	0xff
	.zero		1


	//   ....[124]....
        /*08cc*/ 	.word	0x0000bfb0
        /*08d0*/ 	.word	0x00000000
        /*08d4*/ 	.word	0x00000070
        /*08d8*/ 	.short	0x010a
        /*08da*/ 	.byte	0xff
	.zero		1


	//   ....[125]....
        /*08dc*/ 	.word	0x0000c010
        /*08e0*/ 	.word	0x00000000
        /*08e4*/ 	.word	0x00000078
        /*08e8*/ 	.short	0x010a
        /*08ea*/ 	.byte	0xff
	.zero		1


	//   ....[126]....
        /*08ec*/ 	.word	0x0000c070
        /*08f0*/ 	.word	0x00000000
        /*08f4*/ 	.word	0x00000080
        /*08f8*/ 	.short	0x010a
        /*08fa*/ 	.byte	0xff
	.zero		1


	//   ....[127]....
        /*08fc*/ 	.word	0x0000c0c0
        /*0900*/ 	.word	0x00000003
        /*0904*/ 	.word	0x000000a0
        /*0908*/ 	.short	0x010a
        /*090a*/ 	.byte	0xff
	.zero		1


	//   ....[128]....
        /*090c*/ 	.word	0x0000c110
        /*0910*/ 	.word	0x00000003
        /*0914*/ 	.word	0x00000050
        /*0918*/ 	.short	0x010a
        /*091a*/ 	.byte	0xff
	.zero		1


	//   ....[129]....
        /*091c*/ 	.word	0x0000c160
        /*0920*/ 	.word	0x0000004e
        /*0924*/ 	.word	0x000000c0
        /*0928*/ 	.short	0x010a
        /*092a*/ 	.byte	0xff
	.zero		1


	//   ....[130]....
        /*092c*/ 	.word	0x0000c1b0
        /*0930*/ 	.word	0x00000074
        /*0934*/ 	.word	0x00000050
        /*0938*/ 	.short	0x010a
        /*093a*/ 	.byte	0xff
	.zero		1


	//   ....[131]....
        /*093c*/ 	.word	0x0000c200
        /*0940*/ 	.word	0x00000000
        /*0944*/ 	.word	0x00000050
        /*0948*/ 	.short	0x010a
        /*094a*/ 	.byte	0xff
	.zero		1


	//   ....[132]....
        /*094c*/ 	.word	0x0000c250
        /*0950*/ 	.word	0x00000000
        /*0954*/ 	.word	0x00000050
        /*0958*/ 	.short	0x010a
        /*095a*/ 	.byte	0xff
	.zero		1


	//----- nvinfo : EIATTR_NUM_MBARRIERS
	.align		4
.L_48:
        /*095c*/ 	.byte	0x03, 0x38
        /*095e*/ 	.short	0x0020


	//----- nvinfo : EIATTR_EXIT_INSTR_OFFSETS
	.align		4
        /*0960*/ 	.byte	0x04, 0x1c
        /*0962*/ 	.short	(.L_50 - .L_49)


	//   ....[0]....
.L_49:
        /*0964*/ 	.word	0x000029d0


	//   ....[1]....
        /*0968*/ 	.word	0x00002ec0


	//   ....[2]....
        /*096c*/ 	.word	0x00002f20


	//   ....[3]....
        /*0970*/ 	.word	0x00003c30


	//   ....[4]....
        /*0974*/ 	.word	0x00004da0


	//   ....[5]....
        /*0978*/ 	.word	0x00004de0


	//   ....[6]....
        /*097c*/ 	.word	0x0000b750


	//----- nvinfo : EIATTR_MAX_THREADS
	.align		4
.L_50:
        /*0980*/ 	.byte	0x04, 0x05
        /*0982*/ 	.short	(.L_52 - .L_51)
.L_51:
        /*0984*/ 	.word	0x00000100
        /*0988*/ 	.word	0x00000001
        /*098c*/ 	.word	0x00000001


	//----- nvinfo : EIATTR_CRS_STACK_SIZE
	.align		4
.L_52:
        /*0990*/ 	.byte	0x04, 0x1e
        /*0992*/ 	.short	(.L_54 - .L_53)
.L_53:
        /*0994*/ 	.word	0x00000000


	//----- nvinfo : EIATTR_CBANK_PARAM_SIZE
	.align		4
.L_54:
        /*0998*/ 	.byte	0x03, 0x19
        /*099a*/ 	.short	0x0800


	//----- nvinfo : EIATTR_PARAM_CBANK
	.align		4
        /*099c*/ 	.byte	0x04, 0x0a
        /*099e*/ 	.short	(.L_56 - .L_55)
	.align		4
.L_55:
        /*09a0*/ 	.word	index@(.nv.constant0._ZN7cutlass13device_kernelINS_4gemm6kernel13GemmUniversalIN4cute5tupleIJiiiiEEENS1_10collective13CollectiveMmaINS1_35MainloopSm100TmaUmmaWarpSpecializedILi5ELi2ELi2ENS5_IJNS4_1CILi1EEENSA_ILi2EEESB_EEEEENS5_IJNSA_ILi128EEENSA_ILi256EEENSA_ILi64EEEEEEaNS5_IJlSB_lEEEaSJ_NS4_8TiledMMAINS4_8MMA_AtomIJNS4_15SM100_MMA_S8_SSIaaiLi128ELi256ELNS4_4UMMA5MajorE0ELSO_0ELNSN_8SaturateE0EEEEEENS4_6LayoutINS5_IJSB_SB_SB_EEENS5_IJNSA_ILi0EEESU_SU_EEEEENS5_IJNS4_10UnderscoreESX_SX_EEEEENS4_23SM90_TMA_LOAD_MULTICASTENS4_14ComposedLayoutINS4_7SwizzleILi2ELi4ELi3EEENS4_18smem_ptr_flag_bitsILi8EEENSS_INS5_IJNSA_ILi8EEESH_EEENS5_IJSH_SB_EEEEEEEvNS4_8identityENS4_13SM90_TMA_LOADES1A_vS1B_EENS_8epilogue10collective18CollectiveEpilogueINS1E_23Sm100TmaWarpSpecializedILi4ELi2ELi64ELb0ELb0EEEJSI_NS5_IJNSS_ISF_SB_EENSS_ISH_SB_EEEEEaSJ_aSJ_NS1E_6fusion15FusionCallbacksIS1I_NS1M_17LinearCombinationIaiaiLNS_15FloatRoundStyleE2EEESI_S1L_JEEENS4_5SM1004TMEM4LOAD26SM100_TMEM_LOAD_32dp32b64xES1C_S1A_NS4_39AutoVectorizingCopyWithAssumedAlignmentILi128EEENS4_14SM90_TMA_STOREES1A_S1X_S1X_EEEvvEEEEvNT_6ParamsE)
        /*09a4*/ 	.short	0x0380
        /*09a6*/ 	.short	0x0800


	//----- nvinfo : EIATTR_SW_WAR
	.align		4
.L_56:
        /*09a8*/ 	.byte	0x04, 0x36
        /*09aa*/ 	.short	(.L_58 - .L_57)
.L_57:
        /*09ac*/ 	.word	0x00000008
.L_58:


//--------------------- .nv.callgraph             --------------------------
	.section	.nv.callgraph,"",@"SHT_CUDA_CALLGRAPH"
	.align	4
	.sectionentsize	8
	.align		4
        /*0000*/ 	.word	0x00000000
	.align		4
        /*0004*/ 	.word	0xffffffff
	.align		4
        /*0008*/ 	.word	index@(_ZN7cutlass13device_kernelINS_4gemm6kernel13GemmUniversalIN4cute5tupleIJiiiiEEENS1_10collective13CollectiveMmaINS1_35MainloopSm100TmaUmmaWarpSpecializedILi5ELi2ELi2ENS5_IJNS4_1CILi1EEENSA_ILi2EEESB_EEEEENS5_IJNSA_ILi128EEENSA_ILi256EEENSA_ILi64EEEEEEaNS5_IJlSB_lEEEaSJ_NS4_8TiledMMAINS4_8MMA_AtomIJNS4_15SM100_MMA_S8_SSIaaiLi128ELi256ELNS4_4UMMA5MajorE0ELSO_0ELNSN_8SaturateE0EEEEEENS4_6LayoutINS5_IJSB_SB_SB_EEENS5_IJNSA_ILi0EEESU_SU_EEEEENS5_IJNS4_10UnderscoreESX_SX_EEEEENS4_23SM90_TMA_LOAD_MULTICASTENS4_14ComposedLayoutINS4_7SwizzleILi2ELi4ELi3EEENS4_18smem_ptr_flag_bitsILi8EEENSS_INS5_IJNSA_ILi8EEESH_EEENS5_IJSH_SB_EEEEEEEvNS4_8identityENS4_13SM90_TMA_LOADES1A_vS1B_EENS_8epilogue10collective18CollectiveEpilogueINS1E_23Sm100TmaWarpSpecializedILi4ELi2ELi64ELb0ELb0EEEJSI_NS5_IJNSS_ISF_SB_EENSS_ISH_SB_EEEEEaSJ_aSJ_NS1E_6fusion15FusionCallbacksIS1I_NS1M_17LinearCombinationIaiaiLNS_15FloatRoundStyleE2EEESI_S1L_JEEENS4_5SM1004TMEM4LOAD26SM100_TMEM_LOAD_32dp32b64xES1C_S1A_NS4_39AutoVectorizingCopyWithAssumedAlignmentILi128EEENS4_14SM90_TMA_STOREES1A_S1X_S1X_EEEvvEEEEvNT_6ParamsE)
	.align		4
        /*000c*/ 	.word	index@(__assertfail)
	.align		4
        /*0010*/ 	.word	0x00000000
	.align		4
        /*0014*/ 	.word	0xfffffffe
	.align		4
        /*0018*/ 	.word	0x00000000
	.align		4
        /*001c*/ 	.word	0xfffffffd
	.align		4
        /*0020*/ 	.word	0x00000000
	.align		4
        /*0024*/ 	.word	0xfffffffc


//--------------------- .nv.constant4             --------------------------
	.section	.nv.constant4,"a",@progbits
	.align	8
	.align		8
.nv.constant4:
        /*0000*/ 	.dword	__assertfail
	.align		8
        /*0008*/ 	.dword	__unnamed_1
	.align		8
        /*0010*/ 	.dword	__unnamed_2
	.align		8
        /*0018*/ 	.dword	__unnamed_3
	.align		8
        /*0020*/ 	.dword	_ZN39_INTERNAL_dc8e6ffe_4_k_cu_c16f4edb_99144cuda3std3__45__cpo5beginE
	.align		8
        /*0028*/ 	.dword	_ZN39_INTERNAL_dc8e6ffe_4_k_cu_c16f4edb_99144cuda3std3__45__cpo3endE
	.align		8
        /*0030*/ 	.dword	_ZN39_INTERNAL_dc8e6ffe_4_k_cu_c16f4edb_99144cuda3std3__45__cpo6cbeginE
	.align		8
        /*0038*/ 	.dword	_ZN39_INTERNAL_dc8e6ffe_4_k_cu_c16f4edb_99144cuda3std3__45__cpo4cendE
	.align		8
        /*0040*/ 	.dword	_ZN39_INTERNAL_dc8e6ffe_4_k_cu_c16f4edb_99144cuda3std3__441_GLOBAL__N__dc8e6ffe_4_k_cu_c16f4edb_99146ignoreE
	.align		8
        /*0048*/ 	.dword	_ZN39_INTERNAL_dc8e6ffe_4_k_cu_c16f4edb_99144cuda3std3__419piecewise_constructE
	.align		8
        /*0050*/ 	.dword	_ZN39_INTERNAL_dc8e6ffe_4_k_cu_c16f4edb_99144cuda3std3__48in_placeE
	.align		8
        /*0058*/ 	.dword	_ZN39_INTERNAL_dc8e6ffe_4_k_cu_c16f4edb_99144cuda3std6ranges3__45__cpo4swapE
	.align		8
        /*0060*/ 	.dword	_ZN39_INTERNAL_dc8e6ffe_4_k_cu_c16f4edb_99144cuda3std6ranges3__45__cpo9iter_moveE
	.align		8
        /*0068*/ 	.dword	_ZN39_INTERNAL_dc8e6ffe_4_k_cu_c16f4edb_99144cute7productE
	.align		8
        /*0070*/ 	.dword	_ZN39_INTERNAL_dc8e6ffe_4_k_cu_c16f4edb_99144cute1_E
	.align		8
        /*0078*/ 	.dword	$str$25
	.align		8
        /*0080*/ 	.dword	$str$26
	.align		8
        /*0088*/ 	.dword	$str$27
	.align		8
        /*0090*/ 	.dword	$str$28


//--------------------- .text._ZN7cutlass13device_kernelINS_4gemm6kernel13GemmUniversalIN4cute5tupleIJiiiiEEENS1_10collective13CollectiveMmaINS1_35MainloopSm100TmaUmmaWarpSpecializedILi5ELi2ELi2ENS5_IJNS4_1CILi1EEENSA_ILi2EEESB_EEEEENS5_IJNSA_ILi128EEENSA_ILi256EEENSA_ILi64EEEEEEaNS5_IJlSB_lEEEaSJ_NS4_8TiledMMAINS4_8MMA_AtomIJNS4_15SM100_MMA_S8_SSIaaiLi128ELi256ELNS4_4UMMA5MajorE0ELSO_0ELNSN_8SaturateE0EEEEEENS4_6LayoutINS5_IJSB_SB_SB_EEENS5_IJNSA_ILi0EEESU_SU_EEEEENS5_IJNS4_10UnderscoreESX_SX_EEEEENS4_23SM90_TMA_LOAD_MULTICASTENS4_14ComposedLayoutINS4_7SwizzleILi2ELi4ELi3EEENS4_18smem_ptr_flag_bitsILi8EEENSS_INS5_IJNSA_ILi8EEESH_EEENS5_IJSH_SB_EEEEEEEvNS4_8identityENS4_13SM90_TMA_LOADES1A_vS1B_EENS_8epilogue10collective18CollectiveEpilogueINS1E_23Sm100TmaWarpSpecializedILi4ELi2ELi64ELb0ELb0EEEJSI_NS5_IJNSS_ISF_SB_EENSS_ISH_SB_EEEEEaSJ_aSJ_NS1E_6fusion15FusionCallbacksIS1I_NS1M_17LinearCombinationIaiaiLNS_15FloatRoundStyleE2EEESI_S1L_JEEENS4_5SM1004TMEM4LOAD26SM100_TMEM_LOAD_32dp32b64xES1C_S1A_NS4_39AutoVectorizingCopyWithAssumedAlignmentILi128EEENS4_14SM90_TMA_STOREES1A_S1X_S1X_EEEvvEEEEvNT_6ParamsE --------------------------
	.section	.text._ZN7cutlass13device_kernelINS_4gemm6kernel13GemmUniversalIN4cute5tupleIJiiiiEEENS1_10collective13CollectiveMmaINS1_35MainloopSm100TmaUmmaWarpSpecializedILi5ELi2ELi2ENS5_IJNS4_1CILi1EEENSA_ILi2EEESB_EEEEENS5_IJNSA_ILi128EEENSA_ILi256EEENSA_ILi64EEEEEEaNS5_IJlSB_lEEEaSJ_NS4_8TiledMMAINS4_8MMA_AtomIJNS4_15SM100_MMA_S8_SSIaaiLi128ELi256ELNS4_4UMMA5MajorE0ELSO_0ELNSN_8SaturateE0EEEEEENS4_6LayoutINS5_IJSB_SB_SB_EEENS5_IJNSA_ILi0EEESU_SU_EEEEENS5_IJNS4_10UnderscoreESX_SX_EEEEENS4_23SM90_TMA_LOAD_MULTICASTENS4_14ComposedLayoutINS4_7SwizzleILi2ELi4ELi3EEENS4_18smem_ptr_flag_bitsILi8EEENSS_INS5_IJNSA_ILi8EEESH_EEENS5_IJSH_SB_EEEEEEEvNS4_8identityENS4_13SM90_TMA_LOADES1A_vS1B_EENS_8epilogue10collective18CollectiveEpilogueINS1E_23Sm100TmaWarpSpecializedILi4ELi2ELi64ELb0ELb0EEEJSI_NS5_IJNSS_ISF_SB_EENSS_ISH_SB_EEEEEaSJ_aSJ_NS1E_6fusion15FusionCallbacksIS1I_NS1M_17LinearCombinationIaiaiLNS_15FloatRoundStyleE2EEESI_S1L_JEEENS4_5SM1004TMEM4LOAD26SM100_TMEM_LOAD_32dp32b64xES1C_S1A_NS4_39AutoVectorizingCopyWithAssumedAlignmentILi128EEENS4_14SM90_TMA_STOREES1A_S1X_S1X_EEEvvEEEEvNT_6ParamsE,"ax",@progbits
	.align	128
.text._ZN7cutlass13device_kernelINS_4gemm6kernel13GemmUniversalIN4cute5tupleIJiiiiEEENS1_10collective13CollectiveMmaINS1_35MainloopSm100TmaUmmaWarpSpecializedILi5ELi2ELi2ENS5_IJNS4_1CILi1EEENSA_ILi2EEESB_EEEEENS5_IJNSA_ILi128EEENSA_ILi256EEENSA_ILi64EEEEEEaNS5_IJlSB_lEEEaSJ_NS4_8TiledMMAINS4_8MMA_AtomIJNS4_15SM100_MMA_S8_SSIaaiLi128ELi256ELNS4_4UMMA5MajorE0ELSO_0ELNSN_8SaturateE0EEEEEENS4_6LayoutINS5_IJSB_SB_SB_EEENS5_IJNSA_ILi0EEESU_SU_EEEEENS5_IJNS4_10UnderscoreESX_SX_EEEEENS4_23SM90_TMA_LOAD_MULTICASTENS4_14ComposedLayoutINS4_7SwizzleILi2ELi4ELi3EEENS4_18smem_ptr_flag_bitsILi8EEENSS_INS5_IJNSA_ILi8EEESH_EEENS5_IJSH_SB_EEEEEEEvNS4_8identityENS4_13SM90_TMA_LOADES1A_vS1B_EENS_8epilogue10collective18CollectiveEpilogueINS1E_23Sm100TmaWarpSpecializedILi4ELi2ELi64ELb0ELb0EEEJSI_NS5_IJNSS_ISF_SB_EENSS_ISH_SB_EEEEEaSJ_aSJ_NS1E_6fusion15FusionCallbacksIS1I_NS1M_17LinearCombinationIaiaiLNS_15FloatRoundStyleE2EEESI_S1L_JEEENS4_5SM1004TMEM4LOAD26SM100_TMEM_LOAD_32dp32b64xES1C_S1A_NS4_39AutoVectorizingCopyWithAssumedAlignmentILi128EEENS4_14SM90_TMA_STOREES1A_S1X_S1X_EEEvvEEEEvNT_6ParamsE:
        .type           _ZN7cutlass13device_kernelINS_4gemm6kernel13GemmUniversalIN4cute5tupleIJiiiiEEENS1_10collective13CollectiveMmaINS1_35MainloopSm100TmaUmmaWarpSpecializedILi5ELi2ELi2ENS5_IJNS4_1CILi1EEENSA_ILi2EEESB_EEEEENS5_IJNSA_ILi128EEENSA_ILi256EEENSA_ILi64EEEEEEaNS5_IJlSB_lEEEaSJ_NS4_8TiledMMAINS4_8MMA_AtomIJNS4_15SM100_MMA_S8_SSIaaiLi128ELi256ELNS4_4UMMA5MajorE0ELSO_0ELNSN_8SaturateE0EEEEEENS4_6LayoutINS5_IJSB_SB_SB_EEENS5_IJNSA_ILi0EEESU_SU_EEEEENS5_IJNS4_10UnderscoreESX_SX_EEEEENS4_23SM90_TMA_LOAD_MULTICASTENS4_14ComposedLayoutINS4_7SwizzleILi2ELi4ELi3EEENS4_18smem_ptr_flag_bitsILi8EEENSS_INS5_IJNSA_ILi8EEESH_EEENS5_IJSH_SB_EEEEEEEvNS4_8identityENS4_13SM90_TMA_LOADES1A_vS1B_EENS_8epilogue10collective18CollectiveEpilogueINS1E_23Sm100TmaWarpSpecializedILi4ELi2ELi64ELb0ELb0EEEJSI_NS5_IJNSS_ISF_SB_EENSS_ISH_SB_EEEEEaSJ_aSJ_NS1E_6fusion15FusionCallbacksIS1I_NS1M_17LinearCombinationIaiaiLNS_15FloatRoundStyleE2EEESI_S1L_JEEENS4_5SM1004TMEM4LOAD26SM100_TMEM_LOAD_32dp32b64xES1C_S1A_NS4_39AutoVectorizingCopyWithAssumedAlignmentILi128EEENS4_14SM90_TMA_STOREES1A_S1X_S1X_EEEvvEEEEvNT_6ParamsE,@function
        .size           _ZN7cutlass13device_kernelINS_4gemm6kernel13GemmUniversalIN4cute5tupleIJiiiiEEENS1_10collective13CollectiveMmaINS1_35MainloopSm100TmaUmmaWarpSpecializedILi5ELi2ELi2ENS5_IJNS4_1CILi1EEENSA_ILi2EEESB_EEEEENS5_IJNSA_ILi128EEENSA_ILi256EEENSA_ILi64EEEEEEaNS5_IJlSB_lEEEaSJ_NS4_8TiledMMAINS4_8MMA_AtomIJNS4_15SM100_MMA_S8_SSIaaiLi128ELi256ELNS4_4UMMA5MajorE0ELSO_0ELNSN_8SaturateE0EEEEEENS4_6LayoutINS5_IJSB_SB_SB_EEENS5_IJNSA_ILi0EEESU_SU_EEEEENS5_IJNS4_10UnderscoreESX_SX_EEEEENS4_23SM90_TMA_LOAD_MULTICASTENS4_14ComposedLayoutINS4_7SwizzleILi2ELi4ELi3EEENS4_18smem_ptr_flag_bitsILi8EEENSS_INS5_IJNSA_ILi8EEESH_EEENS5_IJSH_SB_EEEEEEEvNS4_8identityENS4_13SM90_TMA_LOADES1A_vS1B_EENS_8epilogue10collective18CollectiveEpilogueINS1E_23Sm100TmaWarpSpecializedILi4ELi2ELi64ELb0ELb0EEEJSI_NS5_IJNSS_ISF_SB_EENSS_ISH_SB_EEEEEaSJ_aSJ_NS1E_6fusion15FusionCallbacksIS1I_NS1M_17LinearCombinationIaiaiLNS_15FloatRoundStyleE2EEESI_S1L_JEEENS4_5SM1004TMEM4LOAD26SM100_TMEM_LOAD_32dp32b64xES1C_S1A_NS4_39AutoVectorizingCopyWithAssumedAlignmentILi128EEENS4_14SM90_TMA_STOREES1A_S1X_S1X_EEEvvEEEEvNT_6ParamsE,(.L_x_174 - _ZN7cutlass13device_kernelINS_4gemm6kernel13GemmUniversalIN4cute5tupleIJiiiiEEENS1_10collective13CollectiveMmaINS1_35MainloopSm100TmaUmmaWarpSpecializedILi5ELi2ELi2ENS5_IJNS4_1CILi1EEENSA_ILi2EEESB_EEEEENS5_IJNSA_ILi128EEENSA_ILi256EEENSA_ILi64EEEEEEaNS5_IJlSB_lEEEaSJ_NS4_8TiledMMAINS4_8MMA_AtomIJNS4_15SM100_MMA_S8_SSIaaiLi128ELi256ELNS4_4UMMA5MajorE0ELSO_0ELNSN_8SaturateE0EEEEEENS4_6LayoutINS5_IJSB_SB_SB_EEENS5_IJNSA_ILi0EEESU_SU_EEEEENS5_IJNS4_10UnderscoreESX_SX_EEEEENS4_23SM90_TMA_LOAD_MULTICASTENS4_14ComposedLayoutINS4_7SwizzleILi2ELi4ELi3EEENS4_18smem_ptr_flag_bitsILi8EEENSS_INS5_IJNSA_ILi8EEESH_EEENS5_IJSH_SB_EEEEEEEvNS4_8identityENS4_13SM90_TMA_LOADES1A_vS1B_EENS_8epilogue10collective18CollectiveEpilogueINS1E_23Sm100TmaWarpSpecializedILi4ELi2ELi64ELb0ELb0EEEJSI_NS5_IJNSS_ISF_SB_EENSS_ISH_SB_EEEEEaSJ_aSJ_NS1E_6fusion15FusionCallbacksIS1I_NS1M_17LinearCombinationIaiaiLNS_15FloatRoundStyleE2EEESI_S1L_JEEENS4_5SM1004TMEM4LOAD26SM100_TMEM_LOAD_32dp32b64xES1C_S1A_NS4_39AutoVectorizingCopyWithAssumedAlignmentILi128EEENS4_14SM90_TMA_STOREES1A_S1X_S1X_EEEvvEEEEvNT_6ParamsE)
        .other          _ZN7cutlass13device_kernelINS_4gemm6kernel13GemmUniversalIN4cute5tupleIJiiiiEEENS1_10collective13CollectiveMmaINS1_35MainloopSm100TmaUmmaWarpSpecializedILi5ELi2ELi2ENS5_IJNS4_1CILi1EEENSA_ILi2EEESB_EEEEENS5_IJNSA_ILi128EEENSA_ILi256EEENSA_ILi64EEEEEEaNS5_IJlSB_lEEEaSJ_NS4_8TiledMMAINS4_8MMA_AtomIJNS4_15SM100_MMA_S8_SSIaaiLi128ELi256ELNS4_4UMMA5MajorE0ELSO_0ELNSN_8SaturateE0EEEEEENS4_6LayoutINS5_IJSB_SB_SB_EEENS5_IJNSA_ILi0EEESU_SU_EEEEENS5_IJNS4_10UnderscoreESX_SX_EEEEENS4_23SM90_TMA_LOAD_MULTICASTENS4_14ComposedLayoutINS4_7SwizzleILi2ELi4ELi3EEENS4_18smem_ptr_flag_bitsILi8EEENSS_INS5_IJNSA_ILi8EEESH_EEENS5_IJSH_SB_EEEEEEEvNS4_8identityENS4_13SM90_TMA_LOADES1A_vS1B_EENS_8epilogue10collective18CollectiveEpilogueINS1E_23Sm100TmaWarpSpecializedILi4ELi2ELi64ELb0ELb0EEEJSI_NS5_IJNSS_ISF_SB_EENSS_ISH_SB_EEEEEaSJ_aSJ_NS1E_6fusion15FusionCallbacksIS1I_NS1M_17LinearCombinationIaiaiLNS_15FloatRoundStyleE2EEESI_S1L_JEEENS4_5SM1004TMEM4LOAD26SM100_TMEM_LOAD_32dp32b64xES1C_S1A_NS4_39AutoVectorizingCopyWithAssumedAlignmentILi128EEENS4_14SM90_TMA_STOREES1A_S1X_S1X_EEEvvEEEEvNT_6ParamsE,@"STO_CUDA_ENTRY STV_DEFAULT"
_ZN7cutlass13device_kernelINS_4gemm6kernel13GemmUniversalIN4cute5tupleIJiiiiEEENS1_10collective13CollectiveMmaINS1_35MainloopSm100TmaUmmaWarpSpecializedILi5ELi2ELi2ENS5_IJNS4_1CILi1EEENSA_ILi2EEESB_EEEEENS5_IJNSA_ILi128EEENSA_ILi256EEENSA_ILi64EEEEEEaNS5_IJlSB_lEEEaSJ_NS4_8TiledMMAINS4_8MMA_AtomIJNS4_15SM100_MMA_S8_SSIaaiLi128ELi256ELNS4_4UMMA5MajorE0ELSO_0ELNSN_8SaturateE0EEEEEENS4_6LayoutINS5_IJSB_SB_SB_EEENS5_IJNSA_ILi0EEESU_SU_EEEEENS5_IJNS4_10UnderscoreESX_SX_EEEEENS4_23SM90_TMA_LOAD_MULTICASTENS4_14ComposedLayoutINS4_7SwizzleILi2ELi4ELi3EEENS4_18smem_ptr_flag_bitsILi8EEENSS_INS5_IJNSA_ILi8EEESH_EEENS5_IJSH_SB_EEEEEEEvNS4_8identityENS4_13SM90_TMA_LOADES1A_vS1B_EENS_8epilogue10collective18CollectiveEpilogueINS1E_23Sm100TmaWarpSpecializedILi4ELi2ELi64ELb0ELb0EEEJSI_NS5_IJNSS_ISF_SB_EENSS_ISH_SB_EEEEEaSJ_aSJ_NS1E_6fusion15FusionCallbacksIS1I_NS1M_17LinearCombinationIaiaiLNS_15FloatRoundStyleE2EEESI_S1L_JEEENS4_5SM1004TMEM4LOAD26SM100_TMEM_LOAD_32dp32b64xES1C_S1A_NS4_39AutoVectorizingCopyWithAssumedAlignmentILi128EEENS4_14SM90_TMA_STOREES1A_S1X_S1X_EEEvvEEEEvNT_6ParamsE:
[----:B------:R-:W1:Y:S01]  /*0000*/  LDC R1, c[0x0][0x37c] ;  /* 0x0000df00ff017b82 */ /* 0x000e620000000800 */
[----:B------:R-:W2:Y:S01]  /*0010*/  S2R R154, SR_TID.X ;  /* 0x00000000009a7919 */ /* 0x000ea20000002100 */
[----:B------:R-:W3:Y:S01]  /*0020*/  LDCU.64 UR8, c[0x0][0x890] ;  /* 0x00011200ff0877ac */ /* 0x000ee20008000a00 */
[----:B------:R-:W-:Y:S02]  /*0030*/  PRMT R140, RZ, 0x7610, R140 ;  /* 0x00007610ff8c7816 */ /* 0x000fe4000000008c */
[----:B------:R-:W-:Y:S01]  /*0040*/  ELECT P3, URZ, PT ;  /* 0x0000000000ff782f */ /* 0x000fe20003860000 */
[----:B---3--:R-:W-:-:S04]  /*0050*/  UISETP.NE.U32.AND UP0, UPT, UR8, URZ, UPT ;  /* 0x000000ff0800728c */ /* 0x008fc8000bf05070 */
[----:B------:R-:W-:Y:S01]  /*0060*/  UISETP.NE.AND.EX UP0, UPT, UR9, URZ, UPT, UP0 ;  /* 0x000000ff0900728c */ /* 0x000fe2000bf05300 */
[----:B--2---:R-:W-:-:S05]  /*0070*/  SHF.R.U32.HI R141, RZ, 0x5, R154 ;  /* 0x00000005ff8d7819 */ /* 0x004fca000001169a */
[----:B------:R-:W2:Y:S02]  /*0080*/  SHFL.IDX PT, R0, R141, RZ, 0x1f ;  /* 0x00001fff8d007589 */ /* 0x000ea400000e0000 */
[----:B--2---:R-:W-:Y:S01]  /*0090*/  R2UR UR17, R0 ;  /* 0x00000000001172ca */ /* 0x004fe200000e0000 */
[----:B-1----:R-:W-:-:S14]  /*00a0*/  BRA.U UP0, `(.L_x_0) ;  /* 0x0000000100307547 */ /* 0x002fdc000b800000 */
[----:B------:R-:W1:Y:S02]  /*00b0*/  LDCU.64 UR4, c[0x0][0x888] ;  /* 0x00011100ff0477ac */ /* 0x000e640008000a00 */
[----:B-1----:R-:W-:-:S04]  /*00c0*/  UISETP.NE.U32.AND UP0, UPT, UR4, URZ, UPT ;  /* 0x000000ff0400728c */ /* 0x002fc8000bf05070 */
[----:B------:R-:W-:-:S09]  /*00d0*/  UISETP.NE.AND.EX UP0, UPT, UR5, URZ, UPT, UP0 ;  /* 0x000000ff0500728c */ /* 0x000fd2000bf05300 */
[----:B------:R-:W-:Y:S05]  /*00e0*/  BRA.U !UP0, `(.L_x_1) ;  /* 0x0000000108147547 */ /* 0x000fea000b800000 */
[----:B------:R-:W1:Y:S01]  /*00f0*/  LDC.64 R72, c[0x0][0x888] ;  /* 0x00022200ff487b82 */ /* 0x000e620000000a00 */
[----:B------:R-:W1:Y:S02]  /*0100*/  LDCU.64 UR4, c[0x0][0x358] ;  /* 0x00006b00ff0477ac */ /* 0x000e640008000a00 */
[----:B-1----:R1:W5:Y:S01]  /*0110*/  LDG.E R72, desc[UR4][R72.64] ;  /* 0x0000000448487981 */ /* 0x002362000c1e1900 */
[----:B------:R-:W-:Y:S01]  /*0120*/  HFMA2 R140, -RZ, RZ, 0, 5.9604644775390625e-08 ;  /* 0x00000001ff8c7431 */ /* 0x000fe200000001ff */
[----:B------:R-:W-:Y:S05]  /*0130*/  BRA `(.L_x_0) ;  /* 0x00000000000c7947 */ /* 0x000fea0003800000 */
.L_x_1:
[----:B------:R-:W1:Y:S01]  /*0140*/  LDCU UR4, c[0x0][0x880] ;  /* 0x00011000ff0477ac */ /* 0x000e620008000800 */
[----:B------:R-:W-:Y:S01]  /*0150*/  HFMA2 R140, -RZ, RZ, 0, 5.9604644775390625e-08 ;  /* 0x00000001ff8c7431 */ /* 0x000fe200000001ff */
[----:B-1----:R-:W-:-:S07]  /*0160*/  MOV R72, UR4 ;  /* 0x0000000400487c02 */ /* 0x002fce0008000f00 */
.L_x_0:
[----:B------:R-:W2:Y:S02]  /*0170*/  LDCU.64 UR4, c[0x0][0x8b0] ;  /* 0x00011600ff0477ac */ /* 0x000ea40008000a00 */
[----:B--2---:R-:W-:-:S04]  /*0180*/  UISETP.NE.U32.AND UP0, UPT, UR4, URZ, UPT ;  /* 0x000000ff0400728c */ /* 0x004fc8000bf05070 */
[----:B------:R-:W-:-:S09]  /*0190*/  UISETP.NE.AND.EX UP0, UPT, UR5, URZ, UPT, UP0 ;  /* 0x000000ff0500728c */ /* 0x000fd2000bf05300 */
[----:B------:R-:W-:Y:S05]  /*01a0*/  BRA.U UP0, `(.L_x_2) ;  /* 0x0000000100287547 */ /* 0x000fea000b800000 */
[----:B------:R-:W2:Y:S02]  /*01b0*/  LDCU.64 UR4, c[0x0][0x8a8] ;  /* 0x00011500ff0477ac */ /* 0x000ea40008000a00 */
[----:B--2---:R-:W-:-:S04]  /*01c0*/  UISETP.NE.U32.AND UP0, UPT, UR4, URZ, UPT ;  /* 0x000000ff0400728c */ /* 0x004fc8000bf05070 */
[----:B------:R-:W-:-:S09]  /*01d0*/  UISETP.NE.AND.EX UP0, UPT, UR5, URZ, UPT, UP0 ;  /* 0x000000ff0500728c */ /* 0x000fd2000bf05300 */
[----:B------:R-:W-:Y:S05]  /*01e0*/  BRA.U !UP0, `(.L_x_3) ;  /* 0x0000000108107547 */ /* 0x000fea000b800000 */
[----:B------:R-:W2:Y:S01]  /*01f0*/  LDC.64 R70, c[0x0][0x8a8] ;  /* 0x00022a00ff467b82 */ /* 0x000ea20000000a00 */
[----:B------:R-:W2:Y:S02]  /*0200*/  LDCU.64 UR4, c[0x0][0x358] ;  /* 0x00006b00ff0477ac */ /* 0x000ea40008000a00 */
[----:B--2---:R2:W5:Y:S01]  /*0210*/  LDG.E R70, desc[UR4][R70.64] ;  /* 0x0000000446467981 */ /* 0x004562000c1e1900 */
[----:B------:R-:W-:Y:S05]  /*0220*/  BRA `(.L_x_2) ;  /* 0x0000000000087947 */ /* 0x000fea0003800000 */
.L_x_3:
[----:B------:R-:W2:Y:S02]  /*0230*/  LDCU UR4, c[0x0][0x8a0] ;  /* 0x00011400ff0477ac */ /* 0x000ea40008000800 */
[----:B--2---:R-:W-:Y:S02]  /*0240*/  MOV R70, UR4 ;  /* 0x0000000400467c02 */ /* 0x004fe40008000f00 */
.L_x_2:
[----:B------:R-:W-:Y:S01]  /*0250*/  IMAD.U32 R0, RZ, RZ, UR17 ;  /* 0x00000011ff007e24 */ /* 0x000fe2000f8e00ff */
[----:B------:R-:W-:Y:S04]  /*0260*/  BSSY.RECONVERGENT B0, `(.L_x_4) ;  /* 0x000000c000007945 */ /* 0x000fe80003800200 */
[C---:B------:R-:W-:Y:S02]  /*0270*/  ISETP.NE.OR P1, PT, R0.reuse, 0x1, !P3 ;  /* 0x000000010000780c */ /* 0x040fe40005f25670 */
[----:B------:R-:W-:-:S11]  /*0280*/  ISETP.NE.OR P0, PT, R0, 0x3, !P3 ;  /* 0x000000030000780c */ /* 0x000fd60005f05670 */
[----:B------:R-:W-:Y:S05]  /*0290*/  @P1 BRA `(.L_x_5) ;  /* 0x0000000000201947 */ /* 0x000fea0003800000 */
[----:B------:R-:W3:Y:S02]  /*02a0*/  LDCU.64 UR4, c[0x0][0x348] ;  /* 0x00006900ff0477ac */ /* 0x000ee40008000a00 */
[----:B---3--:R-:W-:Y:S02]  /*02b0*/  UIADD3 UR6, UP1, UPT, UR4, 0x80, URZ ;  /* 0x0000008004067890 */ /* 0x008fe4000ff3e0ff */
[----:B------:R-:W-:Y:S02]  /*02c0*/  UIADD3 UR4, UP0, UPT, UR4, 0x180, URZ ;  /* 0x0000018004047890 */ /* 0x000fe4000ff1e0ff */
[----:B------:R-:W-:Y:S02]  /*02d0*/  UIADD3.X UR7, UPT, UPT, URZ, UR5, URZ, UP1, !UPT ;  /* 0x00000005ff077290 */ /* 0x000fe40008ffe4ff */
[----:B------:R-:W-:-:S07]  /*02e0*/  UIADD3.X UR5, UPT, UPT, URZ, UR5, URZ, UP0, !UPT ;  /* 0x00000005ff057290 */ /* 0x000fce00087fe4ff */
[----:B------:R3:W-:Y:S02]  /*02f0*/  UTMACCTL.PF [UR6] ;  /* 0x00000000060079b9 */ /* 0x0007e40008040000 */
[----:B------:R3:W-:Y:S02]  /*0300*/  UTMACCTL.PF [UR4] ;  /* 0x00000000040079b9 */ /* 0x0007e40008040000 */
[----:B---3--:R-:W-:Y:S01]  /*0310*/  NOP ;  /* 0x0000000000007918 */ /* 0x008fe20000000000 */
.L_x_5:
[----:B------:R-:W-:Y:S05]  /*0320*/  BSYNC.RECONVERGENT B0 ;  /* 0x0000000000007941 */ /* 0x000fea0003800200 */
.L_x_4:
[----:B------:R-:W-:Y:S04]  /*0330*/  BSSY.RECONVERGENT B0, `(.L_x_6) ;  /* 0x000000a000007945 */ /* 0x000fe80003800200 */
        /* <DEDUP_REMOVED lines=9> */
.L_x_7:
[----:B------:R-:W-:Y:S05]  /*03d0*/  BSYNC.RECONVERGENT B0 ;  /* 0x0000000000007941 */ /* 0x000fea0003800200 */
.L_x_6:
[----:B------:R-:W3:Y:S01]  /*03e0*/  LDCU.64 UR4, c[0x0][0x888] ;  /* 0x00011100ff0477ac */ /* 0x000ee20008000a00 */
[----:B------:R-:W-:Y:S02]  /*03f0*/  UISETP.EQ.U32.AND UP1, UPT, UR8, URZ, UPT ;  /* 0x000000ff0800728c */ /* 0x000fe4000bf22070 */
[----:B------:R-:W-:Y:S02]  /*0400*/  UPLOP3.LUT UP3, UPT, UPT, UPT, UPT, 0x80, 0x8 ;  /* 0x000000000008789c */ /* 0x000fe40003f6f070 */
[----:B---3--:R-:W-:-:S04]  /*0410*/  UISETP.NE.U32.AND UP0, UPT, UR4, URZ, UPT ;  /* 0x000000ff0400728c */ /* 0x008fc8000bf05070 */
[----:B------:R-:W-:-:S04]  /*0420*/  UISETP.NE.AND.EX UP0, UPT, UR5, URZ, UPT, UP0 ;  /* 0x000000ff0500728c */ /* 0x000fc8000bf05300 */
[----:B------:R-:W-:-:S04]  /*0430*/  UISETP.EQ.OR.EX UP2, UPT, UR9, URZ, !UP0, UP1 ;  /* 0x000000ff0900728c */ /* 0x000fc8000c742710 */
[----:B------:R-:W-:-:S06]  /*0440*/  UP2UR UR4, UPR, URZ, 0x4 ;  /* 0x00000004ff047883 */ /* 0x000fcc0008000000 */
[----:B------:R-:W-:Y:S01]  /*0450*/  MOV R144, UR4 ;  /* 0x0000000400907c02 */ /* 0x000fe20008000f00 */
[----:B------:R-:W-:Y:S06]  /*0460*/  BRA.U !UP2, `(.L_x_8) ;  /* 0x000000010a207547 */ /* 0x000fec000b800000 */
[----:B-----5:R-:W-:Y:S01]  /*0470*/  R2UR UR5, R72 ;  /* 0x00000000480572ca */ /* 0x020fe200000e0000 */
[----:B------:R-:W-:Y:S02]  /*0480*/  UISETP.NE.U32.AND UP1, UPT, UR8, URZ, UPT ;  /* 0x000000ff0800728c */ /* 0x000fe4000bf25070 */
[----:B------:R-:W-:Y:S02]  /*0490*/  USEL UR4, URZ, 0xffffffff, UP0 ;  /* 0xffffffffff047887 */ /* 0x000fe40008000000 */
[----:B------:R-:W-:-:S08]  /*04a0*/  UISETP.NE.AND.EX UP1, UPT, UR9, URZ, UPT, UP1 ;  /* 0x000000ff0900728c */ /* 0x000fd0000bf25310 */
[----:B------:R-:W-:-:S04]  /*04b0*/  UISETP.NE.AND UP0, UPT, UR5, URZ, UPT ;  /* 0x000000ff0500728c */ /* 0x000fc8000bf05270 */
[----:B------:R-:W-:-:S04]  /*04c0*/  @!UP1 USEL UR4, URZ, 0xffffffff, UP0 ;  /* 0xffffffffff049887 */ /* 0x000fc80008000000 */
[----:B------:R-:W-:-:S04]  /*04d0*/  ULOP3.LUT UR4, UR4, 0x1, URZ, 0xc0, !UPT ;  /* 0x0000000104047892 */ /* 0x000fc8000f8ec0ff */
[----:B------:R-:W-:-:S11]  /*04e0*/  UISETP.NE.U32.AND UP3, UPT, UR4, 0x1, UPT ;  /* 0x000000010400788c */ /* 0x000fd6000bf65070 */
.L_x_8:
[----:B------:R-:W3:Y:S01]  /*04f0*/  SHFL.IDX PT, R2, R141, RZ, 0x1f ;  /* 0x00001fff8d027589 */ /* 0x000ee200000e0000 */
[----:B------:R-:W-:-:S04]  /*0500*/  UISETP.NE.AND UP0, UPT, UR17, 0x2, UPT ;  /* 0x000000021100788c */ /* 0x000fc8000bf05270 */
[----:B------:R-:W-:Y:S01]  /*0510*/  USEL UR43, URZ, 0x1, UP0 ;  /* 0x00000001ff2b7887 */ /* 0x000fe20008000000 */
[----:B---3--:R-:W-:-:S13]  /*0520*/  ISETP.NE.AND P0, PT, R2, RZ, PT ;  /* 0x000000ff0200720c */ /* 0x008fda0003f05270 */
[----:B------:R-:W-:Y:S05]  /*0530*/  @P0 BRA `(.L_x_9) ;  /* 0x0000000000600947 */ /* 0x000fea0003800000 */
[----:B------:R-:W3:Y:S01]  /*0540*/  S2UR UR4, SR_CgaCtaId ;  /* 0x00000000000479c3 */ /* 0x000ee20000008800 */
[----:B------:R-:W-:Y:S01]  /*0550*/  UMOV UR5, 0x400 ;  /* 0x0000040000057882 */ /* 0x000fe20000000000 */
[----:B------:R-:W-:Y:S01]  /*0560*/  UMOV UR8, 0x1 ;  /* 0x0000000100087882 */ /* 0x000fe20000000000 */
[----:B------:R-:W-:Y:S01]  /*0570*/  UMOV UR6, 0x2 ;  /* 0x0000000200067882 */ /* 0x000fe20000000000 */
[----:B------:R-:W-:-:S04]  /*0580*/  UIADD3 UR8, UPT, UPT, -UR8, 0x100000, URZ ;  /* 0x0010000008087890 */ /* 0x000fc8000fffe1ff */
[----:B------:R-:W-:Y:S02]  /*0590*/  USHF.L.U32 UR9, UR8, 0xb, URZ ;  /* 0x0000000b08097899 */ /* 0x000fe400080006ff */
[----:B------:R-:W-:Y:S02]  /*05a0*/  USHF.L.U32 UR8, UR8, 0x1, URZ ;  /* 0x0000000108087899 */ /* 0x000fe400080006ff */
[----:B------:R-:W-:-:S04]  /*05b0*/  UIADD3 UR6, UPT, UPT, -UR6, 0x100000, URZ ;  /* 0x0010000006067890 */ /* 0x000fc8000fffe1ff */
[----:B------:R-:W-:Y:S02]  /*05c0*/  USHF.L.U32 UR7, UR6, 0xb, URZ ;  /* 0x0000000b06077899 */ /* 0x000fe400080006ff */
[----:B------:R-:W-:Y:S01]  /*05d0*/  USHF.L.U32 UR6, UR6, 0x1, URZ ;  /* 0x0000000106067899 */ /* 0x000fe200080006ff */
[----:B------:R-:W-:Y:S01]  /*05e0*/  ELECT P0, URZ, PT ;  /* 0x0000000000ff782f */ /* 0x000fe20003800000 */
[----:B---3--:R-:W-:Y:S01]  /*05f0*/  ULEA UR4, UR4, UR5, 0x18 ;  /* 0x0000000504047291 */ /* 0x008fe2000f8ec0ff */
[----:B------:R-:W3:Y:S11]  /*0600*/  FENCE.VIEW.ASYNC.S ;  /* 0x00000000000073c6 */ /* 0x000ef60000000000 */
[----:B---3--:R3:W4:Y:S01]  /*0610*/  SYNCS.EXCH.64 URZ, [UR4], UR8 ;  /* 0x0000000804ff75b2 */ /* 0x0087220008000100 */
[----:B------:R3:W1:Y:S01]  /*0620*/  SYNCS.EXCH.64 URZ, [UR4+0x28], UR6 ;  /* 0x0000280604ff75b2 */ /* 0x0006620008000100 */
        /* <DEDUP_REMOVED lines=8> */
[----:B------:R-:W-:Y:S01]  /*06b0*/  NOP ;  /* 0x0000000000007918 */ /* 0x000fe20000000000 */
.L_x_9:
[----:B------:R-:W2:Y:S01]  /*06c0*/  SHFL.IDX PT, R2, R141, RZ, 0x1f ;  /* 0x00001fff8d027589 */ /* 0x000ea200000e0000 */
[----:B------:R-:W-:Y:S01]  /*06d0*/  NOP ;  /* 0x0000000000007918 */ /* 0x000fe20000000000 */
[----:B--2---:R-:W-:-:S13]  /*06e0*/  ISETP.NE.AND P0, PT, R2, 0x1, PT ;  /* 0x000000010200780c */ /* 0x004fda0003f05270 */
[----:B------:R-:W-:Y:S05]  /*06f0*/  @P0 BRA `(.L_x_10) ;  /* 0x0000000000580947 */ /* 0x000fea0003800000 */
[----:B---3--:R-:W2:Y:S01]  /*0700*/  S2UR UR4, SR_CgaCtaId ;  /* 0x00000000000479c3 */ /* 0x008ea20000008800 */
        /* <DEDUP_REMOVED lines=10> */
[----:B--2---:R-:W-:Y:S01]  /*07b0*/  ULEA UR4, UR4, UR5, 0x18 ;  /* 0x0000000504047291 */ /* 0x004fe2000f8ec0ff */
[----:B------:R-:W2:Y:S11]  /*07c0*/  FENCE.VIEW.ASYNC.S ;  /* 0x00000000000073c6 */ /* 0x000eb60000000000 */
[----:B--2---:R2:W3:Y:S01]  /*07d0*/  SYNCS.EXCH.64 URZ, [UR4+0x50], UR8 ;  /* 0x0000500804ff75b2 */ /* 0x0044e20008000100 */
        /* <DEDUP_REMOVED lines=8> */
.L_x_10:
[----:B------:R-:W4:Y:S01]  /*0860*/  SHFL.IDX PT, R2, R141, RZ, 0x1f ;  /* 0x00001fff8d027589 */ /* 0x000f2200000e0000 */
[----:B------:R-:W-:Y:S01]  /*0870*/  NOP ;  /* 0x0000000000007918 */ /* 0x000fe20000000000 */
[----:B----4-:R-:W-:-:S13]  /*0880*/  ISETP.NE.AND P0, PT, R2, 0x3, PT ;  /* 0x000000030200780c */ /* 0x010fda0003f05270 */
[----:B------:R-:W-:Y:S05]  /*0890*/  @P0 BRA `(.L_x_11) ;  /* 0x0000000000300947 */ /* 0x000fea0003800000 */
[----:B--23--:R-:W2:Y:S01]  /*08a0*/  S2UR UR6, SR_CgaCtaId ;  /* 0x00000000000679c3 */ /* 0x00cea20000008800 */
[----:B------:R-:W-:Y:S01]  /*08b0*/  UMOV UR4, 0x400 ;  /* 0x0000040000047882 */ /* 0x000fe20000000000 */
[----:B------:R-:W-:Y:S01]  /*08c0*/  UMOV UR5, 0x20 ;  /* 0x0000002000057882 */ /* 0x000fe20000000000 */
[----:B------:R-:W-:Y:S01]  /*08d0*/  ELECT P0, URZ, PT ;  /* 0x0000000000ff782f */ /* 0x000fe20003800000 */
[----:B--2---:R-:W-:Y:S02]  /*08e0*/  ULEA UR6, UR6, UR4, 0x18 ;  /* 0x0000000406067291 */ /* 0x004fe4000f8ec0ff */
[----:B------:R-:W-:-:S04]  /*08f0*/  UIADD3 UR4, UPT, UPT, -UR5, 0x100000, URZ ;  /* 0x0010000005047890 */ /* 0x000fc8000fffe1ff */
[----:B------:R-:W-:Y:S02]  /*0900*/  USHF.L.U32 UR5, UR4, 0xb, URZ ;  /* 0x0000000b04057899 */ /* 0x000fe400080006ff */
[----:B------:R-:W-:Y:S01]  /*0910*/  USHF.L.U32 UR4, UR4, 0x1, URZ ;  /* 0x0000000104047899 */ /* 0x000fe200080006ff */
[----:B------:R-:W2:Y:S11]  /*0920*/  FENCE.VIEW.ASYNC.S ;  /* 0x00000000000073c6 */ /* 0x000eb60000000000 */
[----:B--2---:R4:W2:Y:S01]  /*0930*/  SYNCS.EXCH.64 URZ, [UR6+0x90], UR4 ;  /* 0x0000900406ff75b2 */ /* 0x0048a20008000100 */
[----:B------:R4:W3:Y:S02]  /*0940*/  SYNCS.EXCH.64 URZ, [UR6+0x98], UR4 ;  /* 0x0000980406ff75b2 */ /* 0x0008e40008000100 */
[----:B----4-:R-:W-:Y:S01]  /*0950*/  NOP ;  /* 0x0000000000007918 */ /* 0x010fe20000000000 */
.L_x_11:
[----:B------:R-:W4:Y:S01]  /*0960*/  SHFL.IDX PT, R2, R141, RZ, 0x1f ;  /* 0x00001fff8d027589 */ /* 0x000f2200000e0000 */
[----:B------:R-:W-:Y:S01]  /*0970*/  NOP ;  /* 0x0000000000007918 */ /* 0x000fe20000000000 */
[----:B----4-:R-:W-:-:S13]  /*0980*/  ISETP.NE.AND P0, PT, R2, 0x4, PT ;  /* 0x000000040200780c */ /* 0x010fda0003f05270 */
[----:B------:R-:W-:Y:S05]  /*0990*/  @P0 BRA `(.L_x_12) ;  /* 0x00000000004c0947 */ /* 0x000fea0003800000 */
[----:B--23--:R-:W2:Y:S01]  /*09a0*/  S2UR UR6, SR_CgaCtaId ;  /* 0x00000000000679c3 */ /* 0x00cea20000008800 */
[----:B------:R-:W-:Y:S01]  /*09b0*/  UMOV UR4, 0x1e0 ;  /* 0x000001e000047882 */ /* 0x000fe20000000000 */
[----:B------:R-:W-:Y:S01]  /*09c0*/  UMOV UR5, 0x400 ;  /* 0x0000040000057882 */ /* 0x000fe20000000000 */
[----:B------:R-:W-:Y:S01]  /*09d0*/  USEL UR4, UR4, 0x1a0, UP3 ;  /* 0x000001a004047887 */ /* 0x000fe20009800000 */
[----:B------:R-:W-:Y:S01]  /*09e0*/  UMOV UR8, 0x1 ;  /* 0x0000000100087882 */ /* 0x000fe20000000000 */
[----:B------:R-:W-:Y:S01]  /*09f0*/  ELECT P0, URZ, PT ;  /* 0x0000000000ff782f */ /* 0x000fe20003800000 */
[----:B------:R-:W-:-:S04]  /*0a00*/  UIADD3 UR8, UPT, UPT, -UR8, 0x100000, URZ ;  /* 0x0010000008087890 */ /* 0x000fc8000fffe1ff */
[----:B------:R-:W-:Y:S02]  /*0a10*/  USHF.L.U32 UR9, UR8, 0xb, URZ ;  /* 0x0000000b08097899 */ /* 0x000fe400080006ff */
[----:B------:R-:W-:Y:S02]  /*0a20*/  USHF.L.U32 UR8, UR8, 0x1, URZ ;  /* 0x0000000108087899 */ /* 0x000fe400080006ff */
[----:B--2---:R-:W-:Y:S02]  /*0a30*/  ULEA UR6, UR6, UR5, 0x18 ;  /* 0x0000000506067291 */ /* 0x004fe4000f8ec0ff */
[----:B------:R-:W-:-:S04]  /*0a40*/  UIADD3 UR4, UPT, UPT, -UR4, 0x100000, URZ ;  /* 0x0010000004047890 */ /* 0x000fc8000fffe1ff */
[----:B------:R-:W-:Y:S02]  /*0a50*/  USHF.L.U32 UR5, UR4, 0xb, URZ ;  /* 0x0000000b04057899 */ /* 0x000fe400080006ff */
[----:B------:R-:W-:Y:S01]  /*0a60*/  USHF.L.U32 UR4, UR4, 0x1, URZ ;  /* 0x0000000104047899 */ /* 0x000fe200080006ff */
[----:B------:R-:W2:Y:S03]  /*0a70*/  FENCE.VIEW.ASYNC.S ;  /* 0x00000000000073c6 */ /* 0x000ea60000000000 */
[----:B--2---:R4:W2:Y:S08]  /*0a80*/  SYNCS.EXCH.64 URZ, [UR6+0xa0], UR8 ;  /* 0x0000a00806ff75b2 */ /* 0x0048b00008000100 */
[----:B------:R4:W3:Y:S01]  /*0a90*/  SYNCS.EXCH.64 URZ, [UR6+0xb0], UR4 ;  /* 0x0000b00406ff75b2 */ /* 0x0008e20008000100 */
[----:B------:R4:W1:Y:S01]  /*0aa0*/  SYNCS.EXCH.64 URZ, [UR6+0xa8], UR8 ;  /* 0x0000a80806ff75b2 */ /* 0x0008620008000100 */
[----:B------:R4:W1:Y:S02]  /*0ab0*/  SYNCS.EXCH.64 URZ, [UR6+0xb8], UR4 ;  /* 0x0000b80406ff75b2 */ /* 0x0008640008000100 */
[----:B----4-:R-:W-:Y:S01]  /*0ac0*/  NOP ;  /* 0x0000000000007918 */ /* 0x010fe20000000000 */
.L_x_12:
[----:B------:R-:W4:Y:S01]  /*0ad0*/  SHFL.IDX PT, R2, R141, RZ, 0x1f ;  /* 0x00001fff8d027589 */ /* 0x000f2200000e0000 */
[----:B------:R-:W-:Y:S01]  /*0ae0*/  NOP ;  /* 0x0000000000007918 */ /* 0x000fe20000000000 */
[----:B----4-:R-:W-:-:S13]  /*0af0*/  ISETP.NE.AND P0, PT, R2, 0x5, PT ;  /* 0x000000050200780c */ /* 0x010fda0003f05270 */
[----:B------:R-:W-:Y:S05]  /*0b00*/  @P0 BRA `(.L_x_13) ;  /* 0x0000000000480947 */ /* 0x000fea0003800000 */
[----:B--23--:R-:W2:Y:S01]  /*0b10*/  S2UR UR4, SR_CgaCtaId ;  /* 0x00000000000479c3 */ /* 0x00cea20000008800 */
        /* <DEDUP_REMOVED lines=12> */
[----:B--2---:R4:W2:Y:S01]  /*0be0*/  SYNCS.EXCH.64 URZ, [UR4+0xc0], UR8 ;  /* 0x0000c00804ff75b2 */ /* 0x0048a20008000100 */
[----:B------:R4:W3:Y:S01]  /*0bf0*/  SYNCS.EXCH.64 URZ, [UR4+0xd0], UR6 ;  /* 0x0000d00604ff75b2 */ /* 0x0008e20008000100 */
[----:B------:R4:W1:Y:S01]  /*0c00*/  SYNCS.EXCH.64 URZ, [UR4+0xc8], UR8 ;  /* 0x0000c80804ff75b2 */ /* 0x0008620008000100 */
[----:B------:R4:W1:Y:S02]  /*0c10*/  SYNCS.EXCH.64 URZ, [UR4+0xd8], UR6 ;  /* 0x0000d80604ff75b2 */ /* 0x0008640008000100 */
[----:B----4-:R-:W-:Y:S01]  /*0c20*/  NOP ;  /* 0x0000000000007918 */ /* 0x010fe20000000000 */
.L_x_13:
[----:B------:R-:W4:Y:S01]  /*0c30*/  SHFL.IDX PT, R2, R141, RZ, 0x1f ;  /* 0x00001fff8d027589 */ /* 0x000f2200000e0000 */
[----:B------:R-:W1:Y:S01]  /*0c40*/  S2UR UR45, SR_CgaCtaId ;  /* 0x00000000002d79c3 */ /* 0x000e620000008800 */
[----:B------:R-:W-:Y:S01]  /*0c50*/  NOP ;  /* 0x0000000000007918 */ /* 0x000fe20000000000 */
[----:B----4-:R-:W-:-:S13]  /*0c60*/  ISETP.NE.AND P0, PT, R2, 0x3, PT ;  /* 0x000000030200780c */ /* 0x010fda0003f05270 */
[----:B-1----:R-:W-:Y:S05]  /*0c70*/  @P0 BRA `(.L_x_14) ;  /* 0x0000000000340947 */ /* 0x002fea0003800000 */
[----:B--23--:R-:W-:Y:S01]  /*0c80*/  UMOV UR4, 0x400 ;  /* 0x0000040000047882 */ /* 0x00cfe20000000000 */
[----:B------:R-:W-:Y:S01]  /*0c90*/  UMOV UR6, 0x20 ;  /* 0x0000002000067882 */ /* 0x000fe20000000000 */
[----:B------:R-:W-:Y:S02]  /*0ca0*/  ULEA UR4, UR45, UR4, 0x18 ;  /* 0x000000042d047291 */ /* 0x000fe4000f8ec0ff */
[----:B------:R-:W-:-:S04]  /*0cb0*/  UIADD3 UR6, UPT, UPT, -UR6, 0x100000, URZ ;  /* 0x0010000006067890 */ /* 0x000fc8000fffe1ff */
[----:B------:R-:W-:Y:S02]  /*0cc0*/  USHF.L.U32 UR7, UR6, 0xb, URZ ;  /* 0x0000000b06077899 */ /* 0x000fe400080006ff */
[----:B------:R-:W-:Y:S01]  /*0cd0*/  USHF.L.U32 UR6, UR6, 0x1, URZ ;  /* 0x0000000106067899 */ /* 0x000fe200080006ff */
[----:B------:R-:W-:Y:S01]  /*0ce0*/  ELECT P0, URZ, PT ;  /* 0x0000000000ff782f */ /* 0x000fe20003800000 */
[----:B------:R-:W1:Y:S10]  /*0cf0*/  FENCE.VIEW.ASYNC.S ;  /* 0x00000000000073c6 */ /* 0x000e740000000000 */
[----:B-1----:R1:W4:Y:S01]  /*0d00*/  SYNCS.EXCH.64 URZ, [UR4+0xe0], UR6 ;  /* 0x0000e00604ff75b2 */ /* 0x0023220008000100 */
[----:B------:R1:W2:Y:S01]  /*0d10*/  SYNCS.EXCH.64 URZ, [UR4+0xf0], UR6 ;  /* 0x0000f00604ff75b2 */ /* 0x0002a20008000100 */
[----:B------:R1:W3:Y:S01]  /*0d20*/  SYNCS.EXCH.64 URZ, [UR4+0xe8], UR6 ;  /* 0x0000e80604ff75b2 */ /* 0x0002e20008000100 */
[----:B------:R1:W1:Y:S01]  /*0d30*/  SYNCS.EXCH.64 URZ, [UR4+0xf8], UR6 ;  /* 0x0000f80604ff75b2 */ /* 0x0002620008000100 */
[----:B------:R-:W-:Y:S01]  /*0d40*/  NOP ;  /* 0x0000000000007918 */ /* 0x000fe20000000000 */
.L_x_14:
[----:B-123--:R-:W1:Y:S01]  /*0d50*/  LDCU UR4, c[0x0][0x36c] ;  /* 0x00006d80ff0477ac */ /* 0x00ee620008000800 */
[----:B------:R-:W-:Y:S01]  /*0d60*/  ISETP.NE.OR P3, PT, R0, 0x2, !P3 ;  /* 0x000000020000780c */ /* 0x000fe20005f65670 */
[----:B------:R-:W-:Y:S01]  /*0d70*/  NOP ;  /* 0x0000000000007918 */ /* 0x000fe20000000000 */
[----:B------:R-:W-:Y:S01]  /*0d80*/  LOP3.LUT R0, R154, 0x1f, RZ, 0xc0, !PT ;  /* 0x0000001f9a007812 */ /* 0x000fe200078ec0ff */
[----:B------:R-:W-:Y:S02]  /*0d90*/  UISETP.NE.AND UP4, UPT, UR17, URZ, UPT ;  /* 0x000000ff1100728c */ /* 0x000fe4000bf85270 */
[----:B-1----:R-:W-:-:S09]  /*0da0*/  UISETP.EQ.U32.AND UP5, UPT, UR4, 0x1, UPT ;  /* 0x000000010400788c */ /* 0x002fd2000bfa2070 */
[----:B------:R-:W-:Y:S05]  /*0db0*/  BRA.U !UP5, `(.L_x_15) ;  /* 0x000000010d087547 */ /* 0x000fea000b800000 */
[----:B----4-:R-:W-:Y:S01]  /*0dc0*/  UCGABAR_ARV ;  /* 0x00000000000079c7 */ /* 0x010fe20008000000 */
[----:B------:R-:W-:Y:S05]  /*0dd0*/  BRA `(.L_x_16) ;  /* 0x0000000000047947 */ /* 0x000fea0003800000 */
.L_x_15:
[----:B----4-:R-:W-:Y:S01]  /*0de0*/  NOP ;  /* 0x0000000000007918 */ /* 0x010fe20000000000 */
.L_x_16:
[----:B------:R-:W1:Y:S01]  /*0df0*/  S2UR UR7, SR_CTAID.X ;  /* 0x00000000000779c3 */ /* 0x000e620000002500 */
[----:B------:R-:W-:-:S05]  /*0e00*/  CS2R.32 R143, SR_CgaSize ;  /* 0x00000000008f7805 */ /* 0x000fca0000008a00 */
[----:B------:R-:W-:-:S05]  /*0e10*/  IMAD R143, R143, -0xa0, RZ ;  /* 0xffffff608f8f7824 */ /* 0x000fca00078e02ff */
[----:B------:R-:W-:-:S14]  /*0e20*/  R2UR UR5, R143 ;  /* 0x000000008f0572ca */ /* 0x000fdc00000e0000 */
[----:B------:R-:W2:Y:S01]  /*0e30*/  LDCU UR5, c[0x0][UR5+0x2b0] ;  /* 0x00005600050577ac */ /* 0x000ea20008000800 */
[----:B------:R-:W-:-:S05]  /*0e40*/  CS2R.32 R143, SR_CgaSize ;  /* 0x00000000008f7805 */ /* 0x000fca0000008a00 */
[----:B------:R-:W-:-:S05]  /*0e50*/  IMAD R143, R143, -0xa0, RZ ;  /* 0xffffff608f8f7824 */ /* 0x000fca00078e02ff */
[----:B------:R-:W-:-:S14]  /*0e60*/  R2UR UR4, R143 ;  /* 0x000000008f0472ca */ /* 0x000fdc00000e0000 */
[----:B------:R-:W3:Y:S01]  /*0e70*/  LDCU UR4, c[0x0][UR4+0x2b4] ;  /* 0x00005680040477ac */ /* 0x000ee20008000800 */
[----:B------:R-:W4:Y:S01]  /*0e80*/  S2UR UR8, SR_CTAID.Y ;  /* 0x00000000000879c3 */ /* 0x000f220000002600 */
[----:B------:R-:W-:-:S05]  /*0e90*/  CS2R.32 R143, SR_CgaSize ;  /* 0x00000000008f7805 */ /* 0x000fca0000008a00 */
[----:B------:R-:W-:-:S05]  /*0ea0*/  IMAD R143, R143, -0xa0, RZ ;  /* 0xffffff608f8f7824 */ /* 0x000fca00078e02ff */
[----:B------:R-:W-:-:S14]  /*0eb0*/  R2UR UR9, R143 ;  /* 0x000000008f0972ca */ /* 0x000fdc00000e0000 */
[----:B------:R-:W3:Y:S01]  /*0ec0*/  LDCU UR9, c[0x0][UR9+0x2a0] ;  /* 0x00005400090977ac */ /* 0x000ee20008000800 */
[----:B------:R-:W-:-:S05]  /*0ed0*/  CS2R.32 R143, SR_CgaSize ;  /* 0x00000000008f7805 */ /* 0x000fca0000008a00 */
[----:B------:R-:W-:-:S05]  /*0ee0*/  IMAD R143, R143, -0xa0, RZ ;  /* 0xffffff608f8f7824 */ /* 0x000fca00078e02ff */
[----:B------:R-:W-:-:S14]  /*0ef0*/  R2UR UR10, R143 ;  /* 0x000000008f0a72ca */ /* 0x000fdc00000e0000 */
[----:B------:R-:W3:Y:S01]  /*0f00*/  LDCU UR10, c[0x0][UR10+0x2a4] ;  /* 0x000054800a0a77ac */ /* 0x000ee20008000800 */
[----:B------:R-:W3:Y:S01]  /*0f10*/  S2UR UR36, SR_CTAID.Z ;  /* 0x00000000002479c3 */ /* 0x000ee20000002700 */
[----:B------:R-:W3:Y:S01]  /*0f20*/  LDCU UR21, c[0x0][0xb24] ;  /* 0x00016480ff1577ac */ /* 0x000ee20008000800 */
[----:B------:R-:W3:Y:S01]  /*0f30*/  LDCU UR42, c[0x0][0xb24] ;  /* 0x00016480ff2a77ac */ /* 0x000ee20008000800 */
[----:B-1----:R-:W-:Y:S01]  /*0f40*/  I2FP.F32.U32 R3, UR7 ;  /* 0x0000000700037c45 */ /* 0x002fe20008201000 */
[----:B------:R-:W1:Y:S04]  /*0f50*/  LDCU UR28, c[0x0][0xb30] ;  /* 0x00016600ff1c77ac */ /* 0x000e680008000800 */
[----:B--2---:R-:W-:Y:S01]  /*0f60*/  FMUL R3, R3, UR5 ;  /* 0x0000000503037c20 */ /* 0x004fe20008400000 */
[----:B------:R-:W-:Y:S01]  /*0f70*/  USHF.L.U32 UR26, UR45, 0xc, URZ ;  /* 0x0000000c2d1a7899 */ /* 0x000fe200080006ff */
[----:B----4-:R-:W-:Y:S01]  /*0f80*/  I2FP.F32.U32 R2, UR8 ;  /* 0x0000000800027c45 */ /* 0x010fe20008201000 */
[----:B------:R-:W-:Y:S01]  /*0f90*/  UMOV UR16, UR7 ;  /* 0x0000000700107c82 */ /* 0x000fe20008000000 */
[----:B------:R-:W-:-:S02]  /*0fa0*/  UMOV UR20, UR8 ;  /* 0x0000000800147c82 */ /* 0x000fc40008000000 */
[----:B------:R-:W2:Y:S01]  /*0fb0*/  F2I.U32.TRUNC.NTZ R3, R3 ;  /* 0x0000000300037305 */ /* 0x000ea2000020f000 */
[----:B---3--:R-:W-:Y:S01]  /*0fc0*/  UISETP.GE.AND UP2, UPT, UR21, 0x1, UPT ;  /* 0x000000011500788c */ /* 0x008fe2000bf46270 */
[----:B------:R-:W-:-:S06]  /*0fd0*/  FMUL R2, R2, UR4 ;  /* 0x0000000402027c20 */ /* 0x000fcc0008400000 */
[----:B------:R-:W3:Y:S01]  /*0fe0*/  F2I.U32.TRUNC.NTZ R2, R2 ;  /* 0x0000000200027305 */ /* 0x000ee2000020f000 */
[----:B--2---:R-:W-:Y:S02]  /*0ff0*/  R2UR UR4, R3 ;  /* 0x00000000030472ca */ /* 0x004fe400000e0000 */
[----:B---3--:R-:W-:Y:S02]  /*1000*/  R2UR UR6, R2 ;  /* 0x00000000020672ca */ /* 0x008fe400000e0000 */
[----:B------:R-:W-:-:S09]  /*1010*/  PRMT R2, RZ, 0x7610, R2 ;  /* 0x00007610ff027816 */ /* 0x000fd20000000002 */
[----:B------:R-:W-:-:S04]  /*1020*/  UIADD3 UR5, UPT, UPT, -UR4, URZ, URZ ;  /* 0x000000ff04057290 */ /* 0x000fc8000fffe1ff */
[----:B------:R-:W-:Y:S02]  /*1030*/  UIMAD UR5, UR9, UR5, UR7 ;  /* 0x00000005090572a4 */ /* 0x000fe4000f8e0207 */
[----:B------:R-:W-:-:S04]  /*1040*/  UIADD3 UR4, UPT, UPT, -UR6, URZ, URZ ;  /* 0x000000ff06047290 */ /* 0x000fc8000fffe1ff */
[----:B------:R-:W-:Y:S01]  /*1050*/  IMAD.U32 R143, RZ, RZ, UR5 ;  /* 0x00000005ff8f7e24 */ /* 0x000fe2000f8e00ff */
[----:B------:R-:W-:-:S06]  /*1060*/  UIMAD UR4, UR10, UR4, UR8 ;  /* 0x000000040a0472a4 */ /* 0x000fcc000f8e0208 */
[----:B------:R-:W-:Y:S01]  /*1070*/  IMAD.U32 R142, RZ, RZ, UR4 ;  /* 0x00000004ff8e7e24 */ /* 0x000fe2000f8e00ff */
[----:B-1----:R-:W-:Y:S06]  /*1080*/  BRA.U UP4, `(.L_x_17) ;  /* 0x00000001042c7547 */ /* 0x002fec000b800000 */
[----:B------:R-:W-:Y:S02]  /*1090*/  R2UR UR5, R142 ;  /* 0x000000008e0572ca */ /* 0x000fe400000e0000 */
[----:B------:R-:W-:-:S11]  /*10a0*/  R2UR UR4, R143 ;  /* 0x000000008f0472ca */ /* 0x000fd600000e0000 */
[----:B------:R-:W-:Y:S02]  /*10b0*/  UISETP.NE.AND UP0, UPT, UR5, URZ, UPT ;  /* 0x000000ff0500728c */ /* 0x000fe4000bf05270 */
[----:B------:R-:W-:Y:S02]  /*10c0*/  UISETP.NE.AND UP1, UPT, UR5, 0x1, UPT ;  /* 0x000000010500788c */ /* 0x000fe4000bf25270 */
[----:B------:R-:W-:-:S04]  /*10d0*/  UISETP.EQ.OR UP0, UPT, UR4, URZ, !UP0 ;  /* 0x000000ff0400728c */ /* 0x000fc8000c702670 */
[----:B------:R-:W-:Y:S02]  /*10e0*/  USEL UR5, URZ, 0x1, !UP0 ;  /* 0x00000001ff057887 */ /* 0x000fe4000c000000 */
[----:B------:R-:W-:Y:S02]  /*10f0*/  UISETP.NE.AND UP0, UPT, UR4, URZ, UPT ;  /* 0x000000ff0400728c */ /* 0x000fe4000bf05270 */
[----:B------:R-:W-:-:S04]  /*1100*/  USEL UR4, URZ, 0x2, UP1 ;  /* 0x00000002ff047887 */ /* 0x000fc80008800000 */
[----:B------:R-:W-:-:S04]  /*1110*/  USEL UR4, UR4, 0x2, UP0 ;  /* 0x0000000204047887 */ /* 0x000fc80008000000 */
[----:B------:R-:W-:-:S06]  /*1120*/  UIADD3 UR4, UPT, UPT, UR5, UR4, URZ ;  /* 0x0000000405047290 */ /* 0x000fcc000fffe0ff */
[----:B------:R-:W-:Y:S02]  /*1130*/  IMAD.U32 R2, RZ, RZ, UR4 ;  /* 0x00000004ff027e24 */ /* 0x000fe4000f8e00ff */
.L_x_17:
[----:B------:R-:W-:Y:S05]  /*1140*/  BRA.U !UP2, `(.L_x_18) ;  /* 0x000000010ad47547 */ /* 0x000fea000b800000 */
[----:B------:R-:W1:Y:S01]  /*1150*/  LDCU.128 UR12, c[0x0][0xb10] ;  /* 0x00016200ff0c77ac */ /* 0x000e620008000c00 */
[----:B------:R-:W2:Y:S01]  /*1160*/  LDCU UR6, c[0x0][0x370] ;  /* 0x00006e00ff0677ac */ /* 0x000ea20008000800 */
[----:B------:R-:W3:Y:S01]  /*1170*/  LDCU UR5, c[0x0][0x374] ;  /* 0x00006e80ff0577ac */ /* 0x000ee20008000800 */
[----:B------:R-:W4:Y:S01]  /*1180*/  LDCU UR27, c[0x0][0xb0c] ;  /* 0x00016180ff1b77ac */ /* 0x000f220008000800 */
[----:B------:R-:W4:Y:S01]  /*1190*/  LDCU UR4, c[0x0][0xb20] ;  /* 0x00016400ff0477ac */ /* 0x000f220008000800 */
[----:B------:R-:W4:Y:S01]  /*11a0*/  LDCU.64 UR8, c[0x0][0xb28] ;  /* 0x00016500ff0877ac */ /* 0x000f220008000a00 */
[----:B-1----:R-:W-:Y:S02]  /*11b0*/  UISETP.NE.AND UP0, UPT, UR14, 0x1, UPT ;  /* 0x000000010e00788c */ /* 0x002fe4000bf05270 */
[----:B---3--:R-:W-:Y:S02]  /*11c0*/  UIMAD.WIDE.U32 UR10, UR5, UR15, URZ ;  /* 0x0000000f050a72a5 */ /* 0x008fe4000f8e00ff */
[----:B--2---:R-:W-:-:S02]  /*11d0*/  UIMAD.WIDE.U32 UR22, UR6, UR12, URZ ;  /* 0x0000000c061672a5 */ /* 0x004fc4000f8e00ff */
[----:B----4-:R-:W-:Y:S02]  /*11e0*/  UISETP.NE.AND UP1, UPT, UR27, 0x1, UPT ;  /* 0x000000011b00788c */ /* 0x010fe4000bf25270 */
[----:B------:R-:W-:Y:S01]  /*11f0*/  UISETP.NE.AND UP2, UPT, UR21, 0x1, UPT ;  /* 0x000000011500788c */ /* 0x000fe2000bf45270 */
[----:B------:R-:W-:Y:S02]  /*1200*/  UMOV UR10, UR11 ;  /* 0x0000000b000a7c82 */ /* 0x000fe40008000000 */
[----:B------:R-:W-:Y:S01]  /*1210*/  UMOV UR22, UR23 ;  /* 0x0000001700167c82 */ /* 0x000fe20008000000 */
[----:B------:R-:W-:Y:S02]  /*1220*/  @UP0 USHF.R.U32.HI UR5, URZ, UR4, UR10 ;  /* 0x00000004ff050299 */ /* 0x000fe4000801160a */
[----:B------:R-:W-:Y:S02]  /*1230*/  UIMAD.WIDE.U32 UR24, UR20, UR15, URZ ;  /* 0x0000000f141872a5 */ /* 0x000fe4000f8e00ff */
[----:B------:R-:W-:-:S02]  /*1240*/  UIMAD.WIDE.U32 UR10, UR5, UR8, URZ ;  /* 0x00000008050a72a5 */ /* 0x000fc4000f8e00ff */
[----:B------:R-:W-:Y:S02]  /*1250*/  @UP1 USHF.R.U32.HI UR6, URZ, UR13, UR22 ;  /* 0x0000000dff061299 */ /* 0x000fe40008011616 */
[----:B------:R-:W-:Y:S02]  /*1260*/  UIMAD.WIDE.U32 UR18, UR16, UR12, URZ ;  /* 0x0000000c101272a5 */ /* 0x000fe4000f8e00ff */
[----:B------:R-:W-:Y:S01]  /*1270*/  UIMAD.WIDE.U32 UR22, UR6, UR8, URZ ;  /* 0x00000008061672a5 */ /* 0x000fe2000f8e00ff */
[----:B------:R-:W-:Y:S01]  /*1280*/  UMOV UR24, UR25 ;  /* 0x0000001900187c82 */ /* 0x000fe20008000000 */
[----:B------:R-:W-:Y:S01]  /*1290*/  UMOV UR10, UR11 ;  /* 0x0000000b000a7c82 */ /* 0x000fe20008000000 */
[----:B------:R-:W-:Y:S02]  /*12a0*/  USHF.R.U32.HI UR24, URZ, UR4, UR24 ;  /* 0x00000004ff187299 */ /* 0x000fe40008011618 */
[----:B------:R-:W-:Y:S02]  /*12b0*/  @UP2 USHF.R.U32.HI UR5, URZ, UR9, UR10 ;  /* 0x00000009ff052299 */ /* 0x000fe4000801160a */
[----:B------:R-:W-:Y:S01]  /*12c0*/  UMOV UR7, UR23 ;  /* 0x0000001700077c82 */ /* 0x000fe20008000000 */
[----:B------:R-:W-:Y:S01]  /*12d0*/  UMOV UR18, UR19 ;  /* 0x0000001300127c82 */ /* 0x000fe20008000000 */
[----:B------:R-:W-:-:S02]  /*12e0*/  @UP2 USHF.R.U32.HI UR6, URZ, UR9, UR7 ;  /* 0x00000009ff062299 */ /* 0x000fc40008011607 */
[----:B------:R-:W-:Y:S02]  /*12f0*/  USHF.R.U32.HI UR13, URZ, UR13, UR18 ;  /* 0x0000000dff0d7299 */ /* 0x000fe40008011612 */
[----:B------:R-:W-:Y:S02]  /*1300*/  USEL UR4, UR20, UR24, !UP0 ;  /* 0x0000001814047287 */ /* 0x000fe4000c000000 */
[----:B------:R-:W-:Y:S02]  /*1310*/  UIMAD UR7, UR5, UR21, URZ ;  /* 0x00000015050772a4 */ /* 0x000fe4000f8e02ff */
[----:B------:R-:W-:Y:S02]  /*1320*/  USEL UR5, UR16, UR13, !UP1 ;  /* 0x0000000d10057287 */ /* 0x000fe4000c800000 */
[----:B------:R-:W-:Y:S02]  /*1330*/  UIMAD UR12, UR6, UR21, URZ ;  /* 0x00000015060c72a4 */ /* 0x000fe4000f8e02ff */
[----:B------:R-:W-:-:S02]  /*1340*/  UISETP.GE.AND UP0, UPT, UR4, UR7, UPT ;  /* 0x000000070400728c */ /* 0x000fc4000bf06270 */
[----:B------:R-:W-:Y:S02]  /*1350*/  UIMAD.WIDE.U32 UR10, UR4, UR8, URZ ;  /* 0x00000008040a72a5 */ /* 0x000fe4000f8e00ff */
[----:B------:R-:W-:Y:S02]  /*1360*/  UISETP.GE.OR UP0, UPT, UR5, UR12, UP0 ;  /* 0x0000000c0500728c */ /* 0x000fe40008706670 */
[----:B------:R-:W-:Y:S02]  /*1370*/  UIMAD.WIDE.U32 UR12, UR5, UR8, URZ ;  /* 0x00000008050c72a5 */ /* 0x000fe4000f8e00ff */
[----:B------:R-:W-:Y:S01]  /*1380*/  UIADD3 UR10, UPT, UPT, -UR4, URZ, URZ ;  /* 0x000000ff040a7290 */ /* 0x000fe2000fffe1ff */
[----:B------:R-:W-:Y:S01]  /*1390*/  UMOV UR8, UR11 ;  /* 0x0000000b00087c82 */ /* 0x000fe20008000000 */
[----:B------:R-:W-:Y:S02]  /*13a0*/  UIADD3 UR11, UPT, UPT, -UR5, URZ, URZ ;  /* 0x000000ff050b7290 */ /* 0x000fe4000fffe1ff */
[----:B------:R-:W-:-:S03]  /*13b0*/  USHF.R.U32.HI UR8, URZ, UR9, UR8 ;  /* 0x00000009ff087299 */ /* 0x000fc60008011608 */
[----:B------:R-:W-:Y:S01]  /*13c0*/  @!UP0 UMOV UR7, UR13 ;  /* 0x0000000d00078c82 */ /* 0x000fe20008000000 */
[----:B------:R-:W-:Y:S02]  /*13d0*/  UIMAD UR20, UR14, UR10, UR20 ;  /* 0x0000000a0e1472a4 */ /* 0x000fe4000f8e0214 */
[----:B------:R-:W-:Y:S02]  /*13e0*/  USEL UR8, UR4, UR8, !UP2 ;  /* 0x0000000804087287 */ /* 0x000fe4000d000000 */
[----:B------:R-:W-:Y:S02]  /*13f0*/  @!UP0 USHF.R.U32.HI UR7, URZ, UR9, UR7 ;  /* 0x00000009ff078299 */ /* 0x000fe40008011607 */
[----:B------:R-:W-:Y:S02]  /*1400*/  UIADD3 UR9, UPT, UPT, -UR8, URZ, URZ ;  /* 0x000000ff08097290 */ /* 0x000fe4000fffe1ff */
[----:B------:R-:W-:Y:S02]  /*1410*/  @!UP0 USEL UR7, UR5, UR7, !UP2 ;  /* 0x0000000705078287 */ /* 0x000fe4000d000000 */
[----:B------:R-:W-:-:S02]  /*1420*/  UIMAD UR9, UR21, UR9, UR4 ;  /* 0x00000009150972a4 */ /* 0x000fc4000f8e0204 */
[----:B------:R-:W-:Y:S02]  /*1430*/  @!UP0 UIADD3 UR8, UPT, UPT, UR8, -UR7, URZ ;  /* 0x8000000708088290 */ /* 0x000fe4000fffe0ff */
[----:B------:R-:W-:Y:S02]  /*1440*/  @!UP0 UIMAD UR6, UR9, UR6, UR7 ;  /* 0x00000006090682a4 */ /* 0x000fe4000f8e0207 */
[----:B------:R-:W-:Y:S02]  /*1450*/  @!UP0 UIMAD UR4, UR8, UR21, UR5 ;  /* 0x00000015080482a4 */ /* 0x000fe4000f8e0205 */
[----:B------:R-:W-:Y:S02]  /*1460*/  UIMAD UR16, UR27, UR11, UR16 ;  /* 0x0000000b1b1072a4 */ /* 0x000fe4000f8e0210 */
[----:B------:R-:W-:Y:S01]  /*1470*/  UIMAD UR20, UR4, UR14, UR20 ;  /* 0x0000000e041472a4 */ /* 0x000fe2000f8e0214 */
[----:B------:R-:W-:Y:S02]  /*1480*/  @!UP0 UMOV UR5, UR6 ;  /* 0x0000000600058c82 */ /* 0x000fe40008000000 */
[----:B------:R-:W-:-:S12]  /*1490*/  UIMAD UR16, UR5, UR27, UR16 ;  /* 0x0000001b051072a4 */ /* 0x000fd8000f8e0210 */
.L_x_18:
[----:B------:R-:W-:Y:S02]  /*14a0*/  UISETP.NE.AND UP1, UPT, UR28, 0x1, UPT ;  /* 0x000000011c00788c */ /* 0x000fe4000bf25270 */
[----:B------:R-:W-:Y:S02]  /*14b0*/  UISETP.NE.AND UP0, UPT, UR17, 0x2, UPT ;  /* 0x000000021100788c */ /* 0x000fe4000bf05270 */
[----:B------:R-:W-:-:S05]  /*14c0*/  ULOP3.LUT UR24, UR26, 0x1000, URZ, 0xc0, !UPT ;  /* 0x000010001a187892 */ /* 0x000fca000f8ec0ff */
[----:B------:R-:W-:Y:S07]  /*14d0*/  BRA.U UP1, `(.L_x_19) ;  /* 0x0000000101447547 */ /* 0x000fee000b800000 */
[----:B------:R-:W1:Y:S01]  /*14e0*/  LDCU.128 UR8, c[0x0][0xb10] ;  /* 0x00016200ff0877ac */ /* 0x000e620008000c00 */
[----:B------:R-:W2:Y:S01]  /*14f0*/  LDCU UR12, c[0x0][0xb0c] ;  /* 0x00016180ff0c77ac */ /* 0x000ea20008000800 */
[----:B------:R-:W3:Y:S01]  /*1500*/  LDCU UR13, c[0x0][0xb20] ;  /* 0x00016400ff0d77ac */ /* 0x000ee20008000800 */
[----:B-1----:R-:W-:Y:S02]  /*1510*/  UIMAD.WIDE.U32 UR6, UR16, UR8, URZ ;  /* 0x00000008100672a5 */ /* 0x002fe4000f8e00ff */
[----:B------:R-:W-:Y:S02]  /*1520*/  UIMAD.WIDE.U32 UR4, UR20, UR11, URZ ;  /* 0x0000000b140472a5 */ /* 0x000fe4000f8e00ff */
[----:B--2---:R-:W-:Y:S02]  /*1530*/  UISETP.NE.AND UP2, UPT, UR12, 0x1, UPT ;  /* 0x000000010c00788c */ /* 0x004fe4000bf45270 */
[----:B------:R-:W-:Y:S01]  /*1540*/  UISETP.NE.AND UP1, UPT, UR10, 0x1, UPT ;  /* 0x000000010a00788c */ /* 0x000fe2000bf25270 */
[----:B------:R-:W-:-:S02]  /*1550*/  UMOV UR6, UR7 ;  /* 0x0000000700067c82 */ /* 0x000fc40008000000 */
[----:B------:R-:W-:Y:S01]  /*1560*/  UMOV UR4, UR5 ;  /* 0x0000000500047c82 */ /* 0x000fe20008000000 */
[----:B------:R-:W-:Y:S02]  /*1570*/  USHF.R.U32.HI UR6, URZ, UR9, UR6 ;  /* 0x00000009ff067299 */ /* 0x000fe40008011606 */
[----:B---3--:R-:W-:Y:S02]  /*1580*/  USHF.R.U32.HI UR4, URZ, UR13, UR4 ;  /* 0x0000000dff047299 */ /* 0x008fe40008011604 */
[----:B------:R-:W-:Y:S02]  /*1590*/  USEL UR5, UR16, UR6, !UP2 ;  /* 0x0000000610057287 */ /* 0x000fe4000d000000 */
[----:B------:R-:W-:-:S04]  /*15a0*/  USEL UR4, UR20, UR4, !UP1 ;  /* 0x0000000414047287 */ /* 0x000fc8000c800000 */
[----:B------:R-:W-:Y:S02]  /*15b0*/  UIADD3 UR6, UPT, UPT, UR5, -UR4, URZ ;  /* 0x8000000405067290 */ /* 0x000fe4000fffe0ff */
[----:B------:R-:W-:Y:S02]  /*15c0*/  UIADD3 UR4, UPT, UPT, -UR5, UR4, URZ ;  /* 0x0000000405047290 */ /* 0x000fe4000fffe1ff */
[----:B------:R-:W-:Y:S02]  /*15d0*/  UIMAD UR20, UR6, UR10, UR20 ;  /* 0x0000000a061472a4 */ /* 0x000fe4000f8e0214 */
[----:B------:R-:W-:-:S12]  /*15e0*/  UIMAD UR16, UR4, UR12, UR16 ;  /* 0x0000000c041072a4 */ /* 0x000fd8000f8e0210 */
.L_x_19:
[----:B------:R-:W-:Y:S05]  /*15f0*/  BRA.U !UP5, `(.L_x_20) ;  /* 0x000000010d0c7547 */ /* 0x000fea000b800000 */
[----:B------:R-:W-:Y:S01]  /*1600*/  UCGABAR_WAIT ;  /* 0x0000000000007dc7 */ /* 0x000fe20008000000 */
[----:B------:R-:W-:Y:S01]  /*1610*/  CCTL.IVALL ;  /* 0x00000000ff00798f */ /* 0x000fe20002000000 */
[----:B------:R-:W-:Y:S05]  /*1620*/  BRA `(.L_x_21) ;  /* 0x0000000000047947 */ /* 0x000fea0003800000 */
.L_x_20:
[----:B------:R-:W-:Y:S06]  /*1630*/  BAR.SYNC.DEFER_BLOCKING 0x0 ;  /* 0x0000000000007b1d */ /* 0x000fec0000010000 */
.L_x_21:
[----:B------:R-:W-:Y:S05]  /*1640*/  BRA.U UP0, `(.L_x_22) ;  /* 0x0000001100e87547 */ /* 0x000fea000b800000 */
[----:B------:R-:W1:Y:S01]  /*1650*/  LDCU UR6, c[0x0][0x38c] ;  /* 0x00007180ff0677ac */ /* 0x000e620008000800 */
[----:B------:R-:W-:Y:S01]  /*1660*/  PLOP3.LUT P1, PT, PT, PT, UP3, 0x80, 0x8 ;  /* 0x000000000008781c */ /* 0x000fe20003f2f038 */
[----:B------:R-:W-:Y:S01]  /*1670*/  IMAD.MOV.U32 R12, RZ, RZ, 0x1 ;  /* 0x00000001ff0c7424 */ /* 0x000fe200078e00ff */
[----:B------:R-:W-:Y:S01]  /*1680*/  ISETP.EQ.OR P2, PT, R0, RZ, P3 ;  /* 0x000000ff0000720c */ /* 0x000fe20001f42670 */
[----:B------:R-:W-:Y:S01]  /*1690*/  UISETP.NE.AND UP1, UPT, UR17, URZ, UPT ;  /* 0x000000ff1100728c */ /* 0x000fe2000bf25270 */
[----:B------:R-:W-:Y:S02]  /*16a0*/  PLOP3.LUT P1, PT, P1, PT, PT, 0x8, 0x80 ;  /* 0x000000000080781c */ /* 0x000fe40000f2e170 */
[----:B------:R-:W-:Y:S01]  /*16b0*/  CS2R R10, SRZ ;  /* 0x00000000000a7805 */ /* 0x000fe2000001ff00 */
[----:B------:R-:W-:Y:S01]  /*16c0*/  IMAD.MOV.U32 R9, RZ, RZ, RZ ;  /* 0x000000ffff097224 */ /* 0x000fe200078e00ff */
[----:B------:R-:W2:Y:S01]  /*16d0*/  LDCU UR39, c[0x0][0x370] ;  /* 0x00006e00ff2777ac */ /* 0x000ea20008000800 */
[----:B------:R-:W-:Y:S01]  /*16e0*/  IMAD.MOV.U32 R8, RZ, RZ, 0x1 ;  /* 0x00000001ff087424 */ /* 0x000fe200078e00ff */
[----:B------:R-:W-:Y:S01]  /*16f0*/  USEL UR25, UR43, 0x2, UP1 ;  /* 0x000000022b197887 */ /* 0x000fe20008800000 */
[----:B------:R-:W3:Y:S01]  /*1700*/  LDCU.64 UR28, c[0x0][0x348] ;  /* 0x00006900ff1c77ac */ /* 0x000ee20008000a00 */
[----:B-1----:R-:W-:-:S02]  /*1710*/  UIADD3 UR5, UPT, UPT, UR6, 0x3f, URZ ;  /* 0x0000003f06057890 */ /* 0x002fc4000fffe0ff */
[----:B------:R-:W-:Y:S02]  /*1720*/  USHF.R.U32.HI UR44, URZ, 0x6, UR24 ;  /* 0x00000006ff2c7899 */ /* 0x000fe40008011618 */
[----:B------:R-:W-:Y:S02]  /*1730*/  USHF.R.S32.HI UR4, URZ, 0x1f, UR5 ;  /* 0x0000001fff047899 */ /* 0x000fe40008011405 */
[----:B------:R-:W-:Y:S02]  /*1740*/  UIADD3 UR46, UPT, UPT, UR6, 0x7e, URZ ;  /* 0x0000007e062e7890 */ /* 0x000fe4000fffe0ff */
[----:B------:R-:W-:Y:S01]  /*1750*/  ULEA.HI UR4, UR4, UR5, URZ, 0x6 ;  /* 0x0000000504047291 */ /* 0x000fe2000f8f30ff */
[----:B------:R-:W1:Y:S03]  /*1760*/  LDCU UR38, c[0x0][0x374] ;  /* 0x00006e80ff2677ac */ /* 0x000e660008000800 */
[----:B------:R-:W-:-:S02]  /*1770*/  USHF.R.S32.HI UR41, URZ, 0x6, UR4 ;  /* 0x00000006ff297899 */ /* 0x000fc40008011404 */
[----:B------:R-:W-:Y:S02]  /*1780*/  UIADD3 UR4, UPT, UPT, UR6, -0x1, URZ ;  /* 0xffffffff06047890 */ /* 0x000fe4000fffe0ff */
[----:B------:R-:W-:Y:S02]  /*1790*/  UISETP.LT.U32.AND UP0, UPT, UR41, 0x5, UPT ;  /* 0x000000052900788c */ /* 0x000fe4000bf01070 */
[----:B------:R-:W-:Y:S02]  /*17a0*/  UISETP.GE.U32.AND UP2, UPT, UR4, -0x7f, UPT ;  /* 0xffffff810400788c */ /* 0x000fe4000bf46070 */
[----:B------:R-:W-:Y:S01]  /*17b0*/  USEL UR40, UR41, 0x5, UP0 ;  /* 0x0000000529287887 */ /* 0x000fe20008000000 */
[----:B------:R-:W-:-:S03]  /*17c0*/  UMOV UR5, URZ ;  /* 0x000000ff00057c82 */ /* 0x000fc60008000000 */
[----:B------:R-:W-:Y:S02]  /*17d0*/  UIADD3 UR21, UPT, UPT, UR40, -0x1, URZ ;  /* 0xffffffff28157890 */ /* 0x000fe4000fffe0ff */
[----:B------:R-:W-:-:S03]  /*17e0*/  UIADD3 UR43, UPT, UPT, UR41, -UR40, URZ ;  /* 0x80000028292b7290 */ /* 0x000fc6000fffe0ff */
[----:B------:R-:W-:-:S04]  /*17f0*/  @UP2 UIADD3 UR21, UPT, UPT, UR40, URZ, URZ ;  /* 0x000000ff28152290 */ /* 0x000fc8000fffe0ff */
[----:B-123--:R-:W-:-:S12]  /*1800*/  UIADD3 UR21, UPT, UPT, UR21, 0x1, URZ ;  /* 0x0000000115157890 */ /* 0x00efd8000fffe0ff */
.L_x_42:
[----:B------:R-:W-:Y:S01]  /*1810*/  UISETP.NE.AND UP0, UPT, UR45, URZ, UPT ;  /* 0x000000ff2d00728c */ /* 0x000fe2000bf05270 */
[----:B-1----:R-:W1:Y:S08]  /*1820*/  S2UR UR45, SR_CgaCtaId ;  /* 0x00000000002d79c3 */ /* 0x002e700000008800 */
[----:B------:R-:W-:Y:S05]  /*1830*/  BRA.U UP0, `(.L_x_23) ;  /* 0x0000000100347547 */ /* 0x000fea000b800000 */
[----:B------:R-:W2:Y:S01]  /*1840*/  S2R R0, SR_CgaCtaId ;  /* 0x0000000000007919 */ /* 0x000ea20000008800 */
[----:B------:R-:W-:Y:S02]  /*1850*/  MOV R3, 0x400 ;  /* 0x0000040000037802 */ /* 0x000fe40000000f00 */
[----:B------:R-:W-:Y:S02]  /*1860*/  SHF.L.U32 R2, R8, 0x1f, RZ ;  /* 0x0000001f08027819 */ /* 0x000fe400000006ff */
[----:B--2---:R-:W-:-:S05]  /*1870*/  LEA R0, R0, R3, 0x18 ;  /* 0x0000000300007211 */ /* 0x004fca00078ec0ff */
[----:B------:R-:W-:-:S04]  /*1880*/  IMAD R3, R9, 0x8, R0 ;  /* 0x0000000809037824 */ /* 0x000fc800078e0200 */
[----:B------:R-:W2:Y:S02]  /*1890*/  SYNCS.PHASECHK.TRANS64.TRYWAIT P0, [R3+URZ+0xf0], R2 ;  /* 0x0000f002030075a7 */ /* 0x000ea400080011ff */
[----:B--2---:R-:W-:Y:S05]  /*18a0*/  @!P0 BRA `(.L_x_24) ;  /* 0x0000009c00ac8947 */ /* 0x004fea0003800000 */
.L_x_131:
[----:B------:R-:W-:Y:S01]  /*18b0*/  VIADD R9, R9, 0x1 ;  /* 0x0000000109097836 */ /* 0x000fe20000000000 */
[----:B------:R2:W-:Y:S04]  /*18c0*/  SYNCS.ARRIVE.TRANS64.A1T0 RZ, [R3+URZ+0xe0], RZ ;  /* 0x0000e0ff03ff79a7 */ /* 0x0005e800081000ff */
[----:B------:R-:W-:-:S04]  /*18d0*/  ISETP.NE.AND P0, PT, R9, 0x2, PT ;  /* 0x000000020900780c */ /* 0x000fc80003f05270 */
[----:B------:R-:W-:Y:S02]  /*18e0*/  SEL R9, R9, RZ, P0 ;  /* 0x000000ff09097207 */ /* 0x000fe40000000000 */
[----:B--2---:R-:W-:-:S04]  /*18f0*/  SEL R3, RZ, 0x1, P0 ;  /* 0x00000001ff037807 */ /* 0x004fc80000000000 */
[----:B------:R-:W-:-:S07]  /*1900*/  LOP3.LUT R8, R8, R3, RZ, 0x3c, !PT ;  /* 0x0000000308087212 */ /* 0x000fce00078e3cff */
.L_x_23:
[----:B------:R-:W-:Y:S01]  /*1910*/  UMOV UR6, 0x400 ;  /* 0x0000040000067882 */ /* 0x000fe20000000000 */
[----:B------:R-:W-:Y:S01]  /*1920*/  SHF.L.U32 R0, R12, 0x1f, RZ ;  /* 0x0000001f0c007819 */ /* 0x000fe200000006ff */
[----:B-1----:R-:W-:Y:S02]  /*1930*/  ULEA UR6, UR45, UR6, 0x18 ;  /* 0x000000062d067291 */ /* 0x002fe4000f8ec0ff */
[----:B------:R-:W-:Y:S02]  /*1940*/  UISETP.GE.U32.AND UP0, UPT, UR46, 0x7f, UPT ;  /* 0x0000007f2e00788c */ /* 0x000fe4000bf06070 */
[----:B------:R-:W-:Y:S02]  /*1950*/  ULEA UR4, UR5, UR6, 0x3 ;  /* 0x0000000605047291 */ /* 0x000fe4000f8e18ff */
[----:B------:R-:W-:Y:S02]  /*1960*/  USHF.L.U32 UR11, UR20, 0x8, URZ ;  /* 0x00000008140b7899 */ /* 0x000fe400080006ff */
[----:B------:R-:W-:Y:S01]  /*1970*/  ULEA UR35, UR16, UR44, 0x7 ;  /* 0x0000002c10237291 */ /* 0x000fe2000f8e38ff */
[----:B------:R-:W-:-:S04]  /*1980*/  UMOV UR13, URZ ;  /* 0x000000ff000d7c82 */ /* 0x000fc80008000000 */
[----:B------:R1:W2:Y:S01]  /*1990*/  SYNCS.PHASECHK.TRANS64.TRYWAIT P0, [UR4+0x28], R0 ;  /* 0x00002800ff0075a7 */ /* 0x0002a20008001104 */
[----:B------:R-:W-:Y:S06]  /*19a0*/  BRA.U !UP0, `(.L_x_25) ;  /* 0x0000000108bc7547 */ /* 0x000fec000b800000 */
[----:B------:R-:W-:Y:S01]  /*19b0*/  UMOV UR7, URZ ;  /* 0x000000ff00077c82 */ /* 0x000fe20008000000 */
[----:B------:R-:W-:-:S05]  /*19c0*/  UMOV UR4, UR5 ;  /* 0x0000000500047c82 */ /* 0x000fca0008000000 */
.L_x_31:
[----:B------:R-:W-:Y:S01]  /*19d0*/  ULEA UR33, UR4, UR6, 0x3 ;  /* 0x0000000604217291 */ /* 0x000fe2000f8e18ff */
[----:B--2---:R-:W-:Y:S01]  /*19e0*/  @!P3 MOV R2, 0x6000 ;  /* 0x000060000002b802 */ /* 0x004fe20000000f00 */
[----:B--2-4-:R-:W-:Y:S10]  /*19f0*/  @P0 BRA `(.L_x_26) ;  /* 0x00000000000c0947 */ /* 0x014ff40003800000 */
[----:B------:R-:W-:-:S04]  /*1a00*/  SHF.L.U32 R3, R12, 0x1f, RZ ;  /* 0x0000001f0c037819 */ /* 0x000fc800000006ff */
[----:B------:R-:W2:Y:S02]  /*1a10*/  SYNCS.PHASECHK.TRANS64.TRYWAIT P0, [UR33+0x28], R3 ;  /* 0x00002803ff0075a7 */ /* 0x000ea40008001121 */
[----:B--2---:R-:W-:Y:S05]  /*1a20*/  @!P0 BRA `(.L_x_27) ;  /* 0x0000009c00608947 */ /* 0x004fea0003800000 */
.L_x_26:
[----:B------:R2:W-:Y:S01]  /*1a30*/  @!P3 SYNCS.ARRIVE.TRANS64 RZ, [UR33], R2 ;  /* 0x00000002ffffb9a7 */ /* 0x0005e20008000021 */
[----:B------:R-:W-:-:S04]  /*1a40*/  ULOP3.LUT UR5, UR25, 0x2, URZ, 0xfc, !UPT ;  /* 0x0000000219057892 */ /* 0x000fc8000f8efcff */
[----:B------:R-:W-:-:S09]  /*1a50*/  UISETP.NE.AND UP0, UPT, UR5, 0x2, UPT ;  /* 0x000000020500788c */ /* 0x000fd2000bf05270 */
[----:B------:R-:W-:Y:S05]  /*1a60*/  BRA.U UP0, `(.L_x_28) ;  /* 0x0000000100047547 */ /* 0x000fea000b800000 */
[----:B------:R-:W-:Y:S05]  /*1a70*/  BPT.TRAP 0x1 ;  /* 0x000000040000795c */ /* 0x000fea0000300000 */
.L_x_28:
[----:B------:R-:W-:Y:S04]  /*1a80*/  BSSY.RECONVERGENT B0, `(.L_x_29) ;  /* 0x0000003000007945 */ /* 0x000fe80003800200 */
[----:B------:R-:W-:Y:S05]  /*1a90*/  @P2 BRA `(.L_x_30) ;  /* 0x0000000000042947 */ /* 0x000fea0003800000 */
[----:B------:R-:W-:Y:S05]  /*1aa0*/  BPT.TRAP 0x1 ;  /* 0x000000040000795c */ /* 0x000fea0000300000 */
.L_x_30:
[----:B------:R-:W-:Y:S05]  /*1ab0*/  BSYNC.RECONVERGENT B0 ;  /* 0x0000000000007941 */ /* 0x000fea0003800200 */
.L_x_29:
[----:B------:R-:W-:Y:S02]  /*1ac0*/  UIADD3 UR5, UPT, UPT, UR4, 0x1, URZ ;  /* 0x0000000104057890 */ /* 0x000fe4000fffe0ff */
[----:B------:R-:W-:Y:S02]  /*1ad0*/  ULEA UR32, UR4, UR24, 0xd ;  /* 0x0000001804207291 */ /* 0x000fe4000f8e68ff */
[----:B------:R-:W-:Y:S02]  /*1ae0*/  UISETP.NE.AND UP0, UPT, UR5, 0x5, UPT ;  /* 0x000000050500788c */ /* 0x000fe4000bf05270 */
[----:B------:R-:W-:Y:S02]  /*1af0*/  UIADD3 UR16, UP1, UPT, UR28, 0x80, URZ ;  /* 0x000000801c107890 */ /* 0x000fe4000ff3e0ff */
[----:B------:R-:W-:Y:S02]  /*1b00*/  USEL UR9, URZ, 0x1, UP0 ;  /* 0x00000001ff097887 */ /* 0x000fe40008000000 */
[----:B------:R-:W-:-:S02]  /*1b10*/  USEL UR5, UR5, URZ, UP0 ;  /* 0x000000ff05057287 */ /* 0x000fc40008000000 */
[----:B------:R-:W-:Y:S02]  /*1b20*/  UIADD3 UR14, UP0, UPT, UR28, 0x180, URZ ;  /* 0x000001801c0e7890 */ /* 0x000fe4000ff1e0ff */
[----:B------:R-:W-:Y:S01]  /*1b30*/  ULEA UR8, UR5, UR6, 0x3 ;  /* 0x0000000605087291 */ /* 0x000fe2000f8e18ff */
[----:B------:R-:W-:Y:S01]  /*1b40*/  LOP3.LUT R12, R12, UR9, RZ, 0x3c, !PT ;  /* 0x000000090c0c7c12 */ /* 0x000fe2000f8e3cff */
[----:B------:R-:W-:Y:S02]  /*1b50*/  USHF.L.U32 UR34, UR7, 0x6, URZ ;  /* 0x0000000607227899 */ /* 0x000fe400080006ff */
[----:B------:R-:W-:Y:S01]  /*1b60*/  UIADD3.X UR17, UPT, UPT, URZ, UR29, URZ, UP1, !UPT ;  /* 0x0000001dff117290 */ /* 0x000fe20008ffe4ff */
[----:B-1----:R-:W-:Y:S01]  /*1b70*/  SHF.L.U32 R0, R12, 0x1f, RZ ;  /* 0x0000001f0c007819 */ /* 0x002fe200000006ff */
[----:B------:R-:W-:Y:S02]  /*1b80*/  UIADD3 UR32, UPT, UPT, UR6, 0xc400, UR32 ;  /* 0x0000c40006207890 */ /* 0x000fe4000fffe020 */
[----:B------:R-:W-:Y:S01]  /*1b90*/  UIADD3.X UR15, UPT, UPT, URZ, UR29, URZ, UP0, !UPT ;  /* 0x0000001dff0f7290 */ /* 0x000fe200087fe4ff */
[----:B------:R3:W4:Y:S01]  /*1ba0*/  SYNCS.PHASECHK.TRANS64.TRYWAIT P0, [UR8+0x28], R0 ;  /* 0x00002800ff0075a7 */ /* 0x0007220008001108 */
[----:B------:R-:W-:Y:S01]  /*1bb0*/  ULEA UR8, UR4, UR6, 0xe ;  /* 0x0000000604087291 */ /* 0x000fe2000f8e70ff */
[----:B------:R-:W-:Y:S01]  /*1bc0*/  UMOV UR13, 0x30000 ;  /* 0x00030000000d7882 */ /* 0x000fe20000000000 */
[----:B------:R-:W-:-:S02]  /*1bd0*/  UMOV UR18, 0x0 ;  /* 0x0000000000127882 */ /* 0x000fc40000000000 */
[----:B------:R-:W-:Y:S01]  /*1be0*/  UIADD3 UR8, UPT, UPT, UR8, 0x16400, URZ ;  /* 0x0001640008087890 */ /* 0x000fe2000fffe0ff */
[----:B------:R-:W-:Y:S01]  /*1bf0*/  UMOV UR19, 0x10000000 ;  /* 0x1000000000137882 */ /* 0x000fe20000000000 */
[----:B------:R-:W-:Y:S01]  /*1c00*/  UMOV UR12, UR36 ;  /* 0x00000024000c7c82 */ /* 0x000fe20008000000 */
[----:B------:R-:W-:Y:S01]  /*1c10*/  UMOV UR9, UR33 ;  /* 0x0000002100097c82 */ /* 0x000fe20008000000 */
[----:B------:R-:W-:Y:S01]  /*1c20*/  UMOV UR10, UR34 ;  /* 0x00000022000a7c82 */ /* 0x000fe20008000000 */
[----:B------:R1:W-:Y:S01]  /*1c30*/  UTMALDG.3D.MULTICAST [UR32], [UR16], UR13, desc[UR18] ;  /* 0x00001220100073b4 */ /* 0x0003e2000801180d */
[----:B------:R-:W-:Y:S01]  /*1c40*/  UIADD3 UR7, UPT, UPT, UR7, 0x1, URZ ;  /* 0x0000000107077890 */ /* 0x000fe2000fffe0ff */
[----:B------:R-:W-:-:S03]  /*1c50*/  UMOV UR4, UR5 ;  /* 0x0000000500047c82 */ /* 0x000fc60008000000 */
[----:B------:R-:W-:Y:S01]  /*1c60*/  UISETP.NE.AND UP0, UPT, UR7, UR21, UPT ;  /* 0x000000150700728c */ /* 0x000fe2000bf05270 */
[----:B------:R3:W-:Y:S01]  /*1c70*/  UTMALDG.3D [UR8], [UR14], desc[UR18] ;  /* 0x000012080e0075b4 */ /* 0x0007e20008011000 */
[----:B-1----:R-:W-:-:S07]  /*1c80*/  UMOV UR13, UR21 ;  /* 0x00000015000d7c82 */ /* 0x002fce0008000000 */
[----:B---3--:R-:W-:Y:S05]  /*1c90*/  BRA.U UP0, `(.L_x_31) ;  /* 0xfffffffd004c7547 */ /* 0x008fea000b83ffff */
.L_x_25:
[----:B------:R-:W-:Y:S01]  /*1ca0*/  ULEA UR4, UR5, UR6, 0x3 ;  /* 0x0000000605047291 */ /* 0x000fe2000f8e18ff */
[----:B-1----:R-:W-:Y:S01]  /*1cb0*/  SHF.L.U32 R0, R12, 0x1f, RZ ;  /* 0x0000001f0c007819 */ /* 0x002fe200000006ff */
[----:B------:R-:W-:Y:S01]  /*1cc0*/  @!P1 SYNCS.ARRIVE.TRANS64.A1T0 RZ, [UR6+0x98], RZ ;  /* 0x000098ffffff99a7 */ /* 0x000fe20008100006 */
[----:B------:R-:W-:-:S06]  /*1cd0*/  UISETP.GT.AND UP0, UPT, UR41, UR40, UPT ;  /* 0x000000282900728c */ /* 0x000fcc000bf04270 */
[----:B--2-4-:R1:W2:Y:S03]  /*1ce0*/  SYNCS.PHASECHK.TRANS64.TRYWAIT P0, [UR4+0x28], R0 ;  /* 0x00002800ff0075a7 */ /* 0x0142a60008001104 */
[----:B------:R-:W-:Y:S05]  /*1cf0*/  BRA.U !UP0, `(.L_x_32) ;  /* 0x0000000108c07547 */ /* 0x000fea000b800000 */
[----:B------:R-:W-:Y:S01]  /*1d00*/  UIADD3 UR26, UPT, UPT, UR43, UR13, URZ ;  /* 0x0000000d2b1a7290 */ /* 0x000fe2000fffe0ff */
[----:B------:R-:W-:-:S11]  /*1d10*/  UMOV UR4, UR5 ;  /* 0x0000000500047c82 */ /* 0x000fd60008000000 */
.L_x_38:
[----:B------:R-:W-:Y:S01]  /*1d20*/  ULEA UR17, UR4, UR6, 0x3 ;  /* 0x0000000604117291 */ /* 0x000fe2000f8e18ff */
[----:B--2---:R-:W-:Y:S01]  /*1d30*/  @!P3 MOV R2, 0x6000 ;  /* 0x000060000002b802 */ /* 0x004fe20000000f00 */
[----:B--2-4-:R-:W-:Y:S10]  /*1d40*/  @P0 BRA `(.L_x_33) ;  /* 0x00000000000c0947 */ /* 0x014ff40003800000 */
[----:B------:R-:W-:-:S04]  /*1d50*/  SHF.L.U32 R3, R12, 0x1f, RZ ;  /* 0x0000001f0c037819 */ /* 0x000fc800000006ff */
[----:B------:R-:W2:Y:S02]  /*1d60*/  SYNCS.PHASECHK.TRANS64.TRYWAIT P0, [UR17+0x28], R3 ;  /* 0x00002803ff0075a7 */ /* 0x000ea40008001111 */
[----:B--2---:R-:W-:Y:S05]  /*1d70*/  @!P0 BRA `(.L_x_34) ;  /* 0x0000009800a48947 */ /* 0x004fea0003800000 */
.L_x_33:
[----:B------:R2:W-:Y:S01]  /*1d80*/  @!P3 SYNCS.ARRIVE.TRANS64 RZ, [UR17], R2 ;  /* 0x00000002ffffb9a7 */ /* 0x0005e20008000011 */
[----:B------:R-:W-:-:S04]  /*1d90*/  ULOP3.LUT UR5, UR25, 0x2, URZ, 0xfc, !UPT ;  /* 0x0000000219057892 */ /* 0x000fc8000f8efcff */
[----:B------:R-:W-:-:S09]  /*1da0*/  UISETP.NE.AND UP0, UPT, UR5, 0x2, UPT ;  /* 0x000000020500788c */ /* 0x000fd2000bf05270 */
[----:B------:R-:W-:Y:S05]  /*1db0*/  BRA.U UP0, `(.L_x_35) ;  /* 0x0000000100047547 */ /* 0x000fea000b800000 */
[----:B------:R-:W-:Y:S05]  /*1dc0*/  BPT.TRAP 0x1 ;  /* 0x000000040000795c */ /* 0x000fea0000300000 */
.L_x_35:
[----:B------:R-:W-:Y:S04]  /*1dd0*/  BSSY.RECONVERGENT B0, `(.L_x_36) ;  /* 0x0000003000007945 */ /* 0x000fe80003800200 */
[----:B------:R-:W-:Y:S05]  /*1de0*/  @P2 BRA `(.L_x_37) ;  /* 0x0000000000042947 */ /* 0x000fea0003800000 */
[----:B------:R-:W-:Y:S05]  /*1df0*/  BPT.TRAP 0x1 ;  /* 0x000000040000795c */ /* 0x000fea0000300000 */
.L_x_37:
[----:B------:R-:W-:Y:S05]  /*1e00*/  BSYNC.RECONVERGENT B0 ;  /* 0x0000000000007941 */ /* 0x000fea0003800200 */
.L_x_36:
[----:B------:R-:W-:Y:S02]  /*1e10*/  UIADD3 UR5, UPT, UPT, UR4, 0x1, URZ ;  /* 0x0000000104057890 */ /* 0x000fe4000fffe0ff */
[----:B------:R-:W-:Y:S02]  /*1e20*/  ULEA UR16, UR4, UR24, 0xd ;  /* 0x0000001804107291 */ /* 0x000fe4000f8e68ff */
[----:B------:R-:W-:Y:S02]  /*1e30*/  UISETP.NE.AND UP0, UPT, UR5, 0x5, UPT ;  /* 0x000000050500788c */ /* 0x000fe4000bf05270 */
[----:B------:R-:W-:Y:S02]  /*1e40*/  UIADD3 UR22, UP1, UPT, UR28, 0x80, URZ ;  /* 0x000000801c167890 */ /* 0x000fe4000ff3e0ff */
[----:B------:R-:W-:Y:S02]  /*1e50*/  USEL UR8, URZ, 0x1, UP0 ;  /* 0x00000001ff087887 */ /* 0x000fe40008000000 */
[----:B------:R-:W-:-:S02]  /*1e60*/  USEL UR5, UR5, URZ, UP0 ;  /* 0x000000ff05057287 */ /* 0x000fc40008000000 */
[----:B------:R-:W-:Y:S02]  /*1e70*/  UIADD3 UR14, UP0, UPT, UR28, 0x180, URZ ;  /* 0x000001801c0e7890 */ /* 0x000fe4000ff1e0ff */
[----:B------:R-:W-:Y:S01]  /*1e80*/  LOP3.LUT R12, R12, UR8, RZ, 0x3c, !PT ;  /* 0x000000080c0c7c12 */ /* 0x000fe2000f8e3cff */
[----:B------:R-:W-:Y:S02]  /*1e90*/  ULEA UR7, UR5, UR6, 0x3 ;  /* 0x0000000605077291 */ /* 0x000fe4000f8e18ff */
[----:B------:R-:W-:Y:S01]  /*1ea0*/  ULEA UR8, UR4, UR6, 0xe ;  /* 0x0000000604087291 */ /* 0x000fe2000f8e70ff */
[----:B-1----:R-:W-:Y:S01]  /*1eb0*/  SHF.L.U32 R0, R12, 0x1f, RZ ;  /* 0x0000001f0c007819 */ /* 0x002fe200000006ff */
[----:B------:R-:W-:Y:S02]  /*1ec0*/  USHF.L.U32 UR18, UR13, 0x6, URZ ;  /* 0x000000060d127899 */ /* 0x000fe400080006ff */
[----:B------:R-:W-:Y:S02]  /*1ed0*/  UIADD3 UR16, UPT, UPT, UR6, 0xc400, UR16 ;  /* 0x0000c40006107890 */ /* 0x000fe4000fffe010 */
[----:B------:R-:W-:Y:S01]  /*1ee0*/  UIADD3.X UR23, UPT, UPT, URZ, UR29, URZ, UP1, !UPT ;  /* 0x0000001dff177290 */ /* 0x000fe20008ffe4ff */
[----:B------:R3:W4:Y:S01]  /*1ef0*/  SYNCS.PHASECHK.TRANS64.TRYWAIT P0, [UR7+0x28], R0 ;  /* 0x00002800ff0075a7 */ /* 0x0007220008001107 */
[----:B------:R-:W-:-:S02]  /*1f00*/  UIADD3 UR8, UPT, UPT, UR8, 0x16400, URZ ;  /* 0x0001640008087890 */ /* 0x000fc4000fffe0ff */
[----:B------:R-:W-:Y:S01]  /*1f10*/  UIADD3.X UR15, UPT, UPT, URZ, UR29, URZ, UP0, !UPT ;  /* 0x0000001dff0f7290 */ /* 0x000fe200087fe4ff */
[----:B------:R-:W-:Y:S01]  /*1f20*/  UMOV UR7, 0x30000 ;  /* 0x0003000000077882 */ /* 0x000fe20000000000 */
[----:B------:R-:W-:Y:S01]  /*1f30*/  UMOV UR30, 0x0 ;  /* 0x00000000001e7882 */ /* 0x000fe20000000000 */
[----:B------:R-:W-:Y:S01]  /*1f40*/  UMOV UR31, 0x10000000 ;  /* 0x10000000001f7882 */ /* 0x000fe20000000000 */
[----:B------:R-:W-:Y:S01]  /*1f50*/  UMOV UR19, UR35 ;  /* 0x0000002300137c82 */ /* 0x000fe20008000000 */
[----:B------:R-:W-:Y:S01]  /*1f60*/  UMOV UR20, UR36 ;  /* 0x0000002400147c82 */ /* 0x000fe20008000000 */
[----:B------:R-:W-:Y:S01]  /*1f70*/  UMOV UR12, UR36 ;  /* 0x00000024000c7c82 */ /* 0x000fe20008000000 */
[----:B------:R-:W-:Y:S01]  /*1f80*/  UMOV UR9, UR17 ;  /* 0x0000001100097c82 */ /* 0x000fe20008000000 */
[----:B------:R-:W-:Y:S01]  /*1f90*/  UMOV UR10, UR18 ;  /* 0x00000012000a7c82 */ /* 0x000fe20008000000 */
[----:B------:R3:W-:Y:S01]  /*1fa0*/  UTMALDG.3D.MULTICAST [UR16], [UR22], UR7, desc[UR30] ;  /* 0x00001e10160073b4 */ /* 0x0007e20008011807 */
[----:B------:R-:W-:Y:S01]  /*1fb0*/  UIADD3 UR13, UPT, UPT, UR13, 0x1, URZ ;  /* 0x000000010d0d7890 */ /* 0x000fe2000fffe0ff */
[----:B------:R-:W-:-:S03]  /*1fc0*/  UMOV UR4, UR5 ;  /* 0x0000000500047c82 */ /* 0x000fc60008000000 */
[----:B------:R-:W-:Y:S01]  /*1fd0*/  UISETP.NE.AND UP0, UPT, UR13, UR26, UPT ;  /* 0x0000001a0d00728c */ /* 0x000fe2000bf05270 */
[----:B------:R3:W-:Y:S08]  /*1fe0*/  UTMALDG.3D [UR8], [UR14], desc[UR30] ;  /* 0x00001e080e0075b4 */ /* 0x0007f00008011000 */
[----:B---3--:R-:W-:Y:S05]  /*1ff0*/  BRA.U UP0, `(.L_x_38) ;  /* 0xfffffffd00487547 */ /* 0x008fea000b83ffff */
.L_x_32:
[C---:B------:R-:W-:Y:S01]  /*2000*/  LEA R3, R11.reuse, UR6, 0x3 ;  /* 0x000000060b037c11 */ /* 0x040fe2000f8e18ff */
[----:B------:R-:W-:Y:S01]  /*2010*/  NOP ;  /* 0x0000000000007918 */ /* 0x000fe20000000000 */
[----:B-1----:R-:W-:Y:S02]  /*2020*/  SHF.L.U32 R0, R10, 0x1f, RZ ;  /* 0x0000001f0a007819 */ /* 0x002fe400000006ff */
[----:B------:R-:W-:Y:S02]  /*2030*/  LEA R5, R11, UR6, 0x4 ;  /* 0x000000060b057c11 */ /* 0x000fe4000f8e20ff */
[----:B--2-4-:R-:W1:Y:S02]  /*2040*/  SYNCS.PHASECHK.TRANS64.TRYWAIT P0, [R3+URZ+0xa0], R0 ;  /* 0x0000a000030075a7 */ /* 0x014e6400080011ff */
[----:B-1----:R-:W-:Y:S05]  /*2050*/  @!P0 BRA `(.L_x_39) ;  /* 0x0000009800048947 */ /* 0x002fea0003800000 */
.L_x_134:
[----:B------:R-:W2:Y:S01]  /*2060*/  LDS.128 R4, [R5+0x110] ;  /* 0x0001100005047984 */ /* 0x000ea20000000c00 */
[----:B------:R-:W-:Y:S01]  /*2070*/  UISETP.GE.AND UP0, UPT, UR42, 0x1, UPT ;  /* 0x000000012a00788c */ /* 0x000fe2000bf06270 */
[----:B------:R-:W-:Y:S01]  /*2080*/  @!PT LDS RZ, [RZ] ;  /* 0x00000000fffff984 */ /* 0x000fe20000000800 */
[----:B------:R-:W-:Y:S01]  /*2090*/  @!PT LDS RZ, [RZ] ;  /* 0x00000000fffff984 */ /* 0x000fe20000000800 */
[----:B------:R-:W-:Y:S01]  /*20a0*/  @!PT LDS RZ, [RZ] ;  /* 0x00000000fffff984 */ /* 0x000fe20000000800 */
[----:B------:R-:W-:Y:S01]  /*20b0*/  @!PT LDS RZ, [RZ] ;  /* 0x00000000fffff984 */ /* 0x000fe20000000800 */
[----:B------:R3:W-:Y:S06]  /*20c0*/  MEMBAR.ALL.CTA ;  /* 0x0000000000007992 */ /* 0x0007ec0000008000 */
[----:B---3--:R-:W3:Y:S01]  /*20d0*/  FENCE.VIEW.ASYNC.S ;  /* 0x00000000000073c6 */ /* 0x008ee20000000000 */
[----:B--2---:R-:W-:-:S13]  /*20e0*/  LOP3.LUT P0, RZ, R6, 0x1, RZ, 0xc0, !PT ;  /* 0x0000000106ff7812 */ /* 0x004fda000780c0ff */
[----:B---3--:R-:W-:Y:S01]  /*20f0*/  VOTEU.ANY UP1, P0 ;  /* 0x0000000000ff7886 */ /* 0x008fe20000020100 */
[----:B------:R-:W-:-:S13]  /*2100*/  PLOP3.LUT P0, PT, PT, PT, UP1, 0x80, 0x8 ;  /* 0x000000000008781c */ /* 0x000fda0003f0f018 */
[----:B-1----:R-:W-:Y:S02]  /*2110*/  @P0 LOP3.LUT R0, R5, 0xffff, RZ, 0xc0, !PT ;  /* 0x0000ffff05000812 */ /* 0x002fe400078ec0ff */
[----:B------:R-:W-:Y:S02]  /*2120*/  @P0 MOV R2, R4 ;  /* 0x0000000400020202 */ /* 0x000fe40000000f00 */
[----:B------:R-:W-:Y:S01]  /*2130*/  @P0 R2UR UR7, R0 ;  /* 0x00000000000702ca */ /* 0x000fe200000e0000 */
[----:B------:R-:W-:Y:S01]  /*2140*/  VIADD R0, R3, 0xb0 ;  /* 0x000000b003007836 */ /* 0x000fe20000000000 */
[----:B------:R-:W-:Y:S02]  /*2150*/  @P0 SHF.R.U32.HI R4, RZ, 0x10, R5 ;  /* 0x00000010ff040819 */ /* 0x000fe40000011605 */
[----:B------:R-:W-:Y:S02]  /*2160*/  @P0 R2UR UR8, R2 ;  /* 0x00000000020802ca */ /* 0x000fe400000e0000 */
[----:B------:R-:W-:-:S02]  /*2170*/  PRMT R0, RZ, 0x654, R0 ;  /* 0x00000654ff007816 */ /* 0x000fc40000000000 */
[----:B------:R-:W-:Y:S02]  /*2180*/  @P0 R2UR UR4, R4 ;  /* 0x00000000040402ca */ /* 0x000fe400000e0000 */
[----:B------:R1:W-:Y:S03]  /*2190*/  SYNCS.ARRIVE.TRANS64.RED.A1T0 RZ, [R0+URZ], RZ ;  /* 0x000000ff00ff79a7 */ /* 0x0003e600081004ff */
[----:B------:R-:W-:-:S04]  /*21a0*/  @UP1 UMOV UR27, UR7 ;  /* 0x00000007001b1c82 */ /* 0x000fc80008000000 */
[----:B------:R-:W-:-:S04]  /*21b0*/  @UP1 UMOV UR37, UR8 ;  /* 0x0000000800251c82 */ /* 0x000fc80008000000 */
[----:B------:R-:W-:Y:S01]  /*21c0*/  @UP1 UMOV UR36, UR4 ;  /* 0x0000000400241c82 */ /* 0x000fe20008000000 */
[----:B------:R-:W-:Y:S05]  /*21d0*/  BRA.U !UP0, `(.L_x_40) ;  /* 0x0000000108d47547 */ /* 0x000fea000b800000 */
[----:B------:R-:W2:Y:S01]  /*21e0*/  LDCU.128 UR12, c[0x0][0xb10] ;  /* 0x00016200ff0c77ac */ /* 0x000ea20008000c00 */
[----:B------:R-:W3:Y:S01]  /*21f0*/  LDCU UR26, c[0x0][0xb20] ;  /* 0x00016400ff1a77ac */ /* 0x000ee20008000800 */
[----:B------:R-:W4:Y:S01]  /*2200*/  LDCU UR20, c[0x0][0xb0c] ;  /* 0x00016180ff1477ac */ /* 0x000f220008000800 */
[----:B------:R-:W1:Y:S01]  /*2210*/  LDCU.64 UR10, c[0x0][0xb28] ;  /* 0x00016500ff0a77ac */ /* 0x000e620008000a00 */
[----:B------:R-:W-:Y:S02]  /*2220*/  UISETP.NE.AND UP3, UPT, UR42, 0x1, UPT ;  /* 0x000000012a00788c */ /* 0x000fe4000bf65270 */
[----:B--2---:R-:W-:Y:S02]  /*2230*/  UIMAD.WIDE.U32 UR16, UR38, UR15, URZ ;  /* 0x0000000f261072a5 */ /* 0x004fe4000f8e00ff */
[----:B------:R-:W-:Y:S02]  /*2240*/  UIMAD.WIDE.U32 UR8, UR39, UR12, URZ ;  /* 0x0000000c270872a5 */ /* 0x000fe4000f8e00ff */
[----:B------:R-:W-:-:S02]  /*2250*/  UISETP.NE.AND UP0, UPT, UR14, 0x1, UPT ;  /* 0x000000010e00788c */ /* 0x000fc4000bf05270 */
[----:B------:R-:W-:Y:S01]  /*2260*/  UIMAD.WIDE.U32 UR22, UR27, UR15, URZ ;  /* 0x0000000f1b1672a5 */ /* 0x000fe2000f8e00ff */
[----:B------:R-:W-:Y:S02]  /*2270*/  UMOV UR16, UR17 ;  /* 0x0000001100107c82 */ /* 0x000fe40008000000 */
[----:B------:R-:W-:Y:S01]  /*2280*/  UMOV UR8, UR9 ;  /* 0x0000000900087c82 */ /* 0x000fe20008000000 */
[----:B---3--:R-:W-:Y:S02]  /*2290*/  USHF.R.U32.HI UR16, URZ, UR26, UR16 ;  /* 0x0000001aff107299 */ /* 0x008fe40008011610 */
[----:B----4-:R-:W-:Y:S02]  /*22a0*/  UISETP.NE.AND UP2, UPT, UR20, 0x1, UPT ;  /* 0x000000011400788c */ /* 0x010fe4000bf45270 */
[----:B------:R-:W-:Y:S02]  /*22b0*/  USHF.R.U32.HI UR8, URZ, UR13, UR8 ;  /* 0x0000000dff087299 */ /* 0x000fe40008011608 */
[----:B------:R-:W-:-:S02]  /*22c0*/  USEL UR7, UR38, UR16, !UP0 ;  /* 0x0000001026077287 */ /* 0x000fc4000c000000 */
[----:B------:R-:W-:Y:S02]  /*22d0*/  USEL UR8, UR39, UR8, !UP2 ;  /* 0x0000000827087287 */ /* 0x000fe4000d000000 */
[----:B-1----:R-:W-:Y:S01]  /*22e0*/  UIMAD.WIDE.U32 UR16, UR7, UR10, URZ ;  /* 0x0000000a071072a5 */ /* 0x002fe2000f8e00ff */
[----:B------:R-:W-:Y:S01]  /*22f0*/  UMOV UR4, UR23 ;  /* 0x0000001700047c82 */ /* 0x000fe20008000000 */
[----:B------:R-:W-:Y:S02]  /*2300*/  UIMAD.WIDE.U32 UR18, UR37, UR12, URZ ;  /* 0x0000000c251272a5 */ /* 0x000fe4000f8e00ff */
[----:B------:R-:W-:-:S03]  /*2310*/  UIMAD.WIDE.U32 UR22, UR8, UR10, URZ ;  /* 0x0000000a081672a5 */ /* 0x000fc6000f8e00ff */
[----:B------:R-:W-:Y:S01]  /*2320*/  UMOV UR16, UR17 ;  /* 0x0000001100107c82 */ /* 0x000fe20008000000 */
[----:B------:R-:W-:Y:S02]  /*2330*/  USHF.R.U32.HI UR4, URZ, UR26, UR4 ;  /* 0x0000001aff047299 */ /* 0x000fe40008011604 */
[----:B------:R-:W-:Y:S01]  /*2340*/  @UP3 USHF.R.U32.HI UR7, URZ, UR11, UR16 ;  /* 0x0000000bff073299 */ /* 0x000fe20008011610 */
[----:B------:R-:W-:Y:S01]  /*2350*/  UMOV UR18, UR19 ;  /* 0x0000001300127c82 */ /* 0x000fe20008000000 */
[----:B------:R-:W-:Y:S01]  /*2360*/  UMOV UR22, UR23 ;  /* 0x0000001700167c82 */ /* 0x000fe20008000000 */
[----:B------:R-:W-:Y:S02]  /*2370*/  USHF.R.U32.HI UR13, URZ, UR13, UR18 ;  /* 0x0000000dff0d7299 */ /* 0x000fe40008011612 */
[----:B------:R-:W-:Y:S02]  /*2380*/  USEL UR4, UR27, UR4, !UP0 ;  /* 0x000000041b047287 */ /* 0x000fe4000c000000 */
[----:B------:R-:W-:-:S02]  /*2390*/  @UP3 USHF.R.U32.HI UR8, URZ, UR11, UR22 ;  /* 0x0000000bff083299 */ /* 0x000fc40008011616 */
[----:B------:R-:W-:Y:S02]  /*23a0*/  UIMAD UR9, UR42, UR7, URZ ;  /* 0x000000072a0972a4 */ /* 0x000fe4000f8e02ff */
[----:B------:R-:W-:Y:S02]  /*23b0*/  USEL UR7, UR37, UR13, !UP2 ;  /* 0x0000000d25077287 */ /* 0x000fe4000d000000 */
[----:B------:R-:W-:Y:S02]  /*23c0*/  UIMAD UR12, UR42, UR8, URZ ;  /* 0x000000082a0c72a4 */ /* 0x000fe4000f8e02ff */
[----:B------:R-:W-:Y:S02]  /*23d0*/  UISETP.GE.AND UP0, UPT, UR4, UR9, UPT ;  /* 0x000000090400728c */ /* 0x000fe4000bf06270 */
[----:B------:R-:W-:Y:S02]  /*23e0*/  UIMAD.WIDE.U32 UR16, UR4, UR10, URZ ;  /* 0x0000000a041072a5 */ /* 0x000fe4000f8e00ff */
[----:B------:R-:W-:-:S02]  /*23f0*/  UISETP.GE.OR UP0, UPT, UR7, UR12, UP0 ;  /* 0x0000000c0700728c */ /* 0x000fc40008706670 */
        /* <DEDUP_REMOVED lines=19> */
.L_x_40:
[----:B------:R-:W2:Y:S02]  /*2530*/  LDCU UR4, c[0x0][0xb30] ;  /* 0x00016600ff0477ac */ /* 0x000ea40008000800 */
[----:B--2---:R-:W-:-:S09]  /*2540*/  UISETP.NE.AND UP0, UPT, UR4, 0x1, UPT ;  /* 0x000000010400788c */ /* 0x004fd2000bf05270 */
[----:B------:R-:W-:Y:S05]  /*2550*/  BRA.U UP0, `(.L_x_41) ;  /* 0x0000000100447547 */ /* 0x000fea000b800000 */
[----:B------:R-:W2:Y:S01]  /*2560*/  LDCU.128 UR12, c[0x0][0xb10] ;  /* 0x00016200ff0c77ac */ /* 0x000ea20008000c00 */
[----:B------:R-:W3:Y:S01]  /*2570*/  LDCU UR16, c[0x0][0xb0c] ;  /* 0x00016180ff1077ac */ /* 0x000ee20008000800 */
[----:B------:R-:W4:Y:S01]  /*2580*/  LDCU UR17, c[0x0][0xb20] ;  /* 0x00016400ff1177ac */ /* 0x000f220008000800 */
[----:B--2---:R-:W-:Y:S02]  /*2590*/  UIMAD.WIDE.U32 UR10, UR37, UR12, URZ ;  /* 0x0000000c250a72a5 */ /* 0x004fe4000f8e00ff */
[----:B------:R-:W-:Y:S02]  /*25a0*/  UIMAD.WIDE.U32 UR8, UR27, UR15, URZ ;  /* 0x0000000f1b0872a5 */ /* 0x000fe4000f8e00ff */
[----:B---3--:R-:W-:Y:S02]  /*25b0*/  UISETP.NE.AND UP2, UPT, UR16, 0x1, UPT ;  /* 0x000000011000788c */ /* 0x008fe4000bf45270 */
[----:B------:R-:W-:Y:S01]  /*25c0*/  UISETP.NE.AND UP0, UPT, UR14, 0x1, UPT ;  /* 0x000000010e00788c */ /* 0x000fe2000bf05270 */
[----:B------:R-:W-:-:S02]  /*25d0*/  UMOV UR7, UR11 ;  /* 0x0000000b00077c82 */ /* 0x000fc40008000000 */
[----:B------:R-:W-:Y:S01]  /*25e0*/  UMOV UR4, UR9 ;  /* 0x0000000900047c82 */ /* 0x000fe20008000000 */
[----:B------:R-:W-:Y:S02]  /*25f0*/  USHF.R.U32.HI UR7, URZ, UR13, UR7 ;  /* 0x0000000dff077299 */ /* 0x000fe40008011607 */
[----:B----4-:R-:W-:Y:S02]  /*2600*/  USHF.R.U32.HI UR4, URZ, UR17, UR4 ;  /* 0x00000011ff047299 */ /* 0x010fe40008011604 */
[----:B------:R-:W-:Y:S02]  /*2610*/  USEL UR7, UR37, UR7, !UP2 ;  /* 0x0000000725077287 */ /* 0x000fe4000d000000 */
[----:B------:R-:W-:-:S04]  /*2620*/  USEL UR4, UR27, UR4, !UP0 ;  /* 0x000000041b047287 */ /* 0x000fc8000c000000 */
[----:B------:R-:W-:Y:S02]  /*2630*/  UIADD3 UR8, UPT, UPT, UR7, -UR4, URZ ;  /* 0x8000000407087290 */ /* 0x000fe4000fffe0ff */
[----:B------:R-:W-:Y:S02]  /*2640*/  UIADD3 UR4, UPT, UPT, -UR7, UR4, URZ ;  /* 0x0000000407047290 */ /* 0x000fe4000fffe1ff */
[----:B------:R-:W-:Y:S02]  /*2650*/  UIMAD UR27, UR8, UR14, UR27 ;  /* 0x0000000e081b72a4 */ /* 0x000fe4000f8e021b */
[----:B------:R-:W-:-:S12]  /*2660*/  UIMAD UR37, UR4, UR16, UR37 ;  /* 0x00000010042572a4 */ /* 0x000fd8000f8e0225 */
.L_x_41:
[----:B------:R-:W-:Y:S01]  /*2670*/  VIADD R11, R11, 0x1 ;  /* 0x000000010b0b7836 */ /* 0x000fe20000000000 */
[----:B------:R-:W-:Y:S02]  /*2680*/  R2UR UR7, R143 ;  /* 0x000000008f0772ca */ /* 0x000fe400000e0000 */
[----:B------:R-:W-:Y:S02]  /*2690*/  R2UR UR4, R142 ;  /* 0x000000008e0472ca */ /* 0x000fe400000e0000 */
[C---:B------:R-:W-:Y:S02]  /*26a0*/  ISETP.NE.AND P0, PT, R11.reuse, 0x2, PT ;  /* 0x000000020b00780c */ /* 0x040fe40003f05270 */
[----:B------:R-:W-:Y:S02]  /*26b0*/  PLOP3.LUT P1, PT, PT, PT, PT, 0x80, 0x8 ;  /* 0x000000000008781c */ /* 0x000fe40003f2f070 */
[----:B------:R-:W-:Y:S02]  /*26c0*/  SEL R3, RZ, 0x1, P0 ;  /* 0x00000001ff037807 */ /* 0x000fe40000000000 */
[----:B------:R-:W-:-:S02]  /*26d0*/  SEL R11, R11, RZ, P0 ;  /* 0x000000ff0b0b7207 */ /* 0x000fc40000000000 */
[----:B------:R-:W-:Y:S01]  /*26e0*/  LOP3.LUT R10, R10, R3, RZ, 0x3c, !PT ;  /* 0x000000030a0a7212 */ /* 0x000fe200078e3cff */
[----:B------:R-:W-:Y:S02]  /*26f0*/  UIADD3 UR16, UPT, UPT, UR37, UR7, URZ ;  /* 0x0000000725107290 */ /* 0x000fe4000fffe0ff */
[----:B------:R-:W-:Y:S01]  /*2700*/  UIADD3 UR20, UPT, UPT, UR27, UR4, URZ ;  /* 0x000000041b147290 */ /* 0x000fe2000fffe0ff */
[----:B------:R-:W-:Y:S11]  /*2710*/  BRA.U UP1, `(.L_x_42) ;  /* 0xfffffff1013c7547 */ /* 0x000ff6000b83ffff */
[----:B------:R-:W-:Y:S01]  /*2720*/  UIADD3 UR7, UPT, UPT, UR6, 0x28, URZ ;  /* 0x0000002806077890 */ /* 0x000fe2000fffe0ff */
[----:B------:R-:W-:-:S03]  /*2730*/  SHF.L.U32 R3, R12, 0x1f, RZ ;  /* 0x0000001f0c037819 */ /* 0x000fc600000006ff */
[----:B------:R-:W-:-:S09]  /*2740*/  ULEA UR4, UR5, UR7, 0x3 ;  /* 0x0000000705047291 */ /* 0x000fd2000f8e18ff */
[----:B------:R-:W2:Y:S02]  /*2750*/  SYNCS.PHASECHK.TRANS64.TRYWAIT P0, [UR4], R3 ;  /* 0x00000003ff0075a7 */ /* 0x000ea40008001104 */
[----:B--2---:R-:W-:Y:S05]  /*2760*/  @!P0 BRA `(.L_x_43) ;  /* 0x0000009000548947 */ /* 0x004fea0003800000 */
.L_x_136:
[----:B------:R-:W-:-:S04]  /*2770*/  UIADD3 UR4, UPT, UPT, UR5, 0x1, URZ ;  /* 0x0000000105047890 */ /* 0x000fc8000fffe0ff */
[----:B------:R-:W-:-:S04]  /*2780*/  UISETP.NE.AND UP0, UPT, UR4, 0x5, UPT ;  /* 0x000000050400788c */ /* 0x000fc8000bf05270 */
[----:B------:R-:W-:Y:S02]  /*2790*/  USEL UR6, URZ, 0x1, UP0 ;  /* 0x00000001ff067887 */ /* 0x000fe40008000000 */
[----:B------:R-:W-:-:S04]  /*27a0*/  USEL UR4, UR4, URZ, UP0 ;  /* 0x000000ff04047287 */ /* 0x000fc80008000000 */
[----:B------:R-:W-:Y:S01]  /*27b0*/  ULEA UR5, UR4, UR7, 0x3 ;  /* 0x0000000704057291 */ /* 0x000fe2000f8e18ff */
[----:B------:R-:W-:-:S04]  /*27c0*/  LOP3.LUT R2, R12, UR6, RZ, 0x3c, !PT ;  /* 0x000000060c027c12 */ /* 0x000fc8000f8e3cff */
[----:B-1----:R-:W-:-:S04]  /*27d0*/  SHF.L.U32 R3, R2, 0x1f, RZ ;  /* 0x0000001f02037819 */ /* 0x002fc800000006ff */
[----:B------:R-:W1:Y:S02]  /*27e0*/  SYNCS.PHASECHK.TRANS64.TRYWAIT P0, [UR5], R3 ;  /* 0x00000003ff0075a7 */ /* 0x000e640008001105 */
[----:B-1----:R-:W-:Y:S05]  /*27f0*/  @!P0 BRA `(.L_x_44) ;  /* 0x0000009000488947 */ /* 0x002fea0003800000 */
.L_x_138:
        /* <DEDUP_REMOVED lines=9> */
.L_x_140:
        /* <DEDUP_REMOVED lines=9> */
.L_x_142:
[----:B------:R-:W-:-:S04]  /*2920*/  UIADD3 UR4, UPT, UPT, UR4, 0x1, URZ ;  /* 0x0000000104047890 */ /* 0x000fc8000fffe0ff */
[----:B------:R-:W-:-:S04]  /*2930*/  UISETP.NE.AND UP0, UPT, UR4, 0x5, UPT ;  /* 0x000000050400788c */ /* 0x000fc8000bf05270 */
[----:B------:R-:W-:Y:S02]  /*2940*/  USEL UR5, URZ, 0x1, UP0 ;  /* 0x00000001ff057887 */ /* 0x000fe40008000000 */
[----:B------:R-:W-:-:S04]  /*2950*/  USEL UR4, UR4, URZ, UP0 ;  /* 0x000000ff04047287 */ /* 0x000fc80008000000 */
[----:B------:R-:W-:Y:S01]  /*2960*/  ULEA UR4, UR4, UR7, 0x3 ;  /* 0x0000000704047291 */ /* 0x000fe2000f8e18ff */
[----:B-1----:R-:W-:-:S04]  /*2970*/  LOP3.LUT R3, R2, UR5, RZ, 0x3c, !PT ;  /* 0x0000000502037c12 */ /* 0x002fc8000f8e3cff */
[----:B------:R-:W-:Y:S01]  /*2980*/  SHF.L.U32 R3, R3, 0x1f, RZ ;  /* 0x0000001f03037819 */ /* 0x000fe200000006ff */
[----:B------:R-:W-:-:S07]  /*2990*/  IMAD.U32 R0, RZ, RZ, UR4 ;  /* 0x00000004ff007e24 */ /* 0x000fce000f8e00ff */
.L_x_47:
[----:B-1----:R1:W2:Y:S02]  /*29a0*/  SYNCS.PHASECHK.TRANS64.TRYWAIT P0, [R0+URZ], R3 ;  /* 0x00000003000075a7 */ /* 0x0022a400080011ff */
[----:B--2---:R-:W-:Y:S05]  /*29b0*/  @!P0 NANOSLEEP.SYNCS 0x989680 ;  /* 0x009896800000895d */ /* 0x004fea0003900000 */
[----:B------:R-:W2:Y:S02]  /*29c0*/  @!P0 SYNCS.PHASECHK.TRANS64 P0, [R0+URZ], R3 ;  /* 0x00000003000085a7 */ /* 0x000ea400080010ff */
[----:B--2---:R-:W-:Y:S05]  /*29d0*/  @P0 EXIT ;  /* 0x000000000000094d */ /* 0x004fea0003800000 */
[----:B------:R-:W-:Y:S05]  /*29e0*/  BRA `(.L_x_47) ;  /* 0xfffffffc00ec7947 */ /* 0x000fea000383ffff */
.L_x_22:
[----:B------:R-:W-:-:S04]  /*29f0*/  UISETP.NE.AND UP0, UPT, UR45, URZ, UPT ;  /* 0x000000ff2d00728c */ /* 0x000fc8000bf05270 */
[----:B------:R-:W-:-:S09]  /*2a00*/  UISETP.NE.OR UP0, UPT, UR17, 0x1, UP0 ;  /* 0x000000011100788c */ /* 0x000fd20008705670 */
[----:B------:R-:W-:Y:S05]  /*2a10*/  BRA.U UP0, `(.L_x_48) ;  /* 0x0000000500487547 */ /* 0x000fea000b800000 */
[----:B------:R-:W-:Y:S01]  /*2a20*/  ISETP.GE.U32.AND P2, PT, R0, 0x2, PT ;  /* 0x000000020000780c */ /* 0x000fe20003f46070 */
[----:B------:R-:W-:Y:S01]  /*2a30*/  IMAD.MOV.U32 R12, RZ, RZ, 0x1 ;  /* 0x00000001ff0c7424 */ /* 0x000fe200078e00ff */
[----:B------:R-:W-:Y:S02]  /*2a40*/  CS2R R10, SRZ ;  /* 0x00000000000a7805 */ /* 0x000fe4000001ff00 */
[----:B------:R-:W-:Y:S01]  /*2a50*/  CS2R R8, SRZ ;  /* 0x0000000000087805 */ /* 0x000fe2000001ff00 */
[----:B------:R-:W-:Y:S01]  /*2a60*/  UMOV UR6, 0x400 ;  /* 0x0000040000067882 */ /* 0x000fe20000000000 */
[----:B------:R-:W-:Y:S01]  /*2a70*/  UMOV UR5, URZ ;  /* 0x000000ff00057c82 */ /* 0x000fe20008000000 */
[----:B------:R-:W-:-:S12]  /*2a80*/  ULEA UR6, UR45, UR6, 0x18 ;  /* 0x000000062d067291 */ /* 0x000fd8000f8ec0ff */
.L_x_52:
[----:B------:R-:W-:Y:S02]  /*2a90*/  LEA R2, R8, UR6, 0x3 ;  /* 0x0000000608027c11 */ /* 0x000fe4000f8e18ff */
[----:B------:R-:W-:-:S03]  /*2aa0*/  SHF.L.U32 R5, R9, 0x1f, RZ ;  /* 0x0000001f09057819 */ /* 0x000fc600000006ff */
[----:B------:R-:W-:Y:S01]  /*2ab0*/  VIADD R4, R2, 0xf0 ;  /* 0x000000f002047836 */ /* 0x000fe20000000000 */
[----:B------:R-:W1:Y:S02]  /*2ac0*/  SYNCS.PHASECHK.TRANS64.TRYWAIT P0, [R2+URZ+0xe0], R5 ;  /* 0x0000e005020075a7 */ /* 0x000e6400080011ff */
[----:B-1----:R-:W-:Y:S05]  /*2ad0*/  @!P0 BRA `(.L_x_49) ;  /* 0x0000008c00d88947 */ /* 0x002fea0003800000 */
.L_x_143:
[----:B------:R-:W-:Y:S01]  /*2ae0*/  ULEA UR4, UR5, UR6, 0x3 ;  /* 0x0000000605047291 */ /* 0x000fe2000f8e18ff */
[----:B------:R-:W-:Y:S02]  /*2af0*/  PRMT R4, RZ, 0x654, R4 ;  /* 0x00000654ff047816 */ /* 0x000fe40000000004 */
[----:B-1----:R-:W-:Y:S01]  /*2b00*/  SHF.L.U32 R5, R12, 0x1f, RZ ;  /* 0x0000001f0c057819 */ /* 0x002fe200000006ff */
[----:B------:R-:W-:Y:S01]  /*2b10*/  UIADD3 UR7, UPT, UPT, UR4, 0xa0, URZ ;  /* 0x000000a004077890 */ /* 0x000fe2000fffe0ff */
[----:B------:R1:W-:Y:S05]  /*2b20*/  SYNCS.ARRIVE.TRANS64.RED.A1T0 RZ, [R4+URZ], RZ ;  /* 0x000000ff04ff79a7 */ /* 0x0003ea00081004ff */
[----:B------:R-:W-:Y:S01]  /*2b30*/  IMAD.U32 R7, RZ, RZ, UR7 ;  /* 0x00000007ff077e24 */ /* 0x000fe2000f8e00ff */
[----:B------:R-:W2:Y:S04]  /*2b40*/  SYNCS.PHASECHK.TRANS64.TRYWAIT P0, [UR4+0xb0], R5 ;  /* 0x0000b005ff0075a7 */ /* 0x000ea80008001104 */
[----:B------:R-:W-:Y:S01]  /*2b50*/  PRMT R6, R0, 0x654, R7 ;  /* 0x0000065400067816 */ /* 0x000fe20000000007 */
[----:B-1----:R-:W-:Y:S01]  /*2b60*/  @!P2 IMAD.MOV.U32 R4, RZ, RZ, 0x10 ;  /* 0x00000010ff04a424 */ /* 0x002fe200078e00ff */
[----:B--2---:R-:W-:Y:S06]  /*2b70*/  @!P0 BRA `(.L_x_50) ;  /* 0x0000008c00c48947 */ /* 0x004fec0003800000 */
.L_x_145:
[----:B------:R-:W-:Y:S01]  /*2b80*/  ULEA UR8, UR5, UR6, 0x4 ;  /* 0x0000000605087291 */ /* 0x000fe2000f8e20ff */
[----:B------:R-:W-:Y:S01]  /*2b90*/  SEL R3, R6, R3, !P2 ;  /* 0x0000000306037207 */ /* 0x000fe20005000000 */
[----:B------:R-:W-:Y:S01]  /*2ba0*/  UIADD3 UR9, UPT, UPT, UR4, 0xa0, URZ ;  /* 0x000000a004097890 */ /* 0x000fe2000fffe0ff */
[----:B-1----:R-:W-:Y:S01]  /*2bb0*/  LEA R2, R11, UR6, 0x3 ;  /* 0x000000060b027c11 */ /* 0x002fe2000f8e18ff */
[----:B------:R-:W-:Y:S01]  /*2bc0*/  UIADD3 UR8, UPT, UPT, UR8, 0x110, URZ ;  /* 0x0000011008087890 */ /* 0x000fe2000fffe0ff */
[----:B------:R-:W-:Y:S01]  /*2bd0*/  SHF.L.U32 R5, R10, 0x1f, RZ ;  /* 0x0000001f0a057819 */ /* 0x000fe200000006ff */
[----:B------:R1:W-:Y:S01]  /*2be0*/  @!P2 SYNCS.ARRIVE.TRANS64.RED RZ, [R3+URZ], R4 ;  /* 0x0000000403ffa9a7 */ /* 0x0003e200080004ff */
[----:B------:R-:W-:Y:S01]  /*2bf0*/  UIADD3 UR4, UPT, UPT, UR5, 0x1, URZ ;  /* 0x0000000105047890 */ /* 0x000fe2000fffe0ff */
[----:B------:R-:W-:-:S03]  /*2c00*/  VIADD R8, R8, 0x1 ;  /* 0x0000000108087836 */ /* 0x000fc60000000000 */
[----:B------:R-:W-:Y:S02]  /*2c10*/  UISETP.NE.AND UP0, UPT, UR4, 0x2, UPT ;  /* 0x000000020400788c */ /* 0x000fe4000bf05270 */
[----:B------:R-:W-:Y:S06]  /*2c20*/  UGETNEXTWORKID.BROADCAST [UR8], [UR9] ;  /* 0x00000000080073ca */ /* 0x000fec0008000100 */
[----:B------:R-:W-:Y:S01]  /*2c30*/  USEL UR7, URZ, 0x1, UP0 ;  /* 0x00000001ff077887 */ /* 0x000fe20008000000 */
[----:B------:R-:W-:Y:S01]  /*2c40*/  ISETP.NE.AND P0, PT, R8, 0x2, PT ;  /* 0x000000020800780c */ /* 0x000fe20003f05270 */
[----:B------:R-:W-:Y:S01]  /*2c50*/  USEL UR5, UR4, URZ, UP0 ;  /* 0x000000ff04057287 */ /* 0x000fe20008000000 */
[----:B------:R-:W2:Y:S03]  /*2c60*/  SYNCS.PHASECHK.TRANS64.TRYWAIT P1, [R2+URZ+0xa0], R5 ;  /* 0x0000a005020075a7 */ /* 0x000ea600080211ff */
[----:B------:R-:W-:Y:S01]  /*2c70*/  LOP3.LUT R12, R12, UR7, RZ, 0x3c, !PT ;  /* 0x000000070c0c7c12 */ /* 0x000fe2000f8e3cff */
[----:B-12---:R-:W-:Y:S07]  /*2c80*/  @!P1 BRA `(.L_x_51) ;  /* 0x0000008c00989947 */ /* 0x006fee0003800000 */
.L_x_146:
[C---:B------:R-:W-:Y:S01]  /*2c90*/  LEA R4, R11.reuse, UR6, 0x4 ;  /* 0x000000060b047c11 */ /* 0x040fe2000f8e20ff */
[----:B-1----:R-:W-:Y:S01]  /*2ca0*/  VIADD R2, R2, 0xb0 ;  /* 0x000000b002027836 */ /* 0x002fe20000000000 */
[----:B------:R-:W-:Y:S01]  /*2cb0*/  SEL R8, R8, RZ, P0 ;  /* 0x000000ff08087207 */ /* 0x000fe20000000000 */
[----:B------:R-:W-:-:S03]  /*2cc0*/  VIADD R11, R11, 0x1 ;  /* 0x000000010b0b7836 */ /* 0x000fc60000000000 */
[----:B------:R-:W1:Y:S01]  /*2cd0*/  LDS.128 R4, [R4+0x110] ;  /* 0x0001100004047984 */ /* 0x000e620000000c00 */
[----:B------:R-:W-:Y:S02]  /*2ce0*/  PRMT R2, RZ, 0x654, R2 ;  /* 0x00000654ff027816 */ /* 0x000fe40000000002 */
[C---:B------:R-:W-:Y:S01]  /*2cf0*/  ISETP.NE.AND P1, PT, R11.reuse, 0x2, PT ;  /* 0x000000020b00780c */ /* 0x040fe20003f25270 */
[----:B------:R-:W-:Y:S01]  /*2d00*/  @!PT LDS RZ, [RZ] ;  /* 0x00000000fffff984 */ /* 0x000fe20000000800 */
[----:B------:R-:W-:Y:S01]  /*2d10*/  @!PT LDS RZ, [RZ] ;  /* 0x00000000fffff984 */ /* 0x000fe20000000800 */
[----:B------:R-:W-:Y:S01]  /*2d20*/  @!PT LDS RZ, [RZ] ;  /* 0x00000000fffff984 */ /* 0x000fe20000000800 */
[----:B------:R-:W-:Y:S01]  /*2d30*/  @!PT LDS RZ, [RZ] ;  /* 0x00000000fffff984 */ /* 0x000fe20000000800 */
[----:B------:R2:W-:Y:S06]  /*2d40*/  MEMBAR.ALL.CTA ;  /* 0x0000000000007992 */ /* 0x0005ec0000008000 */
[----:B--2---:R-:W2:Y:S01]  /*2d50*/  FENCE.VIEW.ASYNC.S ;  /* 0x00000000000073c6 */ /* 0x004ea20000000000 */
[----:B------:R-:W-:Y:S01]  /*2d60*/  SEL R11, R11, RZ, P1 ;  /* 0x000000ff0b0b7207 */ /* 0x000fe20000800000 */
[----:B--2---:R2:W-:Y:S01]  /*2d70*/  SYNCS.ARRIVE.TRANS64.RED.A1T0 RZ, [R2+URZ], RZ ;  /* 0x000000ff02ff79a7 */ /* 0x0045e200081004ff */
[----:B-1----:R-:W-:-:S02]  /*2d80*/  LOP3.LUT P3, RZ, R6, 0x1, RZ, 0xc0, !PT ;  /* 0x0000000106ff7812 */ /* 0x002fc4000786c0ff */
[----:B------:R-:W-:-:S04]  /*2d90*/  SEL R5, RZ, 0x1, P1 ;  /* 0x00000001ff057807 */ /* 0x000fc80000800000 */
[----:B------:R-:W-:Y:S02]  /*2da0*/  LOP3.LUT R10, R10, R5, RZ, 0x3c, !PT ;  /* 0x000000050a0a7212 */ /* 0x000fe400078e3cff */
[----:B--2---:R-:W-:-:S04]  /*2db0*/  SEL R2, RZ, 0x1, P0 ;  /* 0x00000001ff027807 */ /* 0x004fc80000000000 */
[----:B------:R-:W-:Y:S01]  /*2dc0*/  LOP3.LUT R9, R9, R2, RZ, 0x3c, !PT ;  /* 0x0000000209097212 */ /* 0x000fe200078e3cff */
[----:B------:R-:W-:Y:S06]  /*2dd0*/  @P3 BRA `(.L_x_52) ;  /* 0xfffffffc002c3947 */ /* 0x000fec000383ffff */
[----:B------:R-:W-:Y:S01]  /*2de0*/  ULEA UR4, UR5, UR6, 0x3 ;  /* 0x0000000605047291 */ /* 0x000fe2000f8e18ff */
[----:B------:R-:W-:-:S08]  /*2df0*/  SHF.L.U32 R3, R12, 0x1f, RZ ;  /* 0x0000001f0c037819 */ /* 0x000fd000000006ff */
[----:B------:R-:W1:Y:S02]  /*2e00*/  SYNCS.PHASECHK.TRANS64 P0, [UR4+0xb0], R3 ;  /* 0x0000b003ff0075a7 */ /* 0x000e640008001004 */
[----:B-1----:R-:W-:Y:S05]  /*2e10*/  @P0 BRA `(.L_x_53) ;  /* 0x0000000000080947 */ /* 0x002fea0003800000 */
[----:B------:R-:W1:Y:S02]  /*2e20*/  SYNCS.PHASECHK.TRANS64.TRYWAIT P0, [UR4+0xb0], R3 ;  /* 0x0000b003ff0075a7 */ /* 0x000e640008001104 */
[----:B-1----:R-:W-:Y:S05]  /*2e30*/  @!P0 BRA `(.L_x_54) ;  /* 0x0000008c00408947 */ /* 0x002fea0003800000 */
.L_x_53:
[----:B------:R-:W-:-:S04]  /*2e40*/  UIADD3 UR7, UPT, UPT, UR5, 0x1, URZ ;  /* 0x0000000105077890 */ /* 0x000fc8000fffe0ff */
[----:B------:R-:W-:-:S04]  /*2e50*/  UISETP.NE.AND UP0, UPT, UR7, 0x2, UPT ;  /* 0x000000020700788c */ /* 0x000fc8000bf05270 */
[----:B------:R-:W-:Y:S02]  /*2e60*/  USEL UR8, URZ, 0x1, UP0 ;  /* 0x00000001ff087887 */ /* 0x000fe40008000000 */
[----:B------:R-:W-:-:S04]  /*2e70*/  USEL UR7, UR7, URZ, UP0 ;  /* 0x000000ff07077287 */ /* 0x000fc80008000000 */
[----:B------:R-:W-:Y:S01]  /*2e80*/  ULEA UR7, UR7, UR6, 0x3 ;  /* 0x0000000607077291 */ /* 0x000fe2000f8e18ff */
[----:B-1----:R-:W-:-:S04]  /*2e90*/  LOP3.LUT R3, R12, UR8, RZ, 0x3c, !PT ;  /* 0x000000080c037c12 */ /* 0x002fc8000f8e3cff */
[----:B------:R-:W-:-:S04]  /*2ea0*/  SHF.L.U32 R0, R3, 0x1f, RZ ;  /* 0x0000001f03007819 */ /* 0x000fc800000006ff */
[----:B------:R-:W1:Y:S02]  /*2eb0*/  SYNCS.PHASECHK.TRANS64 P0, [UR7+0xb0], R0 ;  /* 0x0000b000ff0075a7 */ /* 0x000e640008001007 */
[----:B-1----:R-:W-:Y:S05]  /*2ec0*/  @P0 EXIT ;  /* 0x000000000000094d */ /* 0x002fea0003800000 */
[----:B------:R-:W-:Y:S02]  /*2ed0*/  SHF.L.U32 R3, R3, 0x1f, RZ ;  /* 0x0000001f03037819 */ /* 0x000fe400000006ff */
[----:B------:R-:W-:-:S07]  /*2ee0*/  MOV R0, UR7 ;  /* 0x0000000700007c02 */ /* 0x000fce0008000f00 */
.L_x_55:
[----:B-1----:R1:W2:Y:S02]  /*2ef0*/  SYNCS.PHASECHK.TRANS64.TRYWAIT P0, [R0+URZ+0xb0], R3 ;  /* 0x0000b003000075a7 */ /* 0x0022a400080011ff */
[----:B--2---:R-:W-:Y:S05]  /*2f00*/  @!P0 NANOSLEEP.SYNCS 0x989680 ;  /* 0x009896800000895d */ /* 0x004fea0003900000 */
[----:B------:R-:W2:Y:S02]  /*2f10*/  @!P0 SYNCS.PHASECHK.TRANS64 P0, [R0+URZ+0xb0], R3 ;  /* 0x0000b003000085a7 */ /* 0x000ea400080010ff */
[----:B--2---:R-:W-:Y:S05]  /*2f20*/  @P0 EXIT ;  /* 0x000000000000094d */ /* 0x004fea0003800000 */
[----:B------:R-:W-:Y:S05]  /*2f30*/  BRA `(.L_x_55) ;  /* 0xfffffffc00ec7947 */ /* 0x000fea000383ffff */
.L_x_48:
[----:B------:R-:W-:Y:S05]  /*2f40*/  BRA.U UP4, `(.L_x_56) ;  /* 0x0000000d043c7547 */ /* 0x000fea000b800000 */
[----:B------:R-:W-:Y:S01]  /*2f50*/  UMOV UR4, 0x40 ;  /* 0x0000004000047882 */ /* 0x000fe20000000000 */
[----:B------:R-:W-:Y:S01]  /*2f60*/  NOP ;  /* 0x0000000000007918 */ /* 0x000fe20000000000 */
[----:B------:R-:W-:Y:S01]  /*2f70*/  ULEA UR5, UR45, UR4, 0x18 ;  /* 0x000000042d057291 */ /* 0x000fe2000f8ec0ff */
[----:B------:R-:W-:Y:S02]  /*2f80*/  UMOV UR6, 0x400 ;  /* 0x0000040000067882 */ /* 0x000fe40000000000 */
[----:B------:R-:W-:-:S06]  /*2f90*/  ULEA UR6, UR45, UR6, 0x18 ;  /* 0x000000062d067291 */ /* 0x000fcc000f8ec0ff */
[----:B------:R-:W1:Y:S02]  /*2fa0*/  LDS.U8 R0, [UR5+0x1c] ;  /* 0x00001c05ff007984 */ /* 0x000e640008000000 */
[----:B-1----:R-:W-:-:S13]  /*2fb0*/  ISETP.NE.AND P0, PT, R0, RZ, PT ;  /* 0x000000ff0000720c */ /* 0x002fda0003f05270 */
[----:B------:R-:W-:Y:S05]  /*2fc0*/  @P0 BRA `(.L_x_57) ;  /* 0x0000000000580947 */ /* 0x000fea0003800000 */
[----:B------:R-:W-:-:S13]  /*2fd0*/  ELECT P0, URZ, PT ;  /* 0x0000000000ff782f */ /* 0x000fda0003800000 */
[----:B------:R-:W-:Y:S05]  /*2fe0*/  @!P0 BRA `(.L_x_58) ;  /* 0x0000000000608947 */ /* 0x000fea0003800000 */
[----:B------:R-:W-:Y:S01]  /*2ff0*/  UMOV UR4, 0x10 ;  /* 0x0000001000047882 */ /* 0x000fe20000000000 */
[----:B------:R-:W-:Y:S01]  /*3000*/  HFMA2 R0, -RZ, RZ, 0, 5.9604644775390625e-08 ;  /* 0x00000001ff007431 */ /* 0x000fe200000001ff */
[----:B------:R-:W-:-:S03]  /*3010*/  MOV R3, 0xffff ;  /* 0x0000ffff00037802 */ /* 0x000fc60000000f00 */
[----:B------:R-:W-:Y:S04]  /*3020*/  DEPBAR.LE SB1, 0x36 ;  /* 0x00009d800000791a */ /* 0x000fe80000000000 */
[----:B------:R-:W1:Y:S02]  /*3030*/  UTCATOMSWS.FIND_AND_SET.ALIGN UP0, UR4, UR4 ;  /* 0x00000004000475e3 */ /* 0x000e640008000800 */
[----:B-1----:R-:W-:Y:S01]  /*3040*/  MOV R4, UR4 ;  /* 0x0000000400047c02 */ /* 0x002fe20008000f00 */
[----:B------:R-:W-:Y:S06]  /*3050*/  BRA.U UP0, `(.L_x_59) ;  /* 0x0000000100187547 */ /* 0x000fec000b800000 */
.L_x_60:
[----:B------:R-:W-:Y:S05]  /*3060*/  NANOSLEEP 0x64 ;  /* 0x000000640000795d */ /* 0x000fea0003800000 */
[----:B------:R-:W-:-:S05]  /*3070*/  UMOV UR4, 0x10 ;  /* 0x0000001000047882 */ /* 0x000fca0000000000 */
[----:B------:R-:W-:Y:S04]  /*3080*/  DEPBAR.LE SB1, 0x36 ;  /* 0x00009d800000791a */ /* 0x000fe80000000000 */
[----:B------:R-:W1:Y:S02]  /*3090*/  UTCATOMSWS.FIND_AND_SET.ALIGN UP0, UR4, UR4 ;  /* 0x00000004000475e3 */ /* 0x000e640008000800 */
[----:B-1----:R-:W-:Y:S01]  /*30a0*/  MOV R4, UR4 ;  /* 0x0000000400047c02 */ /* 0x002fe20008000f00 */
[----:B------:R-:W-:Y:S05]  /*30b0*/  BRA.U !UP0, `(.L_x_60) ;  /* 0xfffffffd08e87547 */ /* 0x000fea000b83ffff */
.L_x_59:
[-C--:B------:R-:W-:Y:S02]  /*30c0*/  SHF.L.U32 R3, R3, R4.reuse, RZ ;  /* 0x0000000403037219 */ /* 0x080fe400000006ff */
[----:B------:R-:W-:Y:S01]  /*30d0*/  SHF.L.U32 R0, R0, R4, RZ ;  /* 0x0000000400007219 */ /* 0x000fe200000006ff */
[----:B------:R-:W-:Y:S02]  /*30e0*/  IMAD.SHL.U32 R4, R4, 0x20, RZ ;  /* 0x0000002004047824 */ /* 0x000fe400078e00ff */
[----:B------:R1:W-:Y:S04]  /*30f0*/  ATOMS.OR RZ, [UR5+0x14], R3 ;  /* 0x00001403ffff798c */ /* 0x0003e8000b000005 */
[----:B------:R1:W-:Y:S04]  /*3100*/  ATOMS.OR RZ, [UR5+0x18], R0 ;  /* 0x00001800ffff798c */ /* 0x0003e8000b000005 */
[----:B------:R1:W-:Y:S01]  /*3110*/  STS [UR6+0x130], R4 ;  /* 0x00013004ff007988 */ /* 0x0003e20008000806 */
[----:B------:R-:W-:Y:S05]  /*3120*/  BRA `(.L_x_58) ;  /* 0x0000000000107947 */ /* 0x000fea0003800000 */
.L_x_57:
[----:B------:R-:W-:Y:S02]  /*3130*/  MOV R0, 0xffffffff ;  /* 0xffffffff00007802 */ /* 0x000fe40000000f00 */
[----:B------:R-:W-:-:S03]  /*3140*/  MOV R4, 0x3170 ;  /* 0x0000317000047802 */ /* 0x000fc60000000f00 */
[----:B------:R1:W-:Y:S04]  /*3150*/  STS [UR6+0x130], R0 ;  /* 0x00013000ff007988 */ /* 0x0003e80008000806 */
[----:B-1---5:R-:W-:Y:S05]  /*3160*/  CALL.REL.NOINC `($__internal_1_$__cuda_sm10x_tcgen05_guardrail_trap_phase_invalid_during_alloc) ;  /* 0x0000009000587944 */ /* 0x022fea0003c00000 */
.L_x_58:
[----:B------:R-:W-:Y:S05]  /*3170*/  WARPSYNC.ALL ;  /* 0x0000000000007948 */ /* 0x000fea0003800000 */
[----:B------:R-:W2:Y:S01]  /*3180*/  S2UR UR4, SR_CgaCtaId ;  /* 0x00000000000479c3 */ /* 0x000ea20000008800 */
[----:B------:R-:W-:Y:S01]  /*3190*/  UMOV UR17, 0x400 ;  /* 0x0000040000117882 */ /* 0x000fe20000000000 */
[----:B------:R-:W-:-:S06]  /*31a0*/  NOP ;  /* 0x0000000000007918 */ /* 0x000fcc0000000000 */
[----:B------:R-:W-:Y:S06]  /*31b0*/  BAR.ARV 0x6, 0xa0 ;  /* 0x0182800000007b1d */ /* 0x000fec0000002000 */
[----:B------:R-:W3:Y:S01]  /*31c0*/  LDCU UR5, c[0x0][0x38c] ;  /* 0x00007180ff0577ac */ /* 0x000ee20008000800 */
[----:B------:R-:W-:Y:S01]  /*31d0*/  LOP3.LUT R2, R2, 0xffff, RZ, 0xc0, !PT ;  /* 0x0000ffff02027812 */ /* 0x000fe200078ec0ff */
[----:B------:R-:W-:Y:S01]  /*31e0*/  IMAD.MOV.U32 R11, RZ, RZ, 0x1 ;  /* 0x00000001ff0b7424 */ /* 0x000fe200078e00ff */
[----:B------:R-:W-:Y:S01]  /*31f0*/  CS2R R8, SRZ ;  /* 0x0000000000087805 */ /* 0x000fe2000001ff00 */
[----:B------:R-:W4:Y:S01]  /*3200*/  LDCU UR8, c[0x0][0x38c] ;  /* 0x00007180ff0877ac */ /* 0x000f220008000800 */
[----:B------:R-:W-:Y:S01]  /*3210*/  R2UR UR19, R2 ;  /* 0x00000000021372ca */ /* 0x000fe200000e0000 */
[----:B------:R-:W-:Y:S01]  /*3220*/  IMAD.MOV.U32 R10, RZ, RZ, RZ ;  /* 0x000000ffff0a7224 */ /* 0x000fe200078e00ff */
[----:B------:R-:W-:Y:S01]  /*3230*/  UMOV UR23, URZ ;  /* 0x000000ff00177c82 */ /* 0x000fe20008000000 */
[----:B------:R-:W-:Y:S01]  /*3240*/  UMOV UR14, URZ ;  /* 0x000000ff000e7c82 */ /* 0x000fe20008000000 */
[----:B--2---:R-:W-:Y:S01]  /*3250*/  ULEA UR17, UR4, UR17, 0x18 ;  /* 0x0000001104117291 */ /* 0x004fe2000f8ec0ff */
[----:B------:R-:W-:Y:S01]  /*3260*/  UMOV UR26, 0x0 ;  /* 0x00000000001a7882 */ /* 0x000fe20000000000 */
[----:B------:R-:W-:-:S02]  /*3270*/  UMOV UR27, 0x84004a0 ;  /* 0x084004a0001b7882 */ /* 0x000fc40000000000 */
[----:B------:R-:W-:Y:S02]  /*3280*/  UIADD3 UR6, UPT, UPT, UR17, 0xc400, URZ ;  /* 0x0000c40011067890 */ /* 0x000fe4000fffe0ff */
[----:B------:R-:W-:Y:S02]  /*3290*/  UIADD3 UR7, UPT, UPT, UR17, 0x16400, URZ ;  /* 0x0001640011077890 */ /* 0x000fe4000fffe0ff */
[----:B---3--:R-:W-:Y:S01]  /*32a0*/  UIADD3 UR5, UPT, UPT, UR5, 0x3f, URZ ;  /* 0x0000003f05057890 */ /* 0x008fe2000fffe0ff */
[----:B-1----:R-:W1:Y:S01]  /*32b0*/  LDS R0, [UR17+0x130] ;  /* 0x00013011ff007984 */ /* 0x002e620008000800 */
[----:B------:R-:W-:Y:S02]  /*32c0*/  USHF.R.U32.HI UR6, URZ, 0x4, UR6 ;  /* 0x00000004ff067899 */ /* 0x000fe40008011606 */
[----:B------:R-:W-:Y:S02]  /*32d0*/  USHF.R.S32.HI UR4, URZ, 0x1f, UR5 ;  /* 0x0000001fff047899 */ /* 0x000fe40008011405 */
[----:B------:R-:W-:-:S02]  /*32e0*/  ULOP3.LUT UR6, UR6, 0x3fff, URZ, 0xc0, !UPT ;  /* 0x00003fff06067892 */ /* 0x000fc4000f8ec0ff */
[----:B------:R-:W-:Y:S02]  /*32f0*/  ULEA.HI UR4, UR4, UR5, URZ, 0x6 ;  /* 0x0000000504047291 */ /* 0x000fe4000f8f30ff */
[----:B------:R-:W-:Y:S02]  /*3300*/  USHF.R.U32.HI UR5, URZ, 0x4, UR7 ;  /* 0x00000004ff057899 */ /* 0x000fe40008011607 */
[----:B------:R-:W-:Y:S02]  /*3310*/  USHF.R.S32.HI UR28, URZ, 0x6, UR4 ;  /* 0x00000006ff1c7899 */ /* 0x000fe40008011404 */
[----:B------:R-:W-:Y:S02]  /*3320*/  ULOP3.LUT UR5, UR5, 0x3fff, URZ, 0xc0, !UPT ;  /* 0x00003fff05057892 */ /* 0x000fe4000f8ec0ff */
[----:B------:R-:W-:Y:S02]  /*3330*/  UISETP.LT.AND UP0, UPT, UR28, 0x1, UPT ;  /* 0x000000011c00788c */ /* 0x000fe4000bf01270 */
[----:B------:R-:W-:-:S02]  /*3340*/  ULOP3.LUT UR20, UR6, 0x10000, URZ, 0xfc, !UPT ;  /* 0x0001000006147892 */ /* 0x000fc4000f8efcff */
[----:B------:R-:W-:Y:S02]  /*3350*/  USEL UR29, UR28, 0x1, !UP0 ;  /* 0x000000011c1d7887 */ /* 0x000fe4000c000000 */
[----:B------:R-:W-:Y:S02]  /*3360*/  ULOP3.LUT UR21, UR5, 0x10000, URZ, 0xfc, !UPT ;  /* 0x0001000005157892 */ /* 0x000fe4000f8efcff */
[----:B------:R-:W-:Y:S02]  /*3370*/  UIADD3 UR29, UPT, UPT, -UR29, URZ, URZ ;  /* 0x000000ff1d1d7290 */ /* 0x000fe4000fffe1ff */
[----:B----4-:R-:W-:Y:S01]  /*3380*/  UISETP.GE.AND UP4, UPT, UR8, 0x1, UPT ;  /* 0x000000010800788c */ /* 0x010fe2000bf86270 */
[----:B------:R-:W-:Y:S01]  /*3390*/  UMOV UR24, 0x0 ;  /* 0x0000000000187882 */ /* 0x000fe20000000000 */
[----:B------:R-:W-:Y:S01]  /*33a0*/  UMOV UR25, 0x84004a0 ;  /* 0x084004a000197882 */ /* 0x000fe20000000000 */
[----:B-1----:R-:W-:-:S15]  /*33b0*/  R2UR UR30, R0 ;  /* 0x00000000001e72ca */ /* 0x002fde00000e0000 */
.L_x_67:
[----:B------:R-:W-:Y:S02]  /*33c0*/  LEA R0, R10, UR17, 0x3 ;  /* 0x000000110a007c11 */ /* 0x000fe4000f8e18ff */
[----:B------:R-:W-:Y:S02]  /*33d0*/  SHF.L.U32 R5, R9, 0x1f, RZ ;  /* 0x0000001f09057819 */ /* 0x000fe400000006ff */
[----:B------:R-:W-:Y:S01]  /*33e0*/  PLOP3.LUT P0, PT, PT, PT, UP4, 0x80, 0x8 ;  /* 0x000000000008781c */ /* 0x000fe20003f0f048 */
[----:B------:R-:W-:Y:S01]  /*33f0*/  VIADD R3, R0, 0xb0 ;  /* 0x000000b000037836 */ /* 0x000fe20000000000 */
[----:B-1----:R-:W1:Y:S02]  /*3400*/  SYNCS.PHASECHK.TRANS64.TRYWAIT P1, [R0+URZ+0xa0], R5 ;  /* 0x0000a005000075a7 */ /* 0x002e6400080211ff */
[----:B-1-3--:R-:W-:Y:S09]  /*3410*/  @!P1 BRA `(.L_x_61) ;  /* 0x0000008400e09947 */ /* 0x00aff20003800000 */
.L_x_148:
[----:B------:R-:W-:Y:S01]  /*3420*/  LEA R4, R10, UR17, 0x4 ;  /* 0x000000110a047c11 */ /* 0x000fe2000f8e20ff */
[----:B------:R-:W-:Y:S01]  /*3430*/  @UP4 ULEA UR4, UR14, UR17, 0x3 ;  /* 0x000000110e044291 */ /* 0x000fe2000f8e18ff */
[----:B------:R-:W-:Y:S01]  /*3440*/  PLOP3.LUT P2, PT, PT, PT, PT, 0x80, 0x8 ;  /* 0x000000000008781c */ /* 0x000fe20003f4f070 */
[----:B------:R-:W-:Y:S01]  /*3450*/  ULEA UR22, UR23, UR17, 0x3 ;  /* 0x0000001117167291 */ /* 0x000fe2000f8e18ff */
[----:B------:R-:W-:Y:S01]  /*3460*/  PRMT R3, RZ, 0x654, R3 ;  /* 0x00000654ff037816 */ /* 0x000fe20000000003 */
[----:B------:R-:W-:Y:S01]  /*3470*/  ULEA UR18, UR23, UR30, 0x8 ;  /* 0x0000001e17127291 */ /* 0x000fe2000f8e40ff */
[----:B-1----:R-:W1:Y:S01]  /*3480*/  LDS.128 R4, [R4+0x110] ;  /* 0x0001100004047984 */ /* 0x002e620000000c00 */
[----:B------:R-:W-:Y:S02]  /*3490*/  @P0 SHF.L.U32 R2, R8, 0x1f, RZ ;  /* 0x0000001f08020819 */ /* 0x000fe400000006ff */
[----:B------:R-:W-:Y:S01]  /*34a0*/  SHF.L.U32 R0, R11, 0x1f, RZ ;  /* 0x0000001f0b007819 */ /* 0x000fe200000006ff */
[----:B------:R-:W-:Y:S01]  /*34b0*/  @!PT LDS RZ, [RZ] ;  /* 0x00000000fffff984 */ /* 0x000fe20000000800 */
[----:B------:R-:W-:Y:S01]  /*34c0*/  @!PT LDS RZ, [RZ] ;  /* 0x00000000fffff984 */ /* 0x000fe20000000800 */
[----:B------:R-:W-:Y:S01]  /*34d0*/  @!PT LDS RZ, [RZ] ;  /* 0x00000000fffff984 */ /* 0x000fe20000000800 */
[----:B------:R-:W-:Y:S01]  /*34e0*/  @!PT LDS RZ, [RZ] ;  /* 0x00000000fffff984 */ /* 0x000fe20000000800 */
[----:B------:R2:W-:Y:S06]  /*34f0*/  MEMBAR.ALL.CTA ;  /* 0x0000000000007992 */ /* 0x0005ec0000008000 */
[----:B--2---:R-:W2:Y:S02]  /*3500*/  FENCE.VIEW.ASYNC.S ;  /* 0x00000000000073c6 */ /* 0x004ea40000000000 */
[----:B--2---:R2:W-:Y:S01]  /*3510*/  SYNCS.ARRIVE.TRANS64.RED.A1T0 RZ, [R3+URZ], RZ ;  /* 0x000000ff03ff79a7 */ /* 0x0045e200081004ff */
[----:B------:R2:W3:Y:S01]  /*3520*/  @P0 SYNCS.PHASECHK.TRANS64.TRYWAIT P2, [UR4], R2 ;  /* 0x00000002ff0005a7 */ /* 0x0004e20008041104 */
[----:B-1----:R-:W-:Y:S01]  /*3530*/  LOP3.LUT P1, RZ, R6, 0x1, RZ, 0xc0, !PT ;  /* 0x0000000106ff7812 */ /* 0x002fe2000782c0ff */
[----:B------:R-:W1:Y:S02]  /*3540*/  SYNCS.PHASECHK.TRANS64.TRYWAIT P0, [UR22+0xd0], R0 ;  /* 0x0000d000ff0075a7 */ /* 0x000e640008001116 */
[----:B-123--:R-:W-:Y:S10]  /*3550*/  @!P0 BRA `(.L_x_62) ;  /* 0x0000008400a48947 */ /* 0x00eff40003800000 */
.L_x_150:
[----:B------:R-:W-:Y:S01]  /*3560*/  IADD3 R10, PT, PT, R10, 0x1, RZ ;  /* 0x000000010a0a7810 */ /* 0x000fe20007ffe0ff */
[----:B------:R-:W-:Y:S06]  /*3570*/  BRA.U !UP4, `(.L_x_63) ;  /* 0x000000010c987547 */ /* 0x000fec000b800000 */
[----:B------:R-:W-:Y:S01]  /*3580*/  UPLOP3.LUT UP2, UPT, UPT, UPT, UPT, 0x40, 0x4 ;  /* 0x000000000004789c */ /* 0x000fe20003f4e870 */
[----:B------:R-:W-:Y:S01]  /*3590*/  UMOV UR16, UR29 ;  /* 0x0000001d00107c82 */ /* 0x000fe20008000000 */
[----:B------:R-:W-:Y:S01]  /*35a0*/  UMOV UR15, UR28 ;  /* 0x0000001c000f7c82 */ /* 0x000fe20008000000 */
[----:B------:R-:W-:-:S08]  /*35b0*/  UMOV UR6, UR14 ;  /* 0x0000000e00067c82 */ /* 0x000fd00008000000 */
.L_x_66:
[----:B------:R-:W-:Y:S02]  /*35c0*/  UIADD3 UR16, UPT, UPT, UR16, 0x1, URZ ;  /* 0x0000000110107890 */ /* 0x000fe4000fffe0ff */
[----:B--2---:R-:W-:Y:S02]  /*35d0*/  ULEA UR5, UR6, UR17, 0x3 ;  /* 0x0000001106057291 */ /* 0x004fe4000f8e18ff */
[----:B------:R-:W-:Y:S01]  /*35e0*/  UISETP.NE.AND UP3, UPT, UR16, URZ, UPT ;  /* 0x000000ff1000728c */ /* 0x000fe2000bf65270 */
[----:B---3--:R-:W-:Y:S10]  /*35f0*/  @P2 BRA `(.L_x_64) ;  /* 0x00000000000c2947 */ /* 0x008ff40003800000 */
[----:B-1----:R-:W-:Y:S04]  /*3600*/  SHF.L.U32 R3, R8, 0x1f, RZ ;  /* 0x0000001f08037819 */ /* 0x002fe800000006ff */
[----:B------:R-:W1:Y:S02]  /*3610*/  SYNCS.PHASECHK.TRANS64.TRYWAIT P0, [UR5], R3 ;  /* 0x00000003ff0075a7 */ /* 0x000e640008001105 */
[----:B-1----:R-:W-:Y:S05]  /*3620*/  @!P0 BRA `(.L_x_65) ;  /* 0x0000008400888947 */ /* 0x002fea0003800000 */
.L_x_64:
[----:B------:R-:W-:Y:S01]  /*3630*/  UISETP.NE.AND UP0, UPT, UR15, 0x1, UPT ;  /* 0x000000010f00788c */ /* 0x000fe2000bf05270 */
[----:B------:R-:W-:Y:S01]  /*3640*/  PLOP3.LUT P2, PT, PT, PT, PT, 0x80, 0x8 ;  /* 0x000000000008781c */ /* 0x000fe20003f4f070 */
[----:B------:R-:W-:Y:S02]  /*3650*/  UIADD3 UR4, UPT, UPT, UR6, 0x1, URZ ;  /* 0x0000000106047890 */ /* 0x000fe4000fffe0ff */
[----:B------:R-:W-:Y:S02]  /*3660*/  ULEA UR12, UR6, UR21, 0xa ;  /* 0x00000015060c7291 */ /* 0x000fe4000f8e50ff */
[----:B------:R-:W-:Y:S01]  /*3670*/  UISETP.NE.AND UP1, UPT, UR4, 0x5, UPT ;  /* 0x000000050400788c */ /* 0x000fe2000bf25270 */
[----:B------:R-:W-:Y:S01]  /*3680*/  PLOP3.LUT P0, PT, PT, PT, UP0, 0x80, 0x8 ;  /* 0x000000000008781c */ /* 0x000fe20003f0f008 */
[----:B------:R-:W-:Y:S02]  /*3690*/  UIADD3 UR10, UPT, UPT, UR12, 0x2, URZ ;  /* 0x000000020c0a7890 */ /* 0x000fe4000fffe0ff */
[----:B------:R-:W-:Y:S02]  /*36a0*/  USEL UR7, URZ, 0x1, UP1 ;  /* 0x00000001ff077887 */ /* 0x000fe40008800000 */
[----:B------:R-:W-:Y:S02]  /*36b0*/  USEL UR14, UR4, URZ, UP1 ;  /* 0x000000ff040e7287 */ /* 0x000fe40008800000 */
[----:B------:R-:W-:Y:S02]  /*36c0*/  UIADD3 UR15, UPT, UPT, UR15, -0x1, URZ ;  /* 0xffffffff0f0f7890 */ /* 0x000fe4000fffe0ff */
[----:B------:R-:W-:Y:S01]  /*36d0*/  @UP0 ULEA UR4, UR14, UR17, 0x3 ;  /* 0x000000110e040291 */ /* 0x000fe2000f8e18ff */
[----:B------:R-:W-:Y:S01]  /*36e0*/  LOP3.LUT R8, R8, UR7, RZ, 0x3c, !PT ;  /* 0x0000000708087c12 */ /* 0x000fe2000f8e3cff */
[----:B------:R-:W-:Y:S01]  /*36f0*/  UIADD3 UR7, UPT, UPT, UR5, 0x28, URZ ;  /* 0x0000002805077890 */ /* 0x000fe2000fffe0ff */
[----:B------:R-:W-:Y:S02]  /*3700*/  UMOV UR13, 0x80004020 ;  /* 0x80004020000d7882 */ /* 0x000fe40000000000 */
[----:B-1----:R-:W-:Y:S01]  /*3710*/  @P0 SHF.L.U32 R0, R8, 0x1f, RZ ;  /* 0x0000001f08000819 */ /* 0x002fe200000006ff */
[----:B------:R-:W-:Y:S01]  /*3720*/  UMOV UR5, 0x80004020 ;  /* 0x8000402000057882 */ /* 0x000fe20000000000 */
[----:B------:R-:W-:Y:S01]  /*3730*/  UMOV UR11, 0x80004020 ;  /* 0x80004020000b7882 */ /* 0x000fe20000000000 */
[----:B------:R-:W-:Y:S01]  /*3740*/  UMOV UR9, 0x80004020 ;  /* 0x8000402000097882 */ /* 0x000fe20000000000 */
[----:B------:R2:W3:Y:S01]  /*3750*/  @P0 SYNCS.PHASECHK.TRANS64.TRYWAIT P2, [UR4], R0 ;  /* 0x00000000ff0005a7 */ /* 0x0004e20008041104 */
[----:B------:R-:W-:Y:S03]  /*3760*/  ULEA UR4, UR6, UR20, 0x9 ;  /* 0x0000001406047291 */ /* 0x000fe6000f8e48ff */
[----:B------:R-:W-:Y:S01]  /*3770*/  UMOV UR6, UR14 ;  /* 0x0000000e00067c82 */ /* 0x000fe20008000000 */
[----:B------:R-:W-:Y:S05]  /*3780*/  UIADD3 UR8, UPT, UPT, UR4, 0x2, URZ ;  /* 0x0000000204087890 */ /* 0x000fea000fffe0ff */
[----:B------:R2:W-:Y:S01]  /*3790*/  UTCIMMA gdesc[UR4], gdesc[UR12], tmem[UR18], tmem[UR26], idesc[UR27], UP2 ;  /* 0x00ff1a0c040075ea */ /* 0x0005e20009000112 */
[----:B------:R-:W-:Y:S03]  /*37a0*/  UPLOP3.LUT UP2, UPT, UPT, UPT, UPT, 0x80, 0x8 ;  /* 0x000000000008789c */ /* 0x000fe60003f4f070 */
[----:B------:R2:W-:Y:S01]  /*37b0*/  UTCIMMA gdesc[UR8], gdesc[UR10], tmem[UR18], tmem[UR24], idesc[UR25], UPT ;  /* 0x00ff180a080075ea */ /* 0x0005e2000b800112 */
[----:B------:R2:W-:Y:S01]  /*37c0*/  UTCBAR.MULTICAST [UR7], URZ, UR19 ;  /* 0x000000ff070073e9 */ /* 0x0005e20008000813 */
[----:B------:R-:W-:Y:S06]  /*37d0*/  BRA.U UP3, `(.L_x_66) ;  /* 0xfffffffd03787547 */ /* 0x000fec000b83ffff */
.L_x_63:
[----:B--2---:R-:W-:Y:S01]  /*37e0*/  UIADD3 UR4, UPT, UPT, UR23, 0x1, URZ ;  /* 0x0000000117047890 */ /* 0x004fe2000fffe0ff */
[C---:B------:R-:W-:Y:S01]  /*37f0*/  ISETP.NE.AND P0, PT, R10.reuse, 0x2, PT ;  /* 0x000000020a00780c */ /* 0x040fe20003f05270 */
[----:B------:R-:W-:Y:S02]  /*3800*/  UIADD3 UR5, UPT, UPT, UR22, 0xc0, URZ ;  /* 0x000000c016057890 */ /* 0x000fe4000fffe0ff */
[----:B------:R-:W-:Y:S01]  /*3810*/  UISETP.NE.AND UP0, UPT, UR4, 0x2, UPT ;  /* 0x000000020400788c */ /* 0x000fe2000bf05270 */
[----:B-1----:R-:W-:Y:S02]  /*3820*/  SEL R0, RZ, 0x1, P0 ;  /* 0x00000001ff007807 */ /* 0x002fe40000000000 */
[----:B------:R-:W-:Y:S01]  /*3830*/  SEL R10, R10, RZ, P0 ;  /* 0x000000ff0a0a7207 */ /* 0x000fe20000000000 */
[----:B------:R-:W-:Y:S01]  /*3840*/  USEL UR6, URZ, 0x1, UP0 ;  /* 0x00000001ff067887 */ /* 0x000fe20008000000 */
[----:B------:R-:W-:Y:S01]  /*3850*/  LOP3.LUT R9, R9, R0, RZ, 0x3c, !PT ;  /* 0x0000000009097212 */ /* 0x000fe200078e3cff */
[----:B------:R-:W-:Y:S01]  /*3860*/  USEL UR23, UR4, URZ, UP0 ;  /* 0x000000ff04177287 */ /* 0x000fe20008000000 */
[----:B------:R1:W-:Y:S03]  /*3870*/  UTCBAR [UR5], URZ ;  /* 0x000000ff050073e9 */ /* 0x0003e600080000ff */
[----:B------:R-:W-:Y:S01]  /*3880*/  LOP3.LUT R11, R11, UR6, RZ, 0x3c, !PT ;  /* 0x000000060b0b7c12 */ /* 0x000fe2000f8e3cff */
[----:B------:R-:W-:Y:S07]  /*3890*/  @P1 BRA `(.L_x_67) ;  /* 0xfffffff800c81947 */ /* 0x000fee000383ffff */
[----:B------:R-:W2:Y:S01]  /*38a0*/  S2UR UR7, SR_CgaCtaId ;  /* 0x00000000000779c3 */ /* 0x000ea20000008800 */
[----:B------:R-:W-:Y:S01]  /*38b0*/  ELECT P0, URZ, PT ;  /* 0x0000000000ff782f */ /* 0x000fe20003800000 */
[----:B------:R-:W-:Y:S01]  /*38c0*/  IMAD.MOV.U32 R0, RZ, RZ, 0x1 ;  /* 0x00000001ff007424 */ /* 0x000fe200078e00ff */
[----:B------:R-:W-:Y:S01]  /*38d0*/  UIADD3 UR17, UPT, UPT, UR17, 0xd0, URZ ;  /* 0x000000d011117890 */ /* 0x000fe2000fffe0ff */
[----:B------:R-:W-:Y:S01]  /*38e0*/  SHF.L.U32 R3, R11, 0x1f, RZ ;  /* 0x0000001f0b037819 */ /* 0x000fe200000006ff */
[----:B------:R-:W-:-:S03]  /*38f0*/  UMOV UR4, 0x40 ;  /* 0x0000004000047882 */ /* 0x000fc60000000000 */
[----:B------:R-:W-:Y:S01]  /*3900*/  UVIRTCOUNT.DEALLOC.SMPOOL 0x80 ;  /* 0x000000800000784c */ /* 0x000fe20000000000 */
[----:B--2---:R-:W-:Y:S02]  /*3910*/  ULEA UR7, UR7, UR4, 0x18 ;  /* 0x0000000407077291 */ /* 0x004fe4000f8ec0ff */
[----:B------:R-:W-:-:S07]  /*3920*/  ULEA UR4, UR23, UR17, 0x3 ;  /* 0x0000001117047291 */ /* 0x000fce000f8e18ff */
[----:B------:R2:W-:Y:S02]  /*3930*/  @P0 STS.U8 [UR7+0x1c], R0 ;  /* 0x00001c00ff000988 */ /* 0x0005e40008000007 */
[----:B------:R-:W4:Y:S02]  /*3940*/  SYNCS.PHASECHK.TRANS64.TRYWAIT P0, [UR4], R3 ;  /* 0x00000003ff0075a7 */ /* 0x000f240008001104 */
[----:B--2-4-:R-:W-:Y:S05]  /*3950*/  @!P0 BRA `(.L_x_68) ;  /* 0x0000008000d48947 */ /* 0x014fea0003800000 */
.L_x_153:
[----:B------:R-:W-:-:S04]  /*3960*/  UIADD3 UR4, UPT, UPT, UR23, 0x1, URZ ;  /* 0x0000000117047890 */ /* 0x000fc8000fffe0ff */
[----:B------:R-:W-:-:S04]  /*3970*/  UISETP.NE.AND UP0, UPT, UR4, 0x2, UPT ;  /* 0x000000020400788c */ /* 0x000fc8000bf05270 */
[----:B-1----:R-:W-:Y:S02]  /*3980*/  USEL UR5, URZ, 0x1, UP0 ;  /* 0x00000001ff057887 */ /* 0x002fe40008000000 */
[----:B------:R-:W-:-:S04]  /*3990*/  USEL UR4, UR4, URZ, UP0 ;  /* 0x000000ff04047287 */ /* 0x000fc80008000000 */
[----:B------:R-:W-:Y:S01]  /*39a0*/  ULEA UR4, UR4, UR17, 0x3 ;  /* 0x0000001104047291 */ /* 0x000fe2000f8e18ff */
[----:B--2---:R-:W-:-:S04]  /*39b0*/  LOP3.LUT R3, R11, UR5, RZ, 0x3c, !PT ;  /* 0x000000050b037c12 */ /* 0x004fc8000f8e3cff */
[----:B------:R-:W-:-:S04]  /*39c0*/  SHF.L.U32 R3, R3, 0x1f, RZ ;  /* 0x0000001f03037819 */ /* 0x000fc800000006ff */
[----:B------:R-:W1:Y:S02]  /*39d0*/  SYNCS.PHASECHK.TRANS64.TRYWAIT P0, [UR4], R3 ;  /* 0x00000003ff0075a7 */ /* 0x000e640008001104 */
[----:B-1----:R-:W-:Y:S05]  /*39e0*/  @!P0 BRA `(.L_x_69) ;  /* 0x0000008000c88947 */ /* 0x002fea0003800000 */
.L_x_155:
[----:B------:R-:W-:Y:S01]  /*39f0*/  NOP ;  /* 0x0000000000007918 */ /* 0x000fe20000000000 */
[----:B-1----:R-:W1:Y:S01]  /*3a00*/  LDS R0, [UR7+0x14] ;  /* 0x00001407ff007984 */ /* 0x002e620008000800 */
[----:B------:R-:W-:Y:S01]  /*3a10*/  ULOP3.LUT UR4, UR30, 0xffff, URZ, 0xc0, !UPT ;  /* 0x0000ffff1e047892 */ /* 0x000fe2000f8ec0ff */
[----:B------:R-:W-:Y:S01]  /*3a20*/  UMOV UR5, 0xffff ;  /* 0x0000ffff00057882 */ /* 0x000fe20000000000 */
[----:B------:R-:W-:Y:S02]  /*3a30*/  UMOV UR6, 0x1 ;  /* 0x0000000100067882 */ /* 0x000fe40000000000 */
[----:B------:R-:W-:-:S04]  /*3a40*/  USHF.R.U32.HI UR4, URZ, 0x5, UR4 ;  /* 0x00000005ff047899 */ /* 0x000fc80008011604 */
[----:B------:R-:W-:Y:S02]  /*3a50*/  USHF.L.U32 UR5, UR5, UR4, URZ ;  /* 0x0000000405057299 */ /* 0x000fe400080006ff */
[----:B------:R-:W-:-:S04]  /*3a60*/  USHF.L.U32 UR4, UR6, UR4, URZ ;  /* 0x0000000406047299 */ /* 0x000fc800080006ff */
[----:B-1----:R-:W-:-:S04]  /*3a70*/  LOP3.LUT R0, R0, UR5, RZ, 0xc0, !PT ;  /* 0x0000000500007c12 */ /* 0x002fc8000f8ec0ff */
[----:B------:R-:W-:-:S13]  /*3a80*/  ISETP.NE.AND P0, PT, R0, UR5, PT ;  /* 0x0000000500007c0c */ /* 0x000fda000bf05270 */
[----:B------:R-:W-:Y:S05]  /*3a90*/  @P0 BRA `(.L_x_70) ;  /* 0x0000000000580947 */ /* 0x000fea0003800000 */
[----:B------:R-:W1:Y:S02]  /*3aa0*/  LDS R0, [UR7+0x18] ;  /* 0x00001807ff007984 */ /* 0x000e640008000800 */
[----:B-1----:R-:W-:-:S04]  /*3ab0*/  LOP3.LUT R0, R0, UR4, RZ, 0xc0, !PT ;  /* 0x0000000400007c12 */ /* 0x002fc8000f8ec0ff */
[----:B------:R-:W-:-:S13]  /*3ac0*/  ISETP.NE.AND P0, PT, R0, UR4, PT ;  /* 0x0000000400007c0c */ /* 0x000fda000bf05270 */
[----:B------:R-:W-:Y:S05]  /*3ad0*/  @P0 BRA `(.L_x_71) ;  /* 0x00000000003c0947 */ /* 0x000fea0003800000 */
[----:B------:R-:W1:Y:S01]  /*3ae0*/  S2R R2, SR_LANEID ;  /* 0x0000000000027919 */ /* 0x000e620000000000 */
[----:B------:R-:W-:Y:S01]  /*3af0*/  ULOP3.LUT UR5, URZ, UR5, URZ, 0x33, !UPT ;  /* 0x00000005ff057292 */ /* 0x000fe2000f8e33ff */
[----:B------:R-:W-:Y:S01]  /*3b00*/  LOP3.LUT R4, RZ, UR4, RZ, 0x33, !PT ;  /* 0x00000004ff047c12 */ /* 0x000fe2000f8e33ff */
[----:B------:R-:W-:Y:S02]  /*3b10*/  VOTEU.ANY UR4, UPT, PT ;  /* 0x0000000000047886 */ /* 0x000fe400038e0100 */
[----:B------:R-:W-:Y:S01]  /*3b20*/  UFLO.U32 UR4, UR4 ;  /* 0x00000004000472bd */ /* 0x000fe200080e0000 */
[----:B------:R-:W2:Y:S01]  /*3b30*/  REDUX UR6, R4 ;  /* 0x00000000040673c4 */ /* 0x000ea20000000000 */
[----:B------:R-:W-:-:S06]  /*3b40*/  IMAD.U32 R0, RZ, RZ, UR5 ;  /* 0x00000005ff007e24 */ /* 0x000fcc000f8e00ff */
[----:B------:R4:W-:Y:S01]  /*3b50*/  UTCATOMSWS.AND URZ, UR5 ;  /* 0x0000000500ff79e3 */ /* 0x0009e20008000000 */
[----:B------:R-:W3:Y:S01]  /*3b60*/  REDUX UR8, R0 ;  /* 0x00000000000873c4 */ /* 0x000ee20000000000 */
[----:B-1----:R-:W-:Y:S01]  /*3b70*/  ISETP.EQ.U32.AND P0, PT, R2, UR4, PT ;  /* 0x0000000402007c0c */ /* 0x002fe2000bf02070 */
[----:B--2---:R-:W-:Y:S01]  /*3b80*/  IMAD.U32 R2, RZ, RZ, UR6 ;  /* 0x00000006ff027e24 */ /* 0x004fe2000f8e00ff */
[----:B---3--:R-:W-:-:S11]  /*3b90*/  MOV R3, UR8 ;  /* 0x0000000800037c02 */ /* 0x008fd60008000f00 */
[----:B------:R4:W-:Y:S04]  /*3ba0*/  @P0 ATOMS.AND RZ, [UR7+0x14], R3 ;  /* 0x00001403ffff098c */ /* 0x0009e8000a800007 */
[----:B------:R4:W-:Y:S01]  /*3bb0*/  @P0 ATOMS.AND RZ, [UR7+0x18], R2 ;  /* 0x00001802ffff098c */ /* 0x0009e2000a800007 */
[----:B------:R-:W-:Y:S05]  /*3bc0*/  BRA `(.L_x_72) ;  /* 0x0000000000147947 */ /* 0x000fea0003800000 */
.L_x_71:
[----:B------:R-:W-:Y:S02]  /*3bd0*/  MOV R2, 0x3bf0 ;  /* 0x00003bf000027802 */ /* 0x000fe40000000f00 */
[----:B---3-5:R-:W-:Y:S05]  /*3be0*/  CALL.REL.NOINC `($__internal_0_$__cuda_sm10x_tcgen05_guardrail_trap_col_being_dealloced_not_returned_by_alloc) ;  /* 0x0000008400ac7944 */ /* 0x028fea0003c00000 */
[----:B------:R-:W-:Y:S05]  /*3bf0*/  BRA `(.L_x_72) ;  /* 0x0000000000087947 */ /* 0x000fea0003800000 */
.L_x_70:
[----:B------:R-:W-:Y:S02]  /*3c00*/  MOV R2, 0x3c20 ;  /* 0x00003c2000027802 */ /* 0x000fe40000000f00 */
[----:B---3-5:R-:W-:Y:S05]  /*3c10*/  CALL.REL.NOINC `($__internal_2_$__cuda_sm10x_tcgen05_guardrail_trap_unallocated_columns_being_dealloced) ;  /* 0x0000008400b87944 */ /* 0x028fea0003c00000 */
.L_x_72:
[----:B------:R-:W-:Y:S01]  /*3c20*/  NOP ;  /* 0x0000000000007918 */ /* 0x000fe20000000000 */
[----:B----4-:R-:W-:Y:S05]  /*3c30*/  EXIT ;  /* 0x000000000000794d */ /* 0x010fea0003800000 */
.L_x_56:
[----:B------:R-:W-:-:S09]  /*3c40*/  UISETP.NE.OR UP0, UPT, UR17, 0x3, !UP3 ;  /* 0x000000031100788c */ /* 0x000fd2000df05670 */
[----:B------:R-:W-:Y:S05]  /*3c50*/  BRA.U UP0, `(.L_x_73) ;  /* 0x0000001100587547 */ /* 0x000fea000b800000 */
[----:B------:R-:W1:Y:S01]  /*3c60*/  LDCU UR31, c[0x0][0x370] ;  /* 0x00006e00ff1f77ac */ /* 0x000e620008000800 */
[----:B------:R-:W2:Y:S01]  /*3c70*/  LDC.64 R16, c[0x0][0x348] ;  /* 0x0000d200ff107b82 */ /* 0x000ea20000000a00 */
[----:B------:R-:W-:Y:S02]  /*3c80*/  HFMA2 R13, -RZ, RZ, 0, 0 ;  /* 0x00000000ff0d7431 */ /* 0x000fe400000001ff */
[----:B------:R-:W-:Y:S01]  /*3c90*/  IMAD.MOV.U32 R15, RZ, RZ, 0x1 ;  /* 0x00000001ff0f7424 */ /* 0x000fe200078e00ff */
[----:B------:R-:W1:Y:S01]  /*3ca0*/  LDCU.128 UR48, c[0x0][0xb10] ;  /* 0x00016200ff3077ac */ /* 0x000e620008000c00 */
[----:B------:R-:W-:Y:S01]  /*3cb0*/  IMAD.MOV.U32 R14, RZ, RZ, RZ ;  /* 0x000000ffff0e7224 */ /* 0x000fe200078e00ff */
[----:B------:R-:W-:Y:S01]  /*3cc0*/  MOV R7, 0x2000 ;  /* 0x0000200000077802 */ /* 0x000fe20000000f00 */
[----:B------:R-:W3:Y:S01]  /*3cd0*/  LDCU UR30, c[0x0][0x374] ;  /* 0x00006e80ff1e77ac */ /* 0x000ee20008000800 */
[----:B------:R-:W4:Y:S01]  /*3ce0*/  LDC.64 R2, c[0x0][0x888] ;  /* 0x00022200ff027b82 */ /* 0x000f220000000a00 */
[----:B------:R-:W3:Y:S01]  /*3cf0*/  LDCU UR15, c[0x0][0xb0c] ;  /* 0x00016180ff0f77ac */ /* 0x000ee20008000800 */
[----:B------:R-:W2:Y:S06]  /*3d00*/  LDCU UR40, c[0x0][0xb20] ;  /* 0x00016400ff2877ac */ /* 0x000eac0008000800 */
[----:B------:R-:W4:Y:S01]  /*3d10*/  LDC.64 R4, c[0x0][0x890] ;  /* 0x00022400ff047b82 */ /* 0x000f220000000a00 */
[----:B------:R-:W2:Y:S01]  /*3d20*/  LDCU UR4, c[0x0][0xb30] ;  /* 0x00016600ff0477ac */ /* 0x000ea20008000800 */
[----:B------:R-:W-:Y:S01]  /*3d30*/  UMOV UR21, 0x400 ;  /* 0x0000040000157882 */ /* 0x000fe20000000000 */
[----:B-1----:R-:W-:-:S02]  /*3d40*/  UIMAD.WIDE.U32 UR6, UR31, UR48, URZ ;  /* 0x000000301f0672a5 */ /* 0x002fc4000f8e00ff */
[----:B---3--:R-:W-:Y:S02]  /*3d50*/  UIMAD.WIDE.U32 UR8, UR30, UR51, URZ ;  /* 0x000000331e0872a5 */ /* 0x008fe4000f8e00ff */
[----:B------:R-:W-:Y:S02]  /*3d60*/  ULEA UR21, UR45, UR21, 0x18 ;  /* 0x000000152d157291 */ /* 0x000fe4000f8ec0ff */
[----:B------:R-:W-:Y:S02]  /*3d70*/  UPLOP3.LUT UP3, UPT, UPT, UPT, UPT, 0x40, 0x4 ;  /* 0x000000000004789c */ /* 0x000fe40003f6e870 */
[----:B------:R-:W-:Y:S01]  /*3d80*/  UIADD3 UR37, UPT, UPT, UR21, 0x68, URZ ;  /* 0x0000006815257890 */ /* 0x000fe2000fffe0ff */
[----:B------:R-:W-:Y:S01]  /*3d90*/  UMOV UR6, UR7 ;  /* 0x0000000700067c82 */ /* 0x000fe20008000000 */
[----:B------:R-:W-:Y:S01]  /*3da0*/  UMOV UR38, UR9 ;  /* 0x0000000900267c82 */ /* 0x000fe20008000000 */
[----:B------:R-:W-:Y:S02]  /*3db0*/  UISETP.GE.AND UP0, UPT, UR42, 0x1, UPT ;  /* 0x000000012a00788c */ /* 0x000fe4000bf06270 */
[----:B------:R-:W-:Y:S01]  /*3dc0*/  UISETP.NE.AND UP4, UPT, UR42, 0x1, UPT ;  /* 0x000000012a00788c */ /* 0x000fe2000bf85270 */
[----:B------:R-:W1:Y:S01]  /*3dd0*/  LDCU.64 UR22, c[0x0][0xb28] ;  /* 0x00016500ff1677ac */ /* 0x000e620008000a00 */
[----:B------:R-:W-:-:S02]  /*3de0*/  UISETP.NE.AND UP6, UPT, UR15, 0x1, UPT ;  /* 0x000000010f00788c */ /* 0x000fc4000bfc5270 */
[----:B------:R-:W-:Y:S02]  /*3df0*/  UISETP.NE.AND UP5, UPT, UR50, 0x1, UPT ;  /* 0x000000013200788c */ /* 0x000fe4000bfa5270 */
[----:B------:R-:W-:Y:S02]  /*3e00*/  UIADD3 UR33, UPT, UPT, UR21, 0x50, URZ ;  /* 0x0000005015217890 */ /* 0x000fe4000fffe0ff */
[----:B------:R-:W-:Y:S02]  /*3e10*/  UIADD3 UR25, UPT, UPT, UR21, 0x58, URZ ;  /* 0x0000005815197890 */ /* 0x000fe4000fffe0ff */
[----:B------:R-:W-:Y:S02]  /*3e20*/  UIADD3 UR17, UPT, UPT, UR21, 0x60, URZ ;  /* 0x0000006015117890 */ /* 0x000fe4000fffe0ff */
[----:B------:R-:W-:Y:S02]  /*3e30*/  UPRMT UR37, UR45, 0x654, UR37 ;  /* 0x000006542d257896 */ /* 0x000fe40008000025 */
[----:B------:R-:W-:-:S02]  /*3e40*/  USHF.R.U32.HI UR39, URZ, UR49, UR6 ;  /* 0x00000031ff277299 */ /* 0x000fc40008011606 */
[----:B--2---:R-:W-:Y:S02]  /*3e50*/  USHF.R.U32.HI UR38, URZ, UR40, UR38 ;  /* 0x00000028ff267299 */ /* 0x004fe40008011626 */
[----:B------:R-:W-:-:S11]  /*3e60*/  UISETP.NE.AND UP2, UPT, UR4, 0x1, UPT ;  /* 0x000000010400788c */ /* 0x000fd6000bf45270 */
.L_x_84:
[C---:B------:R-:W-:Y:S02]  /*3e70*/  LEA R12, R14.reuse, UR21, 0x3 ;  /* 0x000000150e0c7c11 */ /* 0x040fe4000f8e18ff */
[----:B------:R-:W-:Y:S02]  /*3e80*/  SHF.L.U32 R9, R13, 0x1f, RZ ;  /* 0x0000001f0d097819 */ /* 0x000fe400000006ff */
[----:B------:R-:W-:Y:S02]  /*3e90*/  LEA R10, R14, UR21, 0x4 ;  /* 0x000000150e0a7c11 */ /* 0x000fe4000f8e20ff */
[----:B--2---:R-:W2:Y:S02]  /*3ea0*/  SYNCS.PHASECHK.TRANS64.TRYWAIT P0, [R12+URZ+0xa0], R9 ;  /* 0x0000a0090c0075a7 */ /* 0x004ea400080011ff */
[----:B--2---:R-:W-:Y:S05]  /*3eb0*/  @!P0 BRA `(.L_x_74) ;  /* 0x0000007c00ac8947 */ /* 0x004fea0003800000 */
.L_x_156:
[----:B--2---:R-:W2:Y:S01]  /*3ec0*/  LDS.128 R8, [R10+0x110] ;  /* 0x000110000a087984 */ /* 0x004ea20000000c00 */
[----:B------:R-:W-:Y:S01]  /*3ed0*/  UISETP.GE.AND UP0, UPT, UR42, 0x1, UPT ;  /* 0x000000012a00788c */ /* 0x000fe2000bf06270 */
[----:B------:R-:W-:Y:S01]  /*3ee0*/  @!PT LDS RZ, [RZ] ;  /* 0x00000000fffff984 */ /* 0x000fe20000000800 */
[----:B------:R-:W-:Y:S01]  /*3ef0*/  @!PT LDS RZ, [RZ] ;  /* 0x00000000fffff984 */ /* 0x000fe20000000800 */
[----:B------:R-:W-:Y:S01]  /*3f00*/  @!PT LDS RZ, [RZ] ;  /* 0x00000000fffff984 */ /* 0x000fe20000000800 */
[----:B------:R-:W-:Y:S01]  /*3f10*/  @!PT LDS RZ, [RZ] ;  /* 0x00000000fffff984 */ /* 0x000fe20000000800 */
[----:B------:R3:W-:Y:S06]  /*3f20*/  MEMBAR.ALL.CTA ;  /* 0x0000000000007992 */ /* 0x0007ec0000008000 */
[----:B---3--:R-:W3:Y:S01]  /*3f30*/  FENCE.VIEW.ASYNC.S ;  /* 0x00000000000073c6 */ /* 0x008ee20000000000 */
[----:B--2---:R-:W-:Y:S11]  /*3f40*/  LOP3.LUT P0, RZ, R10, 0x1, RZ, 0xc0, !PT ;  /* 0x000000010aff7812 */ /* 0x004ff6000780c0ff */
[----:B------:R-:W-:Y:S02]  /*3f50*/  @!UPT UIADD3 URZ, UPT, UPT, URZ, URZ, URZ ;  /* 0x000000fffffff290 */ /* 0x000fe4000fffe0ff */
[----:B---3--:R-:W-:Y:S01]  /*3f60*/  VOTEU.ANY UP1, P0 ;  /* 0x0000000000ff7886 */ /* 0x008fe20000020100 */
[----:B------:R-:W-:Y:S11]  /*3f70*/  PLOP3.LUT P0, PT, PT, PT, UP1, 0x80, 0x8 ;  /* 0x000000000008781c */ /* 0x000ff60003f0f018 */
[----:B------:R-:W-:Y:S02]  /*3f80*/  @!UPT UIADD3 URZ, UPT, UPT, URZ, URZ, URZ ;  /* 0x000000fffffff290 */ /* 0x000fe4000fffe0ff */
[----:B------:R-:W-:Y:S02]  /*3f90*/  @P0 SHF.R.U32.HI R0, RZ, 0x10, R9 ;  /* 0x00000010ff000819 */ /* 0x000fe40000011609 */
[----:B------:R-:W-:Y:S02]  /*3fa0*/  @P0 MOV R6, R8 ;  /* 0x0000000800060202 */ /* 0x000fe40000000f00 */
[----:B------:R-:W-:Y:S01]  /*3fb0*/  @P0 R2UR UR4, R0 ;  /* 0x00000000000402ca */ /* 0x000fe200000e0000 */
[----:B------:R-:W-:Y:S01]  /*3fc0*/  VIADD R0, R12, 0xb0 ;  /* 0x000000b00c007836 */ /* 0x000fe20000000000 */
[----:B------:R-:W-:Y:S02]  /*3fd0*/  @P0 LOP3.LUT R8, R9, 0xffff, RZ, 0xc0, !PT ;  /* 0x0000ffff09080812 */ /* 0x000fe400078ec0ff */
[----:B------:R-:W-:Y:S02]  /*3fe0*/  @P0 R2UR UR6, R6 ;  /* 0x00000000060602ca */ /* 0x000fe400000e0000 */
[----:B------:R-:W-:Y:S02]  /*3ff0*/  PRMT R0, RZ, 0x654, R0 ;  /* 0x00000654ff007816 */ /* 0x000fe40000000000 */
[----:B------:R-:W-:Y:S02]  /*4000*/  @P0 R2UR UR5, R8 ;  /* 0x00000000080502ca */ /* 0x000fe400000e0000 */
[----:B------:R2:W-:Y:S03]  /*4010*/  SYNCS.ARRIVE.TRANS64.RED.A1T0 RZ, [R0+URZ], RZ ;  /* 0x000000ff00ff79a7 */ /* 0x0005e600081004ff */
[----:B------:R-:W-:Y:S04]  /*4020*/  @UP1 UMOV UR29, UR4 ;  /* 0x00000004001d1c82 */ /* 0x000fe80008000000 */
[----:B------:R-:W-:Y:S04]  /*4030*/  @UP1 UMOV UR14, UR6 ;  /* 0x00000006000e1c82 */ /* 0x000fe80008000000 */
[----:B------:R-:W-:Y:S01]  /*4040*/  @UP1 UMOV UR13, UR5 ;  /* 0x00000005000d1c82 */ /* 0x000fe20008000000 */
[----:B------:R-:W-:Y:S05]  /*4050*/  BRA.U !UP0, `(.L_x_75) ;  /* 0x0000000108a47547 */ /* 0x000fea000b800000 */
[----:B------:R-:W-:Y:S02]  /*4060*/  UIMAD.WIDE.U32 UR18, UR13, UR51, URZ ;  /* 0x000000330d1272a5 */ /* 0x000fe4000f8e00ff */
[----:B------:R-:W-:Y:S02]  /*4070*/  UIMAD.WIDE.U32 UR26, UR14, UR48, URZ ;  /* 0x000000300e1a72a5 */ /* 0x000fe4000f8e00ff */
[----:B------:R-:W-:Y:S02]  /*4080*/  USEL UR4, UR30, UR38, !UP5 ;  /* 0x000000261e047287 */ /* 0x000fe4000e800000 */
[----:B------:R-:W-:Y:S02]  /*4090*/  USEL UR7, UR31, UR39, !UP6 ;  /* 0x000000271f077287 */ /* 0x000fe4000f000000 */
[----:B-1----:R-:W-:Y:S02]  /*40a0*/  UIMAD.WIDE.U32 UR8, UR4, UR22, URZ ;  /* 0x00000016040872a5 */ /* 0x002fe4000f8e00ff */
[----:B------:R-:W-:Y:S01]  /*40b0*/  UIMAD.WIDE.U32 UR10, UR7, UR22, URZ ;  /* 0x00000016070a72a5 */ /* 0x000fe2000f8e00ff */
[----:B------:R-:W-:Y:S02]  /*40c0*/  UMOV UR5, UR19 ;  /* 0x0000001300057c82 */ /* 0x000fe40008000000 */
[----:B------:R-:W-:Y:S03]  /*40d0*/  USHF.R.U32.HI UR6, URZ, UR40, UR5 ;  /* 0x00000028ff067299 */ /* 0x000fe60008011605 */
[----:B------:R-:W-:Y:S01]  /*40e0*/  UMOV UR5, UR27 ;  /* 0x0000001b00057c82 */ /* 0x000fe20008000000 */
[----:B------:R-:W-:Y:S02]  /*40f0*/  USEL UR6, UR13, UR6, !UP5 ;  /* 0x000000060d067287 */ /* 0x000fe4000e800000 */
[----:B------:R-:W-:Y:S03]  /*4100*/  USHF.R.U32.HI UR12, URZ, UR49, UR5 ;  /* 0x00000031ff0c7299 */ /* 0x000fe60008011605 */
[----:B------:R-:W-:Y:S02]  /*4110*/  UMOV UR5, UR9 ;  /* 0x0000000900057c82 */ /* 0x000fe40008000000 */
[----:B------:R-:W-:Y:S03]  /*4120*/  @UP4 USHF.R.U32.HI UR4, URZ, UR23, UR5 ;  /* 0x00000017ff044299 */ /* 0x000fe60008011605 */
[----:B------:R-:W-:Y:S01]  /*4130*/  UMOV UR5, UR11 ;  /* 0x0000000b00057c82 */ /* 0x000fe20008000000 */
[----:B------:R-:W-:Y:S02]  /*4140*/  UIMAD UR4, UR42, UR4, URZ ;  /* 0x000000042a0472a4 */ /* 0x000fe4000f8e02ff */
[----:B------:R-:W-:Y:S02]  /*4150*/  @UP4 USHF.R.U32.HI UR7, URZ, UR23, UR5 ;  /* 0x00000017ff074299 */ /* 0x000fe40008011605 */
[----:B------:R-:W-:Y:S02]  /*4160*/  UIMAD.WIDE.U32 UR10, UR6, UR22, URZ ;  /* 0x00000016060a72a5 */ /* 0x000fe4000f8e00ff */
[----:B------:R-:W-:Y:S02]  /*4170*/  USEL UR5, UR14, UR12, !UP6 ;  /* 0x0000000c0e057287 */ /* 0x000fe4000f000000 */
[----:B------:R-:W-:Y:S02]  /*4180*/  UIMAD UR8, UR42, UR7, URZ ;  /* 0x000000072a0872a4 */ /* 0x000fe4000f8e02ff */
[----:B------:R-:W-:Y:S03]  /*4190*/  UISETP.GE.AND UP0, UPT, UR6, UR4, UPT ;  /* 0x000000040600728c */ /* 0x000fe6000bf06270 */
[----:B------:R-:W-:Y:S01]  /*41a0*/  UMOV UR4, UR11 ;  /* 0x0000000b00047c82 */ /* 0x000fe20008000000 */
[----:B------:R-:W-:Y:S02]  /*41b0*/  UISETP.GE.OR UP0, UPT, UR5, UR8, UP0 ;  /* 0x000000080500728c */ /* 0x000fe40008706670 */
[----:B------:R-:W-:Y:S02]  /*41c0*/  USHF.R.U32.HI UR4, URZ, UR23, UR4 ;  /* 0x00000017ff047299 */ /* 0x000fe40008011604 */
[----:B------:R-:W-:Y:S02]  /*41d0*/  UIMAD.WIDE.U32 UR8, UR5, UR22, URZ ;  /* 0x00000016050872a5 */ /* 0x000fe4000f8e00ff */
[----:B------:R-:W-:Y:S04]  /*41e0*/  USEL UR10, UR6, UR4, !UP4 ;  /* 0x00000004060a7287 */ /* 0x000fe8000e000000 */
[----:B------:R-:W-:Y:S01]  /*41f0*/  UIADD3 UR11, UPT, UPT, -UR10, URZ, URZ ;  /* 0x000000ff0a0b7290 */ /* 0x000fe2000fffe1ff */
[----:B------:R-:W-:Y:S02]  /*4200*/  @!UP0 UMOV UR4, UR9 ;  /* 0x0000000900048c82 */ /* 0x000fe40008000000 */
[----:B------:R-:W-:Y:S02]  /*4210*/  @!UP0 USHF.R.U32.HI UR4, URZ, UR23, UR4 ;  /* 0x00000017ff048299 */ /* 0x000fe40008011604 */
[----:B------:R-:W-:Y:S02]  /*4220*/  UIMAD UR8, UR42, UR11, UR6 ;  /* 0x0000000b2a0872a4 */ /* 0x000fe4000f8e0206 */
[----:B------:R-:W-:Y:S04]  /*4230*/  @!UP0 USEL UR4, UR5, UR4, !UP4 ;  /* 0x0000000405048287 */ /* 0x000fe8000e000000 */
[----:B------:R-:W-:Y:S02]  /*4240*/  @!UP0 UIMAD UR8, UR7, UR8, UR4 ;  /* 0x00000008070882a4 */ /* 0x000fe4000f8e0204 */
[----:B------:R-:W-:Y:S02]  /*4250*/  @!UP0 UIADD3 UR9, UPT, UPT, UR10, -UR4, URZ ;  /* 0x800000040a098290 */ /* 0x000fe4000fffe0ff */
[----:B------:R-:W-:Y:S02]  /*4260*/  UIADD3 UR4, UPT, UPT, -UR5, URZ, URZ ;  /* 0x000000ff05047290 */ /* 0x000fe4000fffe1ff */
[----:B------:R-:W-:Y:S02]  /*4270*/  UIADD3 UR7, UPT, UPT, -UR6, URZ, URZ ;  /* 0x000000ff06077290 */ /* 0x000fe4000fffe1ff */
[----:B------:R-:W-:Y:S02]  /*4280*/  @!UP0 UIMAD UR6, UR9, UR42, UR5 ;  /* 0x0000002a090682a4 */ /* 0x000fe4000f8e0205 */
[----:B------:R-:W-:Y:S02]  /*4290*/  UIMAD UR14, UR15, UR4, UR14 ;  /* 0x000000040f0e72a4 */ /* 0x000fe4000f8e020e */
[----:B------:R-:W-:Y:S01]  /*42a0*/  UIMAD UR13, UR50, UR7, UR13 ;  /* 0x00000007320d72a4 */ /* 0x000fe2000f8e020d */
[----:B------:R-:W-:Y:S02]  /*42b0*/  @!UP0 UMOV UR5, UR8 ;  /* 0x0000000800058c82 */ /* 0x000fe40008000000 */
[----:B------:R-:W-:Y:S02]  /*42c0*/  UIMAD UR14, UR5, UR15, UR14 ;  /* 0x0000000f050e72a4 */ /* 0x000fe4000f8e020e */
[----:B------:R-:W-:Y:S11]  /*42d0*/  UIMAD UR13, UR6, UR50, UR13 ;  /* 0x00000032060d72a4 */ /* 0x000ff6000f8e020d */
[----:B------:R-:W-:Y:S01]  /*42e0*/  @!UPT UIADD3 URZ, UPT, UPT, URZ, URZ, URZ ;  /* 0x000000fffffff290 */ /* 0x000fe2000fffe0ff */
.L_x_75:
[----:B------:R-:W3:Y:S01]  /*42f0*/  @!UP2 LDCU.128 UR8, c[0x0][0xb10] ;  /* 0x00016200ff08a7ac */ /* 0x000ee20008000c00 */
[C---:B----4-:R-:W-:Y:S02]  /*4300*/  ISETP.NE.U32.AND P1, PT, R4.reuse, RZ, PT ;  /* 0x000000ff0400720c */ /* 0x050fe40003f25070 */
[----:B------:R-:W-:Y:S02]  /*4310*/  ISETP.NE.U32.AND P0, PT, R4, RZ, PT ;  /* 0x000000ff0400720c */ /* 0x000fe40003f05070 */
[C---:B------:R-:W-:Y:S02]  /*4320*/  ISETP.NE.AND.EX P1, PT, R5.reuse, RZ, PT, P1 ;  /* 0x000000ff0500720c */ /* 0x040fe40003f25310 */
[----:B------:R-:W-:Y:S01]  /*4330*/  ISETP.NE.AND.EX P0, PT, R5, RZ, PT, P0 ;  /* 0x000000ff0500720c */ /* 0x000fe20003f05300 */
[----:B------:R-:W4:Y:S01]  /*4340*/  @!UP2 LDCU UR5, c[0x0][0xb0c] ;  /* 0x00016180ff05a7ac */ /* 0x000f220008000800 */
[----:B------:R-:W-:Y:S01]  /*4350*/  SHF.L.U32 R9, R15, 0x1f, RZ ;  /* 0x0000001f0f097819 */ /* 0x000fe200000006ff */
[----:B------:R-:W-:Y:S02]  /*4360*/  USHF.L.U32 UR35, UR16, 0x7, URZ ;  /* 0x0000000710237899 */ /* 0x000fe400080006ff */
[----:B------:R-:W-:Y:S02]  /*4370*/  USHF.L.U32 UR34, UR20, 0x8, URZ ;  /* 0x0000000814227899 */ /* 0x000fe400080006ff */
[----:B---3--:R-:W-:Y:S07]  /*4380*/  UIMAD.WIDE.U32 UR6, UR14, UR8, URZ ;  /* 0x000000080e0672a5 */ /* 0x008fee000f8e00ff */
[----:B------:R-:W-:Y:S01]  /*4390*/  @!UP2 UMOV UR4, UR7 ;  /* 0x000000070004ac82 */ /* 0x000fe20008000000 */
[----:B----4-:R-:W-:Y:S02]  /*43a0*/  @!UP2 UISETP.NE.AND UP0, UPT, UR5, 0x1, UPT ;  /* 0x000000010500a88c */ /* 0x010fe4000bf05270 */
[----:B------:R-:W-:Y:S02]  /*43b0*/  @!UP2 USHF.R.U32.HI UR4, URZ, UR9, UR4 ;  /* 0x00000009ff04a299 */ /* 0x000fe40008011604 */
[----:B------:R-:W-:Y:S02]  /*43c0*/  UIMAD.WIDE.U32 UR6, UR13, UR11, URZ ;  /* 0x0000000b0d0672a5 */ /* 0x000fe4000f8e00ff */
[----:B------:R-:W-:Y:S02]  /*43d0*/  @!UP2 USEL UR8, UR14, UR4, !UP0 ;  /* 0x000000040e08a287 */ /* 0x000fe4000c000000 */
[----:B------:R-:W-:Y:S03]  /*43e0*/  @!UP2 UISETP.NE.AND UP0, UPT, UR10, 0x1, UPT ;  /* 0x000000010a00a88c */ /* 0x000fe6000bf05270 */
[----:B------:R-:W-:Y:S02]  /*43f0*/  @!UP2 UMOV UR6, UR7 ;  /* 0x000000070006ac82 */ /* 0x000fe40008000000 */
[----:B------:R-:W3:Y:S02]  /*4400*/  @!UP2 LDCU UR4, c[0x0][0xb20] ;  /* 0x00016400ff04a7ac */ /* 0x000ee40008000800 */
[----:B---3--:R-:W-:Y:S04]  /*4410*/  @!UP2 USHF.R.U32.HI UR6, URZ, UR4, UR6 ;  /* 0x00000004ff06a299 */ /* 0x008fe80008011606 */
[----:B------:R-:W-:Y:S04]  /*4420*/  @!UP2 USEL UR6, UR13, UR6, !UP0 ;  /* 0x000000060d06a287 */ /* 0x000fe8000c000000 */
[----:B------:R-:W-:Y:S02]  /*4430*/  @!UP2 UIADD3 UR4, UPT, UPT, -UR8, UR6, URZ ;  /* 0x000000060804a290 */ /* 0x000fe4000fffe1ff */
[----:B------:R-:W-:Y:S02]  /*4440*/  @!UP2 UIADD3 UR6, UPT, UPT, UR8, -UR6, URZ ;  /* 0x800000060806a290 */ /* 0x000fe4000fffe0ff */
[----:B------:R-:W-:Y:S02]  /*4450*/  @!UP2 UIMAD UR14, UR4, UR5, UR14 ;  /* 0x00000005040ea2a4 */ /* 0x000fe4000f8e020e */
[----:B------:R-:W-:Y:S01]  /*4460*/  @!UP2 UIMAD UR13, UR6, UR10, UR13 ;  /* 0x0000000a060da2a4 */ /* 0x000fe2000f8e020d */
[----:B------:R-:W-:Y:S11]  /*4470*/  BRA.U UP3, `(.L_x_76) ;  /* 0x0000000103107547 */ /* 0x000ff6000b800000 */
[----:B--2---:R-:W-:Y:S04]  /*4480*/  MOV R0, UR43 ;  /* 0x0000002b00007c02 */ /* 0x004fe80008000f00 */
[----:B------:R-:W-:Y:S04]  /*4490*/  SHF.L.U32 R11, R0, 0x1f, RZ ;  /* 0x0000001f000b7819 */ /* 0x000fe800000006ff */
[----:B------:R-:W2:Y:S02]  /*44a0*/  SYNCS.PHASECHK.TRANS64.TRYWAIT P2, [UR21+0x98], R11 ;  /* 0x0000980bff0075a7 */ /* 0x000ea40008041115 */
[----:B--2---:R-:W-:Y:S05]  /*44b0*/  @!P2 BRA `(.L_x_77) ;  /* 0x000000780040a947 */ /* 0x004fea0003800000 */
.L_x_76:
[----:B------:R-:W-:Y:S05]  /*44c0*/  @!P1 BRA `(.L_x_78) ;  /* 0x0000000000309947 */ /* 0x000fea0003800000 */
[----:B------:R-:W-:Y:S01]  /*44d0*/  ISETP.NE.U32.AND P1, PT, R2, RZ, PT ;  /* 0x000000ff0200720c */ /* 0x000fe20003f25070 */
[----:B------:R-:W3:Y:S01]  /*44e0*/  LDCU.64 UR4, c[0x0][0x358] ;  /* 0x00006b00ff0477ac */ /* 0x000ee20008000a00 */
[----:B------:R-:W-:Y:S02]  /*44f0*/  IMAD.MOV.U32 R140, RZ, RZ, 0x1 ;  /* 0x00000001ff8c7424 */ /* 0x000fe400078e00ff */
[----:B------:R-:W-:Y:S11]  /*4500*/  ISETP.NE.AND.EX P1, PT, R3, RZ, PT, P1 ;  /* 0x000000ff0300720c */ /* 0x000ff60003f25310 */
[----:B------:R-:W-:Y:S02]  /*4510*/  @!UPT UIADD3 URZ, UPT, UPT, URZ, URZ, URZ ;  /* 0x000000fffffff290 */ /* 0x000fe4000fffe0ff */
[----:B--2---:R-:W2:Y:S01]  /*4520*/  @P1 LDC.64 R10, c[0x0][0x888] ;  /* 0x00022200ff0a1b82 */ /* 0x004ea20000000a00 */
[----:B------:R-:W-:Y:S04]  /*4530*/  @P1 IMAD R0, R4, UR36, RZ ;  /* 0x0000002404001c24 */ /* 0x000fe8000f8e02ff */
[----:B--2---:R-:W-:Y:S04]  /*4540*/  @P1 IMAD.WIDE R10, R0, 0x4, R10 ;  /* 0x00000004000a1825 */ /* 0x004fe800078e020a */
[----:B------:R-:W-:Y:S01]  /*4550*/  HFMA2 R0, -RZ, RZ, 0, 5.9604644775390625e-08 ;  /* 0x00000001ff007431 */ /* 0x000fe200000001ff */
[----:B---3-5:R3:W5:Y:S04]  /*4560*/  @P1 LDG.E R72, desc[UR4][R10.64] ;  /* 0x000000040a481981 */ /* 0x028768000c1e1900 */
[----:B------:R-:W-:Y:S01]  /*4570*/  @!P1 PRMT R140, R0, 0x7610, R140 ;  /* 0x00007610008c9816 */ /* 0x000fe2000000008c */
[----:B---3--:R-:W4:Y:S06]  /*4580*/  @!P1 LDC R72, c[0x0][0x880] ;  /* 0x00022000ff489b82 */ /* 0x008f2c0000000800 */
.L_x_78:
[----:B----45:R-:W-:Y:S01]  /*4590*/  @!P0 ISETP.EQ.AND P1, PT, R72, RZ, PT ;  /* 0x000000ff4800820c */ /* 0x030fe20003f22270 */
[----:B------:R-:W-:Y:S01]  /*45a0*/  @!UPT UIADD3 URZ, UPT, UPT, URZ, URZ, URZ ;  /* 0x000000fffffff290 */ /* 0x000fe2000fffe0ff */
[----:B------:R-:W-:Y:S11]  /*45b0*/  @!P0 BRA `(.L_x_79) ;  /* 0x0000000000188947 */ /* 0x000ff60003800000 */
[----:B------:R-:W-:Y:S02]  /*45c0*/  LOP3.LUT P0, RZ, R140, 0xff, RZ, 0xc0, !PT ;  /* 0x000000ff8cff7812 */ /* 0x000fe4000780c0ff */
[----:B------:R-:W-:Y:S04]  /*45d0*/  ISETP.NE.U32.AND P1, PT, R2, RZ, PT ;  /* 0x000000ff0200720c */ /* 0x000fe80003f25070 */
[----:B------:R-:W-:Y:S04]  /*45e0*/  ISETP.NE.AND.EX P1, PT, R3, RZ, PT, P1 ;  /* 0x000000ff0300720c */ /* 0x000fe80003f25310 */
[----:B------:R-:W-:Y:S03]  /*45f0*/  PLOP3.LUT P1, PT, P1, PT, PT, 0x8, 0x80 ;  /* 0x000000000080781c */ /* 0x000fe60000f2e170 */
[----:B------:R-:W-:Y:S11]  /*4600*/  @P0 ISETP.EQ.AND P1, PT, R72, RZ, PT ;  /* 0x000000ff4800020c */ /* 0x000ff60003f22270 */
[----:B------:R-:W-:Y:S02]  /*4610*/  @!UPT UIADD3 URZ, UPT, UPT, URZ, URZ, URZ ;  /* 0x000000fffffff290 */ /* 0x000fe4000fffe0ff */
.L_x_79:
[----:B------:R-:W3:Y:S01]  /*4620*/  SYNCS.PHASECHK.TRANS64.TRYWAIT P2, [UR21+0x70], R9 ;  /* 0x00007009ff0075a7 */ /* 0x000ee20008041115 */
[----:B------:R-:W-:Y:S04]  /*4630*/  ELECT P0, URZ, PT ;  /* 0x0000000000ff782f */ /* 0x000fe80003800000 */
[----:B------:R-:W-:Y:S11]  /*4640*/  PLOP3.LUT P1, PT, P1, P0, PT, 0xf2, 0x2f ;  /* 0x00000000002f781c */ /* 0x000ff60000f21e72 */
[----:B------:R-:W-:Y:S02]  /*4650*/  @!UPT UIADD3 URZ, UPT, UPT, URZ, URZ, URZ ;  /* 0x000000fffffff290 */ /* 0x000fe4000fffe0ff */
[----:B------:R-:W-:Y:S05]  /*4660*/  @!P1 IADD3 R8, P0, PT, R16, 0x580, RZ ;  /* 0x0000058010089810 */ /* 0x000fea0007f1e0ff */
[----:B------:R-:W-:Y:S01]  /*4670*/  @!P1 IMAD.X R6, RZ, RZ, R17, P0 ;  /* 0x000000ffff069224 */ /* 0x000fe200000e0611 */
[----:B---3--:R-:W-:Y:S07]  /*4680*/  @!P2 BRA `(.L_x_80) ;  /* 0x0000007400e4a947 */ /* 0x008fee0003800000 */
.L_x_159:
[----:B------:R-:W-:Y:S01]  /*4690*/  @!P1 R2UR UR5, R8 ;  /* 0x00000000080592ca */ /* 0x000fe200000e0000 */
[----:B------:R-:W-:Y:S01]  /*46a0*/  VOTEU.ALL UP0, P1 ;  /* 0x0000000000ff7886 */ /* 0x000fe20000800000 */
[----:B------:R-:W-:Y:S01]  /*46b0*/  @!P1 R2UR UR4, R6 ;  /* 0x00000000060492ca */ /* 0x000fe200000e0000 */
[----:B--2---:R-:W-:Y:S01]  /*46c0*/  @!P1 IMAD.MOV.U32 R0, RZ, RZ, 0x2000 ;  /* 0x00002000ff009424 */ /* 0x004fe200078e00ff */
[----:B------:R-:W-:Y:S01]  /*46d0*/  UMOV UR8, 0x0 ;  /* 0x0000000000087882 */ /* 0x000fe20000000000 */
[----:B------:R-:W-:Y:S01]  /*46e0*/  UMOV UR9, 0x10000000 ;  /* 0x1000000000097882 */ /* 0x000fe20000000000 */
[----:B------:R-:W-:Y:S01]  /*46f0*/  @!UP0 UIADD3 UR32, UPT, UPT, UR21, 0x200, URZ ;  /* 0x0000020015208890 */ /* 0x000fe2000fffe0ff */
[----:B------:R-:W-:Y:S01]  /*4700*/  @!P1 IADD3 R8, P0, PT, R16, 0x580, RZ ;  /* 0x0000058010089810 */ /* 0x000fe20007f1e0ff */
[----:B------:R-:W-:Y:S01]  /*4710*/  VOTEU.ALL UP0, P1 ;  /* 0x0000000000ff7886 */ /* 0x000fe20000800000 */
[----:B------:R-:W-:Y:S03]  /*4720*/  UPRMT UR6, UR45, 0x654, UR33 ;  /* 0x000006542d067896 */ /* 0x000fe60008000021 */
[----:B------:R-:W-:Y:S02]  /*4730*/  @!P1 IMAD.X R6, RZ, RZ, R17, P0 ;  /* 0x000000ffff069224 */ /* 0x000fe400000e0611 */
[----:B------:R-:W-:Y:S02]  /*4740*/  IMAD.U32 R10, RZ, RZ, UR5 ;  /* 0x00000005ff0a7e24 */ /* 0x000fe4000f8e00ff */
[----:B------:R-:W-:Y:S03]  /*4750*/  IMAD.U32 R11, RZ, RZ, UR4 ;  /* 0x00000004ff0b7e24 */ /* 0x000fe6000f8e00ff */
[----:B------:R-:W-:Y:S02]  /*4760*/  @!P1 R2UR UR4, R10 ;  /* 0x000000000a0492ca */ /* 0x000fe400000e0000 */
[----:B------:R-:W-:Y:S11]  /*4770*/  @!P1 R2UR UR5, R11 ;  /* 0x000000000b0592ca */ /* 0x000ff600000e0000 */
[----:B------:R-:W-:Y:S02]  /*4780*/  @!UPT UIADD3 URZ, UPT, UPT, URZ, URZ, URZ ;  /* 0x000000fffffff290 */ /* 0x000fe4000fffe0ff */
[----:B------:R2:W-:Y:S01]  /*4790*/  @!UP0 UTMALDG.3D [UR32], [UR4], desc[UR8] ;  /* 0x00000820040085b4 */ /* 0x0005e20008011000 */
[----:B------:R2:W-:Y:S01]  /*47a0*/  @!P1 SYNCS.ARRIVE.TRANS64.RED.A0TR RZ, [UR21+0x50], R0 ;  /* 0x00005000ffff99a7 */ /* 0x0005e20008300415 */
[----:B------:R-:W-:Y:S01]  /*47b0*/  SYNCS.ARRIVE.TRANS64.RED.A1T0 RZ, [UR6], RZ ;  /* 0x000000ffffff79a7 */ /* 0x000fe20008100406 */
[----:B------:R-:W3:Y:S02]  /*47c0*/  SYNCS.PHASECHK.TRANS64.TRYWAIT P2, [UR21+0x78], R9 ;  /* 0x00007809ff0075a7 */ /* 0x000ee40008041115 */
[----:B--23--:R-:W-:Y:S05]  /*47d0*/  @!P2 BRA `(.L_x_81) ;  /* 0x0000007400a8a947 */ /* 0x00cfea0003800000 */
.L_x_161:
        /* <DEDUP_REMOVED lines=8> */
[----:B------:R-:W-:Y:S01]  /*4860*/  @!UP0 UIADD3 UR24, UPT, UPT, UR21, 0x2200, URZ ;  /* 0x0000220015188890 */ /* 0x000fe2000fffe0ff */
[----:B------:R-:W-:Y:S01]  /*4870*/  VOTEU.ALL UP0, P1 ;  /* 0x0000000000ff7886 */ /* 0x000fe20000800000 */
[----:B------:R-:W-:Y:S01]  /*4880*/  UMOV UR27, UR35 ;  /* 0x00000023001b7c82 */ /* 0x000fe20008000000 */
[----:B------:R-:W-:Y:S02]  /*4890*/  UMOV UR28, UR36 ;  /* 0x00000024001c7c82 */ /* 0x000fe40008000000 */
[----:B------:R-:W-:Y:S01]  /*48a0*/  IMAD.U32 R10, RZ, RZ, UR5 ;  /* 0x00000005ff0a7e24 */ /* 0x000fe2000f8e00ff */
[----:B------:R-:W-:Y:S01]  /*48b0*/  UPRMT UR6, UR45, 0x654, UR25 ;  /* 0x000006542d067896 */ /* 0x000fe20008000019 */
[----:B------:R-:W-:Y:S02]  /*48c0*/  IMAD.U32 R11, RZ, RZ, UR4 ;  /* 0x00000004ff0b7e24 */ /* 0x000fe4000f8e00ff */
[----:B------:R-:W-:Y:S01]  /*48d0*/  @!P1 IMAD.X R6, RZ, RZ, R17, P0 ;  /* 0x000000ffff069224 */ /* 0x000fe200000e0611 */
        /* <DEDUP_REMOVED lines=8> */
.L_x_163:
[----:B------:R-:W-:Y:S01]  /*4960*/  @!P1 R2UR UR5, R8 ;  /* 0x00000000080592ca */ /* 0x000fe200000e0000 */
[----:B------:R-:W-:Y:S01]  /*4970*/  VOTEU.ALL UP0, P1 ;  /* 0x0000000000ff7886 */ /* 0x000fe20000800000 */
[----:B------:R-:W-:Y:S01]  /*4980*/  @!P1 R2UR UR4, R6 ;  /* 0x00000000060492ca */ /* 0x000fe200000e0000 */
[----:B--2---:R-:W-:Y:S01]  /*4990*/  @!P1 IMAD.MOV.U32 R0, RZ, RZ, 0x2000 ;  /* 0x00002000ff009424 */ /* 0x004fe200078e00ff */
[----:B------:R-:W-:Y:S01]  /*49a0*/  UMOV UR8, 0x0 ;  /* 0x0000000000087882 */ /* 0x000fe20000000000 */
[----:B------:R-:W-:Y:S01]  /*49b0*/  UMOV UR9, 0x10000000 ;  /* 0x1000000000097882 */ /* 0x000fe20000000000 */
[----:B------:R-:W-:Y:S01]  /*49c0*/  @!UP0 UIADD3 UR18, UPT, UPT, UR34, 0x80, URZ ;  /* 0x0000008022128890 */ /* 0x000fe2000fffe0ff */
[----:B------:R-:W-:Y:S01]  /*49d0*/  VIADD R14, R14, 0x1 ;  /* 0x000000010e0e7836 */ /* 0x000fe20000000000 */
[----:B------:R-:W-:Y:S01]  /*49e0*/  @!UP0 UIADD3 UR16, UPT, UPT, UR21, 0x4200, URZ ;  /* 0x0000420015108890 */ /* 0x000fe2000fffe0ff */
[----:B------:R-:W-:Y:S01]  /*49f0*/  VOTEU.ALL UP0, P1 ;  /* 0x0000000000ff7886 */ /* 0x000fe20000800000 */
[----:B------:R-:W-:Y:S01]  /*4a00*/  UMOV UR19, UR35 ;  /* 0x0000002300137c82 */ /* 0x000fe20008000000 */
[----:B------:R-:W-:Y:S02]  /*4a10*/  UMOV UR20, UR36 ;  /* 0x0000002400147c82 */ /* 0x000fe40008000000 */
[----:B------:R-:W-:Y:S01]  /*4a20*/  IMAD.U32 R10, RZ, RZ, UR5 ;  /* 0x00000005ff0a7e24 */ /* 0x000fe2000f8e00ff */
[----:B------:R-:W-:Y:S01]  /*4a30*/  UPRMT UR6, UR45, 0x654, UR17 ;  /* 0x000006542d067896 */ /* 0x000fe20008000011 */
        /* <DEDUP_REMOVED lines=9> */
.L_x_165:
[----:B------:R-:W-:Y:S01]  /*4ad0*/  @!P1 IADD3 R6, P0, PT, R16, 0x580, RZ ;  /* 0x0000058010069810 */ /* 0x000fe20007f1e0ff */
[----:B------:R-:W-:Y:S01]  /*4ae0*/  VOTEU.ALL UP0, P1 ;  /* 0x0000000000ff7886 */ /* 0x000fe20000800000 */
[----:B------:R-:W-:Y:S01]  /*4af0*/  UMOV UR6, 0x0 ;  /* 0x0000000000067882 */ /* 0x000fe20000000000 */
[----:B------:R-:W-:Y:S01]  /*4b00*/  UMOV UR7, 0x10000000 ;  /* 0x1000000000077882 */ /* 0x000fe20000000000 */
[----:B------:R-:W-:Y:S01]  /*4b10*/  @!P1 R2UR UR5, R6 ;  /* 0x00000000060592ca */ /* 0x000fe200000e0000 */
[----:B--2---:R-:W-:Y:S01]  /*4b20*/  @!P1 IMAD.X R0, RZ, RZ, R17, P0 ;  /* 0x000000ffff009224 */ /* 0x004fe200000e0611 */
[----:B------:R-:W-:Y:S01]  /*4b30*/  @!UP0 UIADD3 UR10, UPT, UPT, UR34, 0xc0, URZ ;  /* 0x000000c0220a8890 */ /* 0x000fe2000fffe0ff */
[----:B------:R-:W-:Y:S01]  /*4b40*/  R2UR UR18, R142 ;  /* 0x000000008e1272ca */ /* 0x000fe200000e0000 */
[----:B------:R-:W-:Y:S01]  /*4b50*/  @!UP0 UIADD3 UR8, UPT, UPT, UR21, 0x6200, URZ ;  /* 0x0000620015088890 */ /* 0x000fe2000fffe0ff */
[----:B------:R-:W-:Y:S01]  /*4b60*/  R2UR UR16, R143 ;  /* 0x000000008f1072ca */ /* 0x000fe200000e0000 */
[----:B------:R-:W-:Y:S01]  /*4b70*/  @!UP0 UIADD3 UR9, UPT, UPT, UR21, 0x68, URZ ;  /* 0x0000006815098890 */ /* 0x000fe2000fffe0ff */
[----:B------:R-:W-:Y:S01]  /*4b80*/  @!P1 R2UR UR4, R0 ;  /* 0x00000000000492ca */ /* 0x000fe200000e0000 */
[----:B------:R-:W-:Y:S01]  /*4b90*/  VOTEU.ALL UP0, P1 ;  /* 0x0000000000ff7886 */ /* 0x000fe20000800000 */
[----:B------:R-:W-:Y:S01]  /*4ba0*/  UMOV UR11, UR35 ;  /* 0x00000023000b7c82 */ /* 0x000fe20008000000 */
[----:B------:R-:W-:Y:S01]  /*4bb0*/  UMOV UR12, UR36 ;  /* 0x00000024000c7c82 */ /* 0x000fe20008000000 */
[C---:B------:R-:W-:Y:S01]  /*4bc0*/  ISETP.NE.AND P0, PT, R14.reuse, 0x2, PT ;  /* 0x000000020e00780c */ /* 0x040fe20003f05270 */
[----:B------:R-:W-:Y:S01]  /*4bd0*/  UPLOP3.LUT UP3, UPT, UPT, UPT, UPT, 0x80, 0x8 ;  /* 0x000000000008789c */ /* 0x000fe20003f6f070 */
[----:B------:R-:W-:Y:S01]  /*4be0*/  IMAD.U32 R8, RZ, RZ, UR5 ;  /* 0x00000005ff087e24 */ /* 0x000fe2000f8e00ff */
[----:B------:R-:W-:Y:S01]  /*4bf0*/  LOP3.LUT R15, R15, 0x1, RZ, 0x3c, !PT ;  /* 0x000000010f0f7812 */ /* 0x000fe200078e3cff */
[----:B------:R-:W-:Y:S01]  /*4c00*/  UMOV UR36, UR29 ;  /* 0x0000001d00247c82 */ /* 0x000fe20008000000 */
[----:B------:R-:W-:Y:S01]  /*4c10*/  SEL R0, RZ, 0x1, P0 ;  /* 0x00000001ff007807 */ /* 0x000fe20000000000 */
[----:B------:R-:W-:Y:S01]  /*4c20*/  UIADD3 UR20, UPT, UPT, UR13, UR18, URZ ;  /* 0x000000120d147290 */ /* 0x000fe2000fffe0ff */
[----:B------:R-:W-:Y:S01]  /*4c30*/  SEL R14, R14, RZ, P0 ;  /* 0x000000ff0e0e7207 */ /* 0x000fe20000000000 */
[----:B------:R-:W-:Y:S01]  /*4c40*/  UIADD3 UR16, UPT, UPT, UR14, UR16, URZ ;  /* 0x000000100e107290 */ /* 0x000fe2000fffe0ff */
[----:B------:R-:W-:Y:S01]  /*4c50*/  IMAD.U32 R9, RZ, RZ, UR4 ;  /* 0x00000004ff097e24 */ /* 0x000fe2000f8e00ff */
[----:B------:R-:W-:Y:S02]  /*4c60*/  @!P1 R2UR UR4, R8 ;  /* 0x00000000080492ca */ /* 0x000fe400000e0000 */
[----:B------:R-:W-:Y:S02]  /*4c70*/  LOP3.LUT R13, R13, R0, RZ, 0x3c, !PT ;  /* 0x000000000d0d7212 */ /* 0x000fe400078e3cff */
[----:B------:R-:W-:Y:S11]  /*4c80*/  @!P1 R2UR UR5, R9 ;  /* 0x00000000090592ca */ /* 0x000ff600000e0000 */
[----:B------:R-:W-:Y:S02]  /*4c90*/  @!UPT UIADD3 URZ, UPT, UPT, URZ, URZ, URZ ;  /* 0x000000fffffff290 */ /* 0x000fe4000fffe0ff */
[----:B------:R2:W-:Y:S01]  /*4ca0*/  @!UP0 UTMALDG.3D [UR8], [UR4], desc[UR6] ;  /* 0x00000608040085b4 */ /* 0x0005e20008011000 */
[----:B------:R2:W-:Y:S01]  /*4cb0*/  @!P1 SYNCS.ARRIVE.TRANS64.RED.A0TR RZ, [UR21+0x68], R7 ;  /* 0x00006807ffff99a7 */ /* 0x0005e20008300415 */
[----:B------:R-:W-:Y:S01]  /*4cc0*/  SYNCS.ARRIVE.TRANS64.RED.A1T0 RZ, [UR37], RZ ;  /* 0x000000ffffff79a7 */ /* 0x000fe20008100425 */
[----:B------:R-:W-:Y:S05]  /*4cd0*/  BRA.U UP1, `(.L_x_84) ;  /* 0xfffffff101647547 */ /* 0x000fea000b83ffff */
[----:B------:R-:W-:-:S04]  /*4ce0*/  SHF.L.U32 R3, R15, 0x1f, RZ ;  /* 0x0000001f0f037819 */ /* 0x000fc800000006ff */
[----:B------:R-:W3:Y:S02]  /*4cf0*/  SYNCS.PHASECHK.TRANS64.TRYWAIT P0, [UR21+0x70], R3 ;  /* 0x00007003ff0075a7 */ /* 0x000ee40008001115 */
[----:B---3--:R-:W-:Y:S05]  /*4d00*/  @!P0 BRA `(.L_x_85) ;  /* 0x0000007000a48947 */ /* 0x008fea0003800000 */
.L_x_167:
[----:B------:R-:W4:Y:S02]  /*4d10*/  SYNCS.PHASECHK.TRANS64.TRYWAIT P0, [UR21+0x78], R3 ;  /* 0x00007803ff0075a7 */ /* 0x000f240008001115 */
[----:B----4-:R-:W-:Y:S05]  /*4d20*/  @!P0 BRA `(.L_x_86) ;  /* 0x0000007000b48947 */ /* 0x010fea0003800000 */
.L_x_169:
[----:B------:R-:W4:Y:S02]  /*4d30*/  SYNCS.PHASECHK.TRANS64.TRYWAIT P0, [UR21+0x80], R3 ;  /* 0x00008003ff0075a7 */ /* 0x000f240008001115 */
[----:B----4-:R-:W-:Y:S05]  /*4d40*/  @!P0 BRA `(.L_x_87) ;  /* 0x0000007000c48947 */ /* 0x010fea0003800000 */
.L_x_171:
[----:B---3--:R-:W-:-:S07]  /*4d50*/  MOV R0, UR21 ;  /* 0x0000001500007c02 */ /* 0x008fce0008000f00 */
.L_x_88:
[----:B---3--:R-:W-:-:S04]  /*4d60*/  SHF.L.U32 R3, R15, 0x1f, RZ ;  /* 0x0000001f0f037819 */ /* 0x008fc800000006ff */
[----:B------:R3:W4:Y:S03]  /*4d70*/  SYNCS.PHASECHK.TRANS64.TRYWAIT P0, [R0+URZ+0x88], R3 ;  /* 0x00008803000075a7 */ /* 0x00072600080011ff */
[----:B----4-:R-:W-:Y:S05]  /*4d80*/  @!P0 NANOSLEEP.SYNCS 0x989680 ;  /* 0x009896800000895d */ /* 0x010fea0003900000 */
[----:B------:R-:W4:Y:S02]  /*4d90*/  @!P0 SYNCS.PHASECHK.TRANS64 P0, [R0+URZ+0x88], R3 ;  /* 0x00008803000085a7 */ /* 0x000f2400080010ff */
[----:B-12-4-:R-:W-:Y:S05]  /*4da0*/  @P0 EXIT ;  /* 0x000000000000094d */ /* 0x016fea0003800000 */
[----:B------:R-:W-:Y:S05]  /*4db0*/  BRA `(.L_x_88) ;  /* 0xfffffffc00e87947 */ /* 0x000fea000383ffff */
.L_x_73:
[----:B------:R-:W-:-:S06]  /*4dc0*/  UISETP.GE.AND UP0, UPT, UR17, 0x4, UPT ;  /* 0x000000041100788c */ /* 0x000fcc000bf06270 */
[----:B------:R-:W-:-:S13]  /*4dd0*/  PLOP3.LUT P0, PT, PT, PT, UP0, 0x80, 0x8 ;  /* 0x000000000008781c */ /* 0x000fda0003f0f008 */
[----:B------:R-:W-:Y:S05]  /*4de0*/  @!P0 EXIT ;  /* 0x000000000000894d */ /* 0x000fea0003800000 */
[----:B------:R-:W-:Y:S01]  /*4df0*/  BAR.SYNC.DEFER_BLOCKING 0x6, 0xa0 ;  /* 0x0182800000007b1d */ /* 0x000fe20000010000 */
[C---:B------:R-:W-:Y:S01]  /*4e00*/  IMAD.SHL.U32 R2, R154.reuse, 0x40, RZ ;  /* 0x000000409a027824 */ /* 0x040fe200078e00ff */
[C---:B------:R-:W-:Y:S01]  /*4e10*/  R2P PR, R154.reuse, 0x6 ;  /* 0x000000069a007804 */ /* 0x040fe20000000000 */
[----:B------:R-:W-:Y:S01]  /*4e20*/  IMAD.MOV.U32 R151, RZ, RZ, 0x20 ;  /* 0x00000020ff977424 */ /* 0x000fe200078e00ff */
[----:B------:R-:W-:Y:S01]  /*4e30*/  CS2R R148, SRZ ;  /* 0x0000000000947805 */ /* 0x000fe2000001ff00 */
[C---:B------:R-:W-:Y:S01]  /*4e40*/  IMAD.U32 R69, R154.reuse, 0x10000, RZ ;  /* 0x000100009a457824 */ /* 0x040fe200078e00ff */
[----:B------:R-:W-:Y:S02]  /*4e50*/  UMOV UR44, 0x400 ;  /* 0x00000400002c7882 */ /* 0x000fe40000000000 */
[----:B------:R-:W1:Y:S01]  /*4e60*/  LDC.64 R138, c[0x0][0x8b0] ;  /* 0x00022c00ff8a7b82 */ /* 0x000e620000000a00 */
[----:B------:R-:W-:Y:S01]  /*4e70*/  ULEA UR44, UR45, UR44, 0x18 ;  /* 0x0000002c2d2c7291 */ /* 0x000fe2000f8ec0ff */
[----:B------:R-:W-:Y:S01]  /*4e80*/  IMAD.SHL.U32 R135, R154, 0x8, RZ ;  /* 0x000000089a877824 */ /* 0x000fe200078e00ff */
[----:B------:R-:W-:Y:S01]  /*4e90*/  LOP3.LUT R6, R2, 0x180, RZ, 0xc0, !PT ;  /* 0x0000018002067812 */ /* 0x000fe200078ec0ff */
[----:B------:R-:W-:Y:S01]  /*4ea0*/  IMAD.MOV.U32 R152, RZ, RZ, 0x10 ;  /* 0x00000010ff987424 */ /* 0x000fe200078e00ff */
[----:B------:R-:W-:Y:S01]  /*4eb0*/  SEL R151, R151, 0xffffffe0, !P2 ;  /* 0xffffffe097977807 */ /* 0x000fe20005000000 */
[----:B------:R-:W-:Y:S01]  /*4ec0*/  UIADD3 UR5, UPT, UPT, UR44, 0x200, URZ ;  /* 0x000002002c057890 */ /* 0x000fe2000fffe0ff */
[----:B------:R-:W-:Y:S01]  /*4ed0*/  LOP3.LUT R69, R69, 0x600000, RZ, 0xc0, !PT ;  /* 0x0060000045457812 */ /* 0x000fe200078ec0ff */
[----:B------:R-:W2:Y:S01]  /*4ee0*/  LDC.64 R136, c[0x0][0x8a8] ;  /* 0x00022a00ff887b82 */ /* 0x000ea20000000a00 */
[----:B------:R-:W-:Y:S01]  /*4ef0*/  UIADD3 UR4, UPT, UPT, UR44, 0x8200, URZ ;  /* 0x000082002c047890 */ /* 0x000fe2000fffe0ff */
[----:B------:R-:W-:Y:S01]  /*4f00*/  LOP3.LUT R135, R6, 0x30, R135, 0xf8, !PT ;  /* 0x0000003006877812 */ /* 0x000fe200078ef887 */
[----:B------:R-:W-:Y:S01]  /*4f10*/  IMAD.MOV.U32 R68, RZ, RZ, RZ ;  /* 0x000000ffff447224 */ /* 0x000fe200078e00ff */
[----:B------:R-:W-:Y:S01]  /*4f20*/  SEL R152, R152, 0xfffffff0, !P1 ;  /* 0xfffffff098987807 */ /* 0x000fe20004800000 */
[----:B------:R-:W-:Y:S01]  /*4f30*/  IMAD.MOV.U32 R145, RZ, RZ, RZ ;  /* 0x000000ffff917224 */ /* 0x000fe200078e00ff */
[----:B------:R-:W-:Y:S01]  /*4f40*/  SHF.R.S32.HI R3, RZ, 0x4, R151 ;  /* 0x00000004ff037819 */ /* 0x000fe20000011497 */
[----:B------:R-:W-:Y:S01]  /*4f50*/  IMAD.U32 R155, RZ, RZ, UR5 ;  /* 0x00000005ff9b7e24 */ /* 0x000fe2000f8e00ff */
[----:B------:R-:W-:Y:S01]  /*4f60*/  LOP3.LUT R135, R135, 0x1e40, R2, 0xf8, !PT ;  /* 0x00001e4087877812 */ /* 0x000fe200078ef802 */
[----:B------:R-:W3:Y:S01]  /*4f70*/  LDS R0, [UR44+0x130] ;  /* 0x0001302cff007984 */ /* 0x000ee20008000800 */
[----:B------:R-:W-:-:S02]  /*4f80*/  LOP3.LUT R154, R154, 0x60, RZ, 0xc0, !PT ;  /* 0x000000609a9a7812 */ /* 0x000fc400078ec0ff */
[----:B------:R-:W-:Y:S02]  /*4f90*/  CS2R R146, SRZ ;  /* 0x0000000000927805 */ /* 0x000fe4000001ff00 */
[----:B------:R-:W-:Y:S01]  /*4fa0*/  LEA.HI.SX32 R150, R152, R3, 0x1c ;  /* 0x0000000398967211 */ /* 0x000fe200078fe2ff */
[----:B------:R-:W-:Y:S01]  /*4fb0*/  IMAD.U32 R153, RZ, RZ, UR4 ;  /* 0x00000004ff997e24 */ /* 0x000fe2000f8e00ff */
[----:B------:R-:W4:Y:S01]  /*4fc0*/  LDCU UR58, c[0x0][0x370] ;  /* 0x00006e00ff3a77ac */ /* 0x000f220008000800 */
[----:B------:R-:W1:Y:S01]  /*4fd0*/  LDCU.64 UR62, c[0x0][0x348] ;  /* 0x00006900ff3e77ac */ /* 0x000e620008000a00 */
[----:B------:R-:W1:Y:S01]  /*4fe0*/  LDCU UR43, c[0x0][0xb0c] ;  /* 0x00016180ff2b77ac */ /* 0x000e620008000800 */
[----:B------:R-:W1:Y:S01]  /*4ff0*/  LDCU UR39, c[0x0][0xb30] ;  /* 0x00016600ff2777ac */ /* 0x000e620008000800 */
[----:B------:R-:W1:Y:S01]  /*5000*/  LDCU.64 UR56, c[0x0][0x888] ;  /* 0x00011100ff3877ac */ /* 0x000e620008000a00 */
[----:B------:R-:W1:Y:S01]  /*5010*/  LDCU.64 UR40, c[0x0][0xb28] ;  /* 0x00016500ff2877ac */ /* 0x000e620008000a00 */
[----:B------:R-:W1:Y:S01]  /*5020*/  LDCU.64 UR60, c[0x0][0x890] ;  /* 0x00011200ff3c77ac */ /* 0x000e620008000a00 */
[----:B------:R-:W1:Y:S01]  /*5030*/  LDCU.128 UR52, c[0x0][0xb10] ;  /* 0x00016200ff3477ac */ /* 0x000e620008000c00 */
[----:B------:R-:W1:Y:S02]  /*5040*/  LDCU UR47, c[0x0][0x374] ;  /* 0x00006e80ff2f77ac */ /* 0x000e640008000800 */
[----:B-1234-:R-:W-:-:S07]  /*5050*/  IMAD.IADD R69, R0, 0x1, R69 ;  /* 0x0000000100457824 */ /* 0x01efce00078e0245 */
.L_x_130:
[----:B------:R-:W-:Y:S02]  /*5060*/  LEA R3, R145, UR44, 0x3 ;  /* 0x0000002c91037c11 */ /* 0x000fe4000f8e18ff */
[----:B------:R-:W-:Y:S02]  /*5070*/  SHF.L.U32 R0, R147, 0x1f, RZ ;  /* 0x0000001f93007819 */ /* 0x000fe400000006ff */
[----:B------:R-:W-:Y:S02]  /*5080*/  LEA R5, R145, UR44, 0x4 ;  /* 0x0000002c91057c11 */ /* 0x000fe4000f8e20ff */
[----:B-1----:R-:W1:Y:S02]  /*5090*/  SYNCS.PHASECHK.TRANS64.TRYWAIT P0, [R3+URZ+0xa0], R0 ;  /* 0x0000a000030075a7 */ /* 0x002e6400080011ff */
[----:B-1----:R-:W-:Y:S05]  /*50a0*/  @!P0 BRA `(.L_x_89) ;  /* 0x0000007000048947 */ /* 0x002fea0003800000 */
.L_x_172:
        /* <DEDUP_REMOVED lines=11> */
[----:B------:R-:W-:Y:S01]  /*5160*/  PLOP3.LUT P0, PT, PT, PT, UP1, 0x80, 0x8 ;  /* 0x000000000008781c */ /* 0x000fe20003f0f018 */
[----:B------:R-:W-:Y:S11]  /*5170*/  UP2UR UR46, UPR, URZ, 0x2 ;  /* 0x00000002ff2e7883 */ /* 0x000ff60008000000 */
[----:B------:R-:W-:Y:S01]  /*5180*/  @!UPT UIADD3 URZ, UPT, UPT, URZ, URZ, URZ ;  /* 0x000000fffffff290 */ /* 0x000fe2000fffe0ff */
[----:B-1----:R-:W-:Y:S02]  /*5190*/  @P0 SHF.R.U32.HI R0, RZ, 0x10, R5 ;  /* 0x00000010ff000819 */ /* 0x002fe40000011605 */
        /* <DEDUP_REMOVED lines=12> */
[----:B------:R-:W2:Y:S01]  /*5260*/  LDCU UR12, c[0x0][0xb20] ;  /* 0x00016400ff0c77ac */ /* 0x000ea20008000800 */
[----:B------:R-:W-:Y:S02]  /*5270*/  UIMAD.WIDE.U32 UR4, UR47, UR55, URZ ;  /* 0x000000372f0472a5 */ /* 0x000fe4000f8e00ff */
[----:B------:R-:W-:Y:S02]  /*5280*/  UIMAD.WIDE.U32 UR6, UR58, UR52, URZ ;  /* 0x000000343a0672a5 */ /* 0x000fe4000f8e00ff */
[----:B------:R-:W-:Y:S02]  /*5290*/  UISETP.NE.AND UP0, UPT, UR54, 0x1, UPT ;  /* 0x000000013600788c */ /* 0x000fe4000bf05270 */
[----:B------:R-:W-:Y:S02]  /*52a0*/  UIMAD.WIDE.U32 UR8, UR37, UR55, URZ ;  /* 0x00000037250872a5 */ /* 0x000fe4000f8e00ff */
[----:B------:R-:W-:Y:S02]  /*52b0*/  UIMAD.WIDE.U32 UR10, UR38, UR52, URZ ;  /* 0x00000034260a72a5 */ /* 0x000fe4000f8e00ff */
[----:B------:R-:W-:Y:S02]  /*52c0*/  UISETP.NE.AND UP1, UPT, UR43, 0x1, UPT ;  /* 0x000000012b00788c */ /* 0x000fe4000bf25270 */
[----:B------:R-:W-:Y:S01]  /*52d0*/  UISETP.NE.AND UP2, UPT, UR42, 0x1, UPT ;  /* 0x000000012a00788c */ /* 0x000fe2000bf45270 */
[----:B------:R-:W-:Y:S02]  /*52e0*/  UMOV UR4, UR5 ;  /* 0x0000000500047c82 */ /* 0x000fe40008000000 */
[----:B--2---:R-:W-:Y:S03]  /*52f0*/  USHF.R.U32.HI UR5, URZ, UR12, UR4 ;  /* 0x0000000cff057299 */ /* 0x004fe60008011604 */
[----:B------:R-:W-:Y:S02]  /*5300*/  UMOV UR4, UR7 ;  /* 0x0000000700047c82 */ /* 0x000fe40008000000 */
[----:B------:R-:W-:Y:S02]  /*5310*/  USHF.R.U32.HI UR7, URZ, UR53, UR4 ;  /* 0x00000035ff077299 */ /* 0x000fe40008011604 */
[----:B------:R-:W-:Y:S02]  /*5320*/  USEL UR4, UR47, UR5, !UP0 ;  /* 0x000000052f047287 */ /* 0x000fe4000c000000 */
[----:B------:R-:W-:Y:S01]  /*5330*/  USEL UR7, UR58, UR7, !UP1 ;  /* 0x000000073a077287 */ /* 0x000fe2000c800000 */
[----:B------:R-:W-:Y:S01]  /*5340*/  UMOV UR5, UR9 ;  /* 0x0000000900057c82 */ /* 0x000fe20008000000 */
[----:B------:R-:W-:Y:S02]  /*5350*/  UIMAD.WIDE.U32 UR8, UR4, UR40, URZ ;  /* 0x00000028040872a5 */ /* 0x000fe4000f8e00ff */
[----:B------:R-:W-:Y:S03]  /*5360*/  USHF.R.U32.HI UR6, URZ, UR12, UR5 ;  /* 0x0000000cff067299 */ /* 0x000fe60008011605 */
[----:B------:R-:W-:Y:S01]  /*5370*/  UMOV UR5, UR11 ;  /* 0x0000000b00057c82 */ /* 0x000fe20008000000 */
[----:B------:R-:W-:Y:S02]  /*5380*/  UIMAD.WIDE.U32 UR10, UR7, UR40, URZ ;  /* 0x00000028070a72a5 */ /* 0x000fe4000f8e00ff */
[----:B------:R-:W-:Y:S02]  /*5390*/  USHF.R.U32.HI UR12, URZ, UR53, UR5 ;  /* 0x00000035ff0c7299 */ /* 0x000fe40008011605 */
[----:B------:R-:W-:Y:S01]  /*53a0*/  USEL UR6, UR37, UR6, !UP0 ;  /* 0x0000000625067287 */ /* 0x000fe2000c000000 */
[----:B------:R-:W-:Y:S02]  /*53b0*/  UMOV UR5, UR9 ;  /* 0x0000000900057c82 */ /* 0x000fe40008000000 */
[----:B------:R-:W-:Y:S01]  /*53c0*/  UMOV UR10, UR11 ;  /* 0x0000000b000a7c82 */ /* 0x000fe20008000000 */
[----:B------:R-:W-:Y:S02]  /*53d0*/  @UP2 USHF.R.U32.HI UR4, URZ, UR41, UR5 ;  /* 0x00000029ff042299 */ /* 0x000fe40008011605 */
[----:B------:R-:W-:Y:S02]  /*53e0*/  @UP2 USHF.R.U32.HI UR7, URZ, UR41, UR10 ;  /* 0x00000029ff072299 */ /* 0x000fe4000801160a */
[----:B------:R-:W-:Y:S02]  /*53f0*/  UIMAD UR4, UR42, UR4, URZ ;  /* 0x000000042a0472a4 */ /* 0x000fe4000f8e02ff */
        /* <DEDUP_REMOVED lines=8> */
[----:B------:R-:W-:Y:S02]  /*5480*/  USEL UR11, UR6, UR4, !UP2 ;  /* 0x00000004060b7287 */ /* 0x000fe4000d000000 */
[----:B------:R-:W-:Y:S02]  /*5490*/  UIADD3 UR8, UPT, UPT, -UR5, URZ, URZ ;  /* 0x000000ff05087290 */ /* 0x000fe4000fffe1ff */
[----:B------:R-:W-:Y:S01]  /*54a0*/  UIADD3 UR10, UPT, UPT, -UR11, URZ, URZ ;  /* 0x000000ff0b0a7290 */ /* 0x000fe2000fffe1ff */
[----:B------:R-:W-:Y:S01]  /*54b0*/  @!UP0 UMOV UR4, UR9 ;  /* 0x0000000900048c82 */ /* 0x000fe20008000000 */
[----:B------:R-:W-:Y:S02]  /*54c0*/  UIADD3 UR9, UPT, UPT, -UR6, URZ, URZ ;  /* 0x000000ff06097290 */ /* 0x000fe4000fffe1ff */
[----:B------:R-:W-:Y:S02]  /*54d0*/  @!UP0 USHF.R.U32.HI UR4, URZ, UR41, UR4 ;  /* 0x00000029ff048299 */ /* 0x000fe40008011604 */
[----:B------:R-:W-:Y:S02]  /*54e0*/  UIMAD UR10, UR42, UR10, UR6 ;  /* 0x0000000a2a0a72a4 */ /* 0x000fe4000f8e0206 */
[----:B------:R-:W-:Y:S04]  /*54f0*/  @!UP0 USEL UR4, UR5, UR4, !UP2 ;  /* 0x0000000405048287 */ /* 0x000fe8000d000000 */
[----:B------:R-:W-:Y:S02]  /*5500*/  @!UP0 UIMAD UR10, UR7, UR10, UR4 ;  /* 0x0000000a070a82a4 */ /* 0x000fe4000f8e0204 */
[----:B------:R-:W-:Y:S02]  /*5510*/  @!UP0 UIADD3 UR11, UPT, UPT, UR11, -UR4, URZ ;  /* 0x800000040b0b8290 */ /* 0x000fe4000fffe0ff */
[----:B------:R-:W-:Y:S02]  /*5520*/  UIMAD UR7, UR43, UR8, UR38 ;  /* 0x000000082b0772a4 */ /* 0x000fe4000f8e0226 */
[----:B------:R-:W-:Y:S02]  /*5530*/  @!UP0 UIMAD UR6, UR11, UR42, UR5 ;  /* 0x0000002a0b0682a4 */ /* 0x000fe4000f8e0205 */
[----:B------:R-:W-:Y:S01]  /*5540*/  UIMAD UR4, UR54, UR9, UR37 ;  /* 0x00000009360472a4 */ /* 0x000fe2000f8e0225 */
[----:B------:R-:W-:Y:S02]  /*5550*/  @!UP0 UMOV UR5, UR10 ;  /* 0x0000000a00058c82 */ /* 0x000fe40008000000 */
[----:B------:R-:W-:Y:S02]  /*5560*/  UIMAD UR38, UR5, UR43, UR7 ;  /* 0x0000002b052672a4 */ /* 0x000fe4000f8e0207 */
[----:B------:R-:W-:Y:S11]  /*5570*/  UIMAD UR37, UR6, UR54, UR4 ;  /* 0x00000036062572a4 */ /* 0x000ff6000f8e0204 */
[----:B------:R-:W-:Y:S01]  /*5580*/  @!UPT UIADD3 URZ, UPT, UPT, URZ, URZ, URZ ;  /* 0x000000fffffff290 */ /* 0x000fe2000fffe0ff */
.L_x_90:
[----:B------:R-:W-:Y:S01]  /*5590*/  UISETP.NE.AND UP0, UPT, UR39, 0x1, UPT ;  /* 0x000000012700788c */ /* 0x000fe2000bf05270 */
[----:B------:R-:W-:Y:S01]  /*55a0*/  R2UR UR11, R155 ;  /* 0x000000009b0b72ca */ /* 0x000fe200000e0000 */
[----:B------:R-:W-:Y:S01]  /*55b0*/  USHF.L.U32 UR50, UR16, 0x7, URZ ;  /* 0x0000000710327899 */ /* 0x000fe200080006ff */
[----:B------:R-:W-:Y:S01]  /*55c0*/  IADD3 R145, PT, PT, R145, 0x1, RZ ;  /* 0x0000000191917810 */ /* 0x000fe20007ffe0ff */
[----:B------:R-:W-:Y:S07]  /*55d0*/  USHF.L.U32 UR49, UR20, 0x8, URZ ;  /* 0x0000000814317899 */ /* 0x000fee00080006ff */
[----:B------:R-:W2:Y:S01]  /*55e0*/  @!UP0 LDCU.128 UR12, c[0x0][0xb10] ;  /* 0x00016200ff0c87ac */ /* 0x000ea20008000c00 */
[----:B------:R-:W3:Y:S01]  /*55f0*/  @!UP0 LDCU UR5, c[0x0][0xb0c] ;  /* 0x00016180ff0587ac */ /* 0x000ee20008000800 */
[----:B------:R-:W4:Y:S01]  /*5600*/  @!UP0 LDCU UR10, c[0x0][0xb20] ;  /* 0x00016400ff0a87ac */ /* 0x000f220008000800 */
[----:B--2---:R-:W-:Y:S02]  /*5610*/  UIMAD.WIDE.U32 UR8, UR38, UR12, URZ ;  /* 0x0000000c260872a5 */ /* 0x004fe4000f8e00ff */
[----:B------:R-:W-:Y:S02]  /*5620*/  UIMAD.WIDE.U32 UR6, UR37, UR15, URZ ;  /* 0x0000000f250672a5 */ /* 0x000fe4000f8e00ff */
[----:B------:R-:W-:Y:S03]  /*5630*/  @!UP0 UISETP.NE.AND UP1, UPT, UR14, 0x1, UPT ;  /* 0x000000010e00888c */ /* 0x000fe6000bf25270 */
[----:B------:R-:W-:Y:S01]  /*5640*/  @!UP0 UMOV UR4, UR9 ;  /* 0x0000000900048c82 */ /* 0x000fe20008000000 */
[----:B---3--:R-:W-:Y:S02]  /*5650*/  @!UP0 UISETP.NE.AND UP2, UPT, UR5, 0x1, UPT ;  /* 0x000000010500888c */ /* 0x008fe4000bf45270 */
[----:B------:R-:W-:Y:S01]  /*5660*/  @!UP0 USHF.R.U32.HI UR4, URZ, UR13, UR4 ;  /* 0x0000000dff048299 */ /* 0x000fe20008011604 */
[----:B------:R-:W-:Y:S02]  /*5670*/  @!UP0 UMOV UR6, UR7 ;  /* 0x0000000700068c82 */ /* 0x000fe40008000000 */
[----:B----4-:R-:W-:Y:S02]  /*5680*/  @!UP0 USHF.R.U32.HI UR6, URZ, UR10, UR6 ;  /* 0x0000000aff068299 */ /* 0x010fe40008011606 */
[----:B------:R-:W-:Y:S02]  /*5690*/  @!UP0 USEL UR7, UR38, UR4, !UP2 ;  /* 0x0000000426078287 */ /* 0x000fe4000d000000 */
[----:B------:R-:W-:Y:S04]  /*56a0*/  @!UP0 USEL UR6, UR37, UR6, !UP1 ;  /* 0x0000000625068287 */ /* 0x000fe8000c800000 */
[----:B------:R-:W-:Y:S02]  /*56b0*/  @!UP0 UIADD3 UR4, UPT, UPT, -UR7, UR6, URZ ;  /* 0x0000000607048290 */ /* 0x000fe4000fffe1ff */
[----:B------:R-:W-:Y:S02]  /*56c0*/  @!UP0 UIADD3 UR6, UPT, UPT, UR7, -UR6, URZ ;  /* 0x8000000607068290 */ /* 0x000fe4000fffe0ff */
[----:B------:R-:W-:Y:S02]  /*56d0*/  @!UP0 UIMAD UR38, UR4, UR5, UR38 ;  /* 0x00000005042682a4 */ /* 0x000fe4000f8e0226 */
[----:B------:R-:W-:Y:S02]  /*56e0*/  @!UP0 UIMAD UR37, UR6, UR14, UR37 ;  /* 0x0000000e062582a4 */ /* 0x000fe4000f8e0225 */
[----:B------:R-:W-:Y:S09]  /*56f0*/  ULOP3.LUT UP0, URZ, UR11, 0x1b0, URZ, 0xc0, !UPT ;  /* 0x000001b00bff7892 */ /* 0x000ff2000f80c0ff */
[----:B------:R-:W-:Y:S05]  /*5700*/  BRA.U !UP0, `(.L_x_91) ;  /* 0x0000000108407547 */ /* 0x000fea000b800000 */
[----:B------:R-:W2:Y:S01]  /*5710*/  LDCU.64 UR8, c[0x4][0x88] ;  /* 0x01001100ff0877ac */ /* 0x000ea20008000a00 */
[----:B------:R-:W-:Y:S01]  /*5720*/  MOV R3, 0x0 ;  /* 0x0000000000037802 */ /* 0x000fe20000000f00 */
[----:B------:R-:W-:Y:S02]  /*5730*/  HFMA2 R12, -RZ, RZ, 0, 5.9604644775390625e-08 ;  /* 0x00000001ff0c7431 */ /* 0x000fe400000001ff */
[----:B------:R-:W-:Y:S02]  /*5740*/  IMAD.MOV.U32 R8, RZ, RZ, 0x70 ;  /* 0x00000070ff087424 */ /* 0x000fe400078e00ff */
[----:B------:R-:W-:Y:S01]  /*5750*/  IMAD.MOV.U32 R13, RZ, RZ, RZ ;  /* 0x000000ffff0d7224 */ /* 0x000fe200078e00ff */
[----:B------:R-:W3:Y:S01]  /*5760*/  LDCU.64 UR6, c[0x4][0x90] ;  /* 0x01001200ff0677ac */ /* 0x000ee20008000a00 */
[----:B------:R-:W4:Y:S01]  /*5770*/  LDC.64 R2, c[0x4][R3] ;  /* 0x0100000003027b82 */ /* 0x000f220000000a00 */
[----:B------:R-:W1:Y:S01]  /*5780*/  LDCU.64 UR4, c[0x4][0x8] ;  /* 0x01000100ff0477ac */ /* 0x000e620008000a00 */
[----:B--2---:R-:W-:Y:S01]  /*5790*/  MOV R5, UR9 ;  /* 0x0000000900057c02 */ /* 0x004fe20008000f00 */
[----:B------:R-:W-:Y:S01]  /*57a0*/  IMAD.U32 R4, RZ, RZ, UR8 ;  /* 0x00000008ff047e24 */ /* 0x000fe2000f8e00ff */
[----:B---3--:R-:W-:Y:S01]  /*57b0*/  MOV R7, UR7 ;  /* 0x0000000700077c02 */ /* 0x008fe20008000f00 */
[----:B------:R-:W-:Y:S01]  /*57c0*/  IMAD.U32 R6, RZ, RZ, UR6 ;  /* 0x00000006ff067e24 */ /* 0x000fe2000f8e00ff */
[----:B-1----:R-:W-:Y:S01]  /*57d0*/  MOV R11, UR5 ;  /* 0x00000005000b7c02 */ /* 0x002fe20008000f00 */
[----:B------:R-:W-:Y:S02]  /*57e0*/  IMAD.U32 R10, RZ, RZ, UR4 ;  /* 0x00000004ff0a7e24 */ /* 0x000fe4000f8e00ff */
[----:B------:R-:W-:Y:S07]  /*57f0*/  LEPC R20, `(.L_x_91) ;  /* 0x000000001014794e */ /* 0x000fee0000000000 */
[----:B----45:R-:W-:Y:S05]  /*5800*/  CALL.ABS.NOINC R2 ;  /* 0x0000000002007343 */ /* 0x030fea0003c00000 */
.L_x_91:
[----:B------:R-:W-:Y:S01]  /*5810*/  LOP3.LUT P0, RZ, R153, 0x1b0, RZ, 0xc0, !PT ;  /* 0x000001b099ff7812 */ /* 0x000fe2000780c0ff */
[----:B------:R-:W-:Y:S11]  /*5820*/  BSSY.RECONVERGENT B6, `(.L_x_92) ;  /* 0x0000013000067945 */ /* 0x000ff60003800200 */
[----:B------:R-:W-:Y:S01]  /*5830*/  @!UPT UIADD3 URZ, UPT, UPT, URZ, URZ, URZ ;  /* 0x000000fffffff290 */ /* 0x000fe2000fffe0ff */
[----:B------:R-:W-:Y:S05]  /*5840*/  @!P0 BRA `(.L_x_93) ;  /* 0x0000000000408947 */ /* 0x000fea0003800000 */
        /* <DEDUP_REMOVED lines=16> */
.L_x_93:
[----:B------:R-:W-:Y:S05]  /*5950*/  BSYNC.RECONVERGENT B6 ;  /* 0x0000000000067941 */ /* 0x000fea0003800200 */
.L_x_92:
[----:B------:R-:W-:Y:S01]  /*5960*/  R2UR UR4, R144 ;  /* 0x00000000900472ca */ /* 0x000fe200000e0000 */
[----:B------:R-:W-:Y:S01]  /*5970*/  UISETP.NE.U32.AND UP0, UPT, UR60, URZ, UPT ;  /* 0x000000ff3c00728c */ /* 0x000fe2000bf05070 */
[----:B------:R-:W-:Y:S02]  /*5980*/  ISETP.NE.U32.AND P4, PT, R138, RZ, PT ;  /* 0x000000ff8a00720c */ /* 0x000fe40003f85070 */
[----:B------:R-:W-:Y:S01]  /*5990*/  ISETP.NE.U32.AND P2, PT, RZ, UR56, PT ;  /* 0x00000038ff007c0c */ /* 0x000fe2000bf45070 */
[----:B------:R-:W-:Y:S01]  /*59a0*/  UISETP.NE.AND.EX UP1, UPT, UR61, URZ, UPT, UP0 ;  /* 0x000000ff3d00728c */ /* 0x000fe2000bf25300 */
[----:B------:R-:W-:Y:S01]  /*59b0*/  ISETP.NE.AND.EX P4, PT, R139, RZ, PT, P4 ;  /* 0x000000ff8b00720c */ /* 0x000fe20003f85340 */
[----:B------:R-:W-:Y:S01]  /*59c0*/  UPLOP3.LUT UP0, UPT, UPT, UPT, UPT, 0x40, 0x4 ;  /* 0x000000000004789c */ /* 0x000fe20003f0e870 */
[----:B------:R-:W-:Y:S05]  /*59d0*/  ISETP.NE.AND.EX P2, PT, RZ, UR57, PT, P2 ;  /* 0x00000039ff007c0c */ /* 0x000fea000bf45320 */
[----:B------:R-:W-:Y:S06]  /*59e0*/  UISETP.NE.AND UP2, UPT, UR4, URZ, UPT ;  /* 0x000000ff0400728c */ /* 0x000fec000bf45270 */
[----:B------:R-:W-:Y:S05]  /*59f0*/  PLOP3.LUT P1, PT, PT, PT, UP2, 0x80, 0x8 ;  /* 0x000000000008781c */ /* 0x000fea0003f2f028 */
[----:B------:R-:W-:Y:S06]  /*5a00*/  @UP2 UPLOP3.LUT UP0, UPT, UPT, UPT, UP1, 0x80, 0x8 ;  /* 0x000000000008289c */ /* 0x000fec0003f0f010 */
[----:B------:R-:W-:Y:S01]  /*5a10*/  PLOP3.LUT P0, PT, PT, PT, UP0, 0x80, 0x8 ;  /* 0x000000000008781c */ /* 0x000fe20003f0f008 */
[----:B------:R-:W-:Y:S01]  /*5a20*/  @!UPT UIADD3 URZ, UPT, UPT, URZ, URZ, URZ ;  /* 0x000000fffffff290 */ /* 0x000fe2000fffe0ff */
[----:B------:R-:W-:Y:S11]  /*5a30*/  BRA.U !UP1, `(.L_x_94) ;  /* 0x00000001093c7547 */ /* 0x000ff6000b800000 */
[----:B------:R-:W-:Y:S01]  /*5a40*/  UISETP.NE.U32.AND UP0, UPT, UR56, URZ, UPT ;  /* 0x000000ff3800728c */ /* 0x000fe2000bf05070 */
[----:B-1----:R-:W-:Y:S01]  /*5a50*/  HFMA2 R0, -RZ, RZ, 0, 5.9604644775390625e-08 ;  /* 0x00000001ff007431 */ /* 0x002fe200000001ff */
[----:B------:R-:W1:Y:S01]  /*5a60*/  LDCU.64 UR8, c[0x0][0x358] ;  /* 0x00006b00ff0877ac */ /* 0x000e620008000a00 */
[----:B------:R-:W-:Y:S01]  /*5a70*/  IMAD.MOV.U32 R140, RZ, RZ, 0x1 ;  /* 0x00000001ff8c7424 */ /* 0x000fe200078e00ff */
[----:B------:R-:W-:Y:S06]  /*5a80*/  UISETP.NE.AND.EX UP0, UPT, UR57, URZ, UPT, UP0 ;  /* 0x000000ff3900728c */ /* 0x000fec000bf05300 */
[----:B------:R-:W-:Y:S05]  /*5a90*/  PLOP3.LUT P3, PT, PT, PT, UP0, 0x80, 0x8 ;  /* 0x000000000008781c */ /* 0x000fea0003f6f008 */
[----:B------:R-:W2:Y:S01]  /*5aa0*/  @UP0 LDCU.64 UR4, c[0x0][0x888] ;  /* 0x00011100ff0407ac */ /* 0x000ea20008000a00 */
[----:B------:R-:W-:Y:S07]  /*5ab0*/  @UP0 UIMAD UR6, UR36, UR60, URZ ;  /* 0x0000003c240602a4 */ /* 0x000fee000f8e02ff */
[----:B------:R-:W-:Y:S01]  /*5ac0*/  @!P3 PRMT R140, R0, 0x7610, R140 ;  /* 0x00007610008cb816 */ /* 0x000fe2000000008c */
[----:B--2---:R-:W-:Y:S06]  /*5ad0*/  @UP0 UIMAD.WIDE UR4, UR6, 0x4, UR4 ;  /* 0x00000004060408a5 */ /* 0x004fec000f8e0204 */
[----:B------:R-:W-:Y:S01]  /*5ae0*/  IMAD.U32 R2, RZ, RZ, UR4 ;  /* 0x00000004ff027e24 */ /* 0x000fe2000f8e00ff */
[----:B------:R-:W-:Y:S04]  /*5af0*/  MOV R3, UR5 ;  /* 0x0000000500037c02 */ /* 0x000fe80008000f00 */
[----:B------:R-:W2:Y:S01]  /*5b00*/  @!UP0 LDCU UR4, c[0x0][0x880] ;  /* 0x00011000ff0487ac */ /* 0x000ea20008000800 */
[----:B-1---5:R3:W5:Y:S02]  /*5b10*/  @P3 LDG.E R72, desc[UR8][R2.64] ;  /* 0x0000000802483981 */ /* 0x022764000c1e1900 */
[----:B--23--:R-:W-:Y:S02]  /*5b20*/  @!P3 IMAD.U32 R72, RZ, RZ, UR4 ;  /* 0x00000004ff48be24 */ /* 0x00cfe4000f8e00ff */
.L_x_94:
[----:B------:R-:W-:Y:S05]  /*5b30*/  @!P4 BRA `(.L_x_95) ;  /* 0x000000000024c947 */ /* 0x000fea0003800000 */
[----:B------:R-:W-:Y:S01]  /*5b40*/  ISETP.NE.U32.AND P3, PT, R136, RZ, PT ;  /* 0x000000ff8800720c */ /* 0x000fe20003f65070 */
[----:B------:R-:W2:Y:S03]  /*5b50*/  LDCU.64 UR4, c[0x0][0x358] ;  /* 0x00006b00ff0477ac */ /* 0x000ea60008000a00 */
[----:B------:R-:W-:Y:S11]  /*5b60*/  ISETP.NE.AND.EX P3, PT, R137, RZ, PT, P3 ;  /* 0x000000ff8900720c */ /* 0x000ff60003f65330 */
[----:B------:R-:W-:Y:S02]  /*5b70*/  @!UPT UIADD3 URZ, UPT, UPT, URZ, URZ, URZ ;  /* 0x000000fffffff290 */ /* 0x000fe4000fffe0ff */
[----:B------:R-:W3:Y:S01]  /*5b80*/  @P3 LDC.64 R2, c[0x0][0x8a8] ;  /* 0x00022a00ff023b82 */ /* 0x000ee20000000a00 */
[----:B-1----:R-:W-:Y:S04]  /*5b90*/  @P3 IMAD R0, R138, UR36, RZ ;  /* 0x000000248a003c24 */ /* 0x002fe8000f8e02ff */
[----:B---3--:R-:W-:Y:S05]  /*5ba0*/  @P3 IMAD.WIDE R2, R0, 0x4, R2 ;  /* 0x0000000400023825 */ /* 0x008fea00078e0202 */
[----:B--2--5:R2:W5:Y:S02]  /*5bb0*/  @P3 LDG.E R70, desc[UR4][R2.64] ;  /* 0x0000000402463981 */ /* 0x024564000c1e1900 */
[----:B--2---:R-:W3:Y:S02]  /*5bc0*/  @!P3 LDC R70, c[0x0][0x8a0] ;  /* 0x00022800ff46bb82 */ /* 0x004ee40000000800 */
.L_x_95:
[----:B-----5:R-:W-:Y:S01]  /*5bd0*/  ISETP.NE.AND P4, PT, R72, RZ, PT ;  /* 0x000000ff4800720c */ /* 0x020fe20003f85270 */
[----:B------:R-:W-:Y:S01]  /*5be0*/  BSSY B1, `(.L_x_96) ;  /* 0x0000048000017945 */ /* 0x000fe20003800000 */
[----:B------:R-:W-:Y:S01]  /*5bf0*/  SEL R7, RZ, 0xffffffff, P2 ;  /* 0xffffffffff077807 */ /* 0x000fe20001000000 */
[----:B------:R-:W-:Y:S01]  /*5c00*/  IMAD.MOV.U32 R79, RZ, RZ, 0x1 ;  /* 0x00000001ff4f7424 */ /* 0x000fe200078e00ff */
[----:B------:R-:W-:Y:S01]  /*5c10*/  LOP3.LUT P3, RZ, R140, 0xff, RZ, 0xc0, !PT ;  /* 0x000000ff8cff7812 */ /* 0x000fe2000786c0ff */
[----:B------:R-:W-:Y:S01]  /*5c20*/  IMAD R71, R68, 0x100, R69 ;  /* 0x0000010044477824 */ /* 0x000fe200078e0245 */
[----:B-1----:R-:W-:Y:S02]  /*5c30*/  @P1 SEL R0, RZ, 0xffffffff, P4 ;  /* 0xffffffffff001807 */ /* 0x002fe40002000000 */
[----:B------:R-:W-:Y:S02]  /*5c40*/  CS2R R90, SRZ ;  /* 0x00000000005a7805 */ /* 0x000fe4000001ff00 */
[----:B------:R-:W-:Y:S02]  /*5c50*/  LEA R3, R148, UR44, 0x3 ;  /* 0x0000002c94037c11 */ /* 0x000fe4000f8e18ff */
[----:B------:R-:W-:Y:S02]  /*5c60*/  CS2R R88, SRZ ;  /* 0x0000000000587805 */ /* 0x000fe4000001ff00 */
[----:B------:R-:W-:Y:S02]  /*5c70*/  @P0 SEL R0, R7, R0, !P3 ;  /* 0x0000000007000207 */ /* 0x000fe40005800000 */
[----:B------:R-:W-:Y:S02]  /*5c80*/  CS2R R86, SRZ ;  /* 0x0000000000567805 */ /* 0x000fe4000001ff00 */
[----:B------:R-:W-:Y:S02]  /*5c90*/  LEA R78, R68, UR44, 0x3 ;  /* 0x0000002c444e7c11 */ /* 0x000fe4000f8e18ff */
[----:B------:R-:W-:Y:S02]  /*5ca0*/  CS2R R84, SRZ ;  /* 0x0000000000547805 */ /* 0x000fe4000001ff00 */
[----:B------:R-:W-:Y:S02]  /*5cb0*/  @P1 LOP3.LUT R0, R0, 0x1, RZ, 0xc0, !PT ;  /* 0x0000000100001812 */ /* 0x000fe400078ec0ff */
[----:B------:R-:W-:Y:S02]  /*5cc0*/  CS2R R82, SRZ ;  /* 0x0000000000527805 */ /* 0x000fe4000001ff00 */
[----:B------:R-:W-:Y:S02]  /*5cd0*/  SHF.L.U32 R5, R149, 0x1f, RZ ;  /* 0x0000001f95057819 */ /* 0x000fe400000006ff */
[----:B------:R-:W-:Y:S02]  /*5ce0*/  CS2R R80, SRZ ;  /* 0x0000000000507805 */ /* 0x000fe4000001ff00 */
[----:B------:R-:W-:Y:S02]  /*5cf0*/  ISETP.NE.U32.OR P6, PT, R0, 0x1, !P1 ;  /* 0x000000010000780c */ /* 0x000fe40004fc5470 */
[----:B------:R-:W-:Y:S02]  /*5d00*/  CS2R R94, SRZ ;  /* 0x00000000005e7805 */ /* 0x000fe4000001ff00 */
[----:B------:R-:W-:Y:S02]  /*5d10*/  PLOP3.LUT P2, PT, PT, PT, UP1, 0x80, 0x8 ;  /* 0x000000000008781c */ /* 0x000fe40003f4f018 */
[----:B------:R-:W-:Y:S02]  /*5d20*/  CS2R R92, SRZ ;  /* 0x00000000005c7805 */ /* 0x000fe4000001ff00 */
[----:B------:R-:W-:Y:S02]  /*5d30*/  SEL R0, RZ, 0xffffffff, P4 ;  /* 0xffffffffff007807 */ /* 0x000fe40002000000 */
[----:B------:R-:W-:Y:S03]  /*5d40*/  P2R R99, PR, RZ, 0x40 ;  /* 0x00000040ff637803 */ /* 0x000fe60000000000 */
[----:B------:R-:W-:Y:S04]  /*5d50*/  @P6 SHF.L.U32 R2, R146, 0x1f, RZ ;  /* 0x0000001f92026819 */ /* 0x000fe800000006ff */
[----:B------:R-:W-:Y:S01]  /*5d60*/  @P2 SEL R0, R7, R0, !P3 ;  /* 0x0000000007002207 */ /* 0x000fe20005800000 */
[----:B------:R-:W1:Y:S03]  /*5d70*/  @P6 SYNCS.PHASECHK.TRANS64.TRYWAIT P1, [R3+URZ+0x50], R2 ;  /* 0x00005002030065a7 */ /* 0x000e6600080211ff */
[----:B------:R-:W-:Y:S04]  /*5d80*/  LOP3.LUT R0, R0, 0x1, RZ, 0xc0, !PT ;  /* 0x0000000100007812 */ /* 0x000fe800078ec0ff */
[----:B------:R-:W-:Y:S04]  /*5d90*/  ISETP.NE.U32.AND P5, PT, R0, 0x1, PT ;  /* 0x000000010000780c */ /* 0x000fe80003fa5070 */
[----:B------:R-:W-:Y:S01]  /*5da0*/  P2R R96, PR, RZ, 0x20 ;  /* 0x00000020ff607803 */ /* 0x000fe20000000000 */
[----:B------:R2:W4:Y:S01]  /*5db0*/  SYNCS.PHASECHK.TRANS64.TRYWAIT P0, [R78+URZ+0xc0], R5 ;  /* 0x0000c0054e0075a7 */ /* 0x00052200080011ff */
[----:B-1----:R-:W-:Y:S01]  /*5dc0*/  @P6 SEL R79, RZ, 0x1, !P1 ;  /* 0x00000001ff4f6807 */ /* 0x002fe20004800000 */
[----:B--2---:R-:W-:Y:S06]  /*5dd0*/  @!P6 BRA `(.L_x_97) ;  /* 0x0000000000a0e947 */ /* 0x004fec0003800000 */
[----:B------:R-:W-:Y:S01]  /*5de0*/  @P5 IMAD R7, R148, 0x2000, R135 ;  /* 0x0000200094075824 */ /* 0x000fe200078e0287 */
[----:B------:R-:W-:Y:S01]  /*5df0*/  ISETP.NE.AND P1, PT, R79, RZ, PT ;  /* 0x000000ff4f00720c */ /* 0x000fe20003f25270 */
[----:B------:R-:W-:Y:S01]  /*5e00*/  BSSY B0, `(.L_x_98) ;  /* 0x0000011000007945 */ /* 0x000fe20003800000 */
[----:B------:R-:W-:Y:S01]  /*5e10*/  CS2R R94, SRZ ;  /* 0x00000000005e7805 */ /* 0x000fe2000001ff00 */
[----:B------:R-:W-:Y:S01]  /*5e20*/  @P5 VIADD R9, R7, UR44 ;  /* 0x0000002c07095c36 */ /* 0x000fe20008000000 */
[----:B------:R-:W-:Y:S02]  /*5e30*/  CS2R R92, SRZ ;  /* 0x00000000005c7805 */ /* 0x000fe4000001ff00 */
[----:B------:R-:W-:Y:S02]  /*5e40*/  CS2R R82, SRZ ;  /* 0x0000000000527805 */ /* 0x000fe4000001ff00 */
[----:B------:R-:W-:Y:S01]  /*5e50*/  CS2R R80, SRZ ;  /* 0x0000000000507805 */ /* 0x000fe2000001ff00 */
[--C-:B------:R-:W-:Y:S01]  /*5e60*/  @P5 IMAD.IADD R6, R152, 0x1, R9.reuse ;  /* 0x0000000198065824 */ /* 0x100fe200078e0209 */
[----:B------:R-:W-:Y:S01]  /*5e70*/  CS2R R86, SRZ ;  /* 0x0000000000567805 */ /* 0x000fe2000001ff00 */
[--C-:B------:R-:W-:Y:S01]  /*5e80*/  @P5 IMAD.IADD R4, R151, 0x1, R9.reuse ;  /* 0x0000000197045824 */ /* 0x100fe200078e0209 */
[----:B------:R-:W-:Y:S01]  /*5e90*/  CS2R R84, SRZ ;  /* 0x0000000000547805 */ /* 0x000fe2000001ff00 */
[----:B------:R-:W-:Y:S01]  /*5ea0*/  @P5 IMAD R2, R150, 0x10, R9 ;  /* 0x0000001096025824 */ /* 0x000fe200078e0209 */
[----:B------:R-:W-:Y:S02]  /*5eb0*/  CS2R R90, SRZ ;  /* 0x00000000005a7805 */ /* 0x000fe4000001ff00 */
[----:B------:R-:W-:Y:S01]  /*5ec0*/  CS2R R88, SRZ ;  /* 0x0000000000587805 */ /* 0x000fe2000001ff00 */
[----:B------:R-:W-:Y:S06]  /*5ed0*/  @P1 BRA `(.L_x_99) ;  /* 0x00000000000c1947 */ /* 0x000fec0003800000 */
[----:B------:R-:W-:Y:S04]  /*5ee0*/  SHF.L.U32 R0, R146, 0x1f, RZ ;  /* 0x0000001f92007819 */ /* 0x000fe800000006ff */
[----:B------:R-:W1:Y:S02]  /*5ef0*/  SYNCS.PHASECHK.TRANS64.TRYWAIT P1, [R3+URZ+0x50], R0 ;  /* 0x00005000030075a7 */ /* 0x000e6400080211ff */
[----:B-1----:R-:W-:Y:S05]  /*5f00*/  @!P1 BRA `(.L_x_100) ;  /* 0x0000006000809947 */ /* 0x002fea0003800000 */
.L_x_99:
[----:B------:R-:W-:Y:S05]  /*5f10*/  BSYNC B0 ;  /* 0x0000000000007941 */ /* 0x000fea0003800000 */
.L_x_98:
[----:B------:R-:W-:Y:S01]  /*5f20*/  ISETP.NE.AND P1, PT, R96, RZ, PT ;  /* 0x000000ff6000720c */ /* 0x000fe20003f25270 */
[----:B-1----:R-:W-:Y:S02]  /*5f30*/  VIADD R3, R3, 0x70 ;  /* 0x0000007003037836 */ /* 0x002fe40000000000 */
[----:B------:R-:W-:Y:S02]  /*5f40*/  IMAD.U32 R0, RZ, RZ, UR45 ;  /* 0x0000002dff007e24 */ /* 0x000fe4000f8e00ff */
[----:B------:R-:W-:Y:S03]  /*5f50*/  VIADD R148, R148, 0x1 ;  /* 0x0000000194947836 */ /* 0x000fe60000000000 */
[----:B------:R-:W-:Y:S05]  /*5f60*/  PRMT R0, R0, 0x654, R3 ;  /* 0x0000065400007816 */ /* 0x000fea0000000003 */
[----:B------:R1:W2:Y:S04]  /*5f70*/  @P1 LDS.128 R92, [R7+UR44+0x200] ;  /* 0x0002002c075c1984 */ /* 0x0002a80008000c00 */
[----:B------:R1:W1:Y:S04]  /*5f80*/  @P1 LDS.128 R80, [R6+0x200] ;  /* 0x0002000006501984 */ /* 0x0002680000000c00 */
[----:B------:R1:W1:Y:S04]  /*5f90*/  @P1 LDS.128 R84, [R4+0x200] ;  /* 0x0002000004541984 */ /* 0x0002680000000c00 */
[----:B------:R1:W1:Y:S01]  /*5fa0*/  @P1 LDS.128 R88, [R2+0x200] ;  /* 0x0002000002581984 */ /* 0x0002620000000c00 */
[C---:B------:R-:W-:Y:S01]  /*5fb0*/  ISETP.NE.AND P1, PT, R148.reuse, 0x4, PT ;  /* 0x000000049400780c */ /* 0x040fe20003f25270 */
[----:B------:R-:W-:Y:S01]  /*5fc0*/  @!PT LDS RZ, [RZ] ;  /* 0x00000000fffff984 */ /* 0x000fe20000000800 */
[----:B------:R-:W-:Y:S01]  /*5fd0*/  @!PT LDS RZ, [RZ] ;  /* 0x00000000fffff984 */ /* 0x000fe20000000800 */
[----:B------:R-:W-:Y:S01]  /*5fe0*/  @!PT LDS RZ, [RZ] ;  /* 0x00000000fffff984 */ /* 0x000fe20000000800 */
[----:B------:R-:W-:Y:S01]  /*5ff0*/  @!PT LDS RZ, [RZ] ;  /* 0x00000000fffff984 */ /* 0x000fe20000000800 */
[----:B------:R5:W-:Y:S06]  /*6000*/  MEMBAR.ALL.CTA ;  /* 0x0000000000007992 */ /* 0x000bec0000008000 */
[----:B-----5:R-:W5:Y:S01]  /*6010*/  FENCE.VIEW.ASYNC.S ;  /* 0x00000000000073c6 */ /* 0x020f620000000000 */
[----:B------:R-:W-:Y:S02]  /*6020*/  SEL R3, RZ, 0x1, P1 ;  /* 0x00000001ff037807 */ /* 0x000fe40000800000 */
[----:B------:R-:W-:Y:S02]  /*6030*/  SEL R148, R148, RZ, P1 ;  /* 0x000000ff94947207 */ /* 0x000fe40000800000 */
[----:B------:R-:W-:Y:S01]  /*6040*/  LOP3.LUT R146, R146, R3, RZ, 0x3c, !PT ;  /* 0x0000000392927212 */ /* 0x000fe200078e3cff */
[----:B-----5:R1:W-:Y:S06]  /*6050*/  SYNCS.ARRIVE.TRANS64.RED.A1T0 RZ, [R0+URZ], RZ ;  /* 0x000000ff00ff79a7 */ /* 0x0203ec00081004ff */
.L_x_97:
[----:B------:R-:W-:Y:S05]  /*6060*/  BSYNC B1 ;  /* 0x0000000000017941 */ /* 0x000fea0003800000 */
.L_x_96:
[----:B-1----:R-:W-:Y:S04]  /*6070*/  SHF.R.U32.HI R0, RZ, 0x15, R71 ;  /* 0x00000015ff007819 */ /* 0x002fe80000011647 */
[----:B------:R-:W-:Y:S01]  /*6080*/  LOP3.LUT P1, RZ, R0, 0x3, R141, 0x48, !PT ;  /* 0x0000000300ff7812 */ /* 0x000fe2000782488d */
[----:B------:R-:W-:Y:S01]  /*6090*/  @!UPT UIADD3 URZ, UPT, UPT, URZ, URZ, URZ ;  /* 0x000000fffffff290 */ /* 0x000fe2000fffe0ff */
[----:B----4-:R-:W-:Y:S11]  /*60a0*/  @P0 BRA `(.L_x_101) ;  /* 0x0000000000080947 */ /* 0x010ff60003800000 */
[----:B------:R-:W1:Y:S02]  /*60b0*/  SYNCS.PHASECHK.TRANS64.TRYWAIT P0, [R78+URZ+0xc0], R5 ;  /* 0x0000c0054e0075a7 */ /* 0x000e6400080011ff */
[----:B-1----:R-:W-:Y:S05]  /*60c0*/  @!P0 BRA `(.L_x_102) ;  /* 0x0000006000248947 */ /* 0x002fea0003800000 */
.L_x_101:
[----:B------:R-:W-:Y:S05]  /*60d0*/  @!P1 BRA `(.L_x_103) ;  /* 0x0000000000409947 */ /* 0x000fea0003800000 */
[----:B------:R-:W1:Y:S01]  /*60e0*/  LDCU.64 UR8, c[0x4][0x78] ;  /* 0x01000f00ff0877ac */ /* 0x000e620008000a00 */
[----:B------:R-:W-:Y:S01]  /*60f0*/  MOV R3, 0x0 ;  /* 0x0000000000037802 */ /* 0x000fe20000000f00 */
[----:B------:R-:W-:Y:S02]  /*6100*/  HFMA2 R12, -RZ, RZ, 0, 5.9604644775390625e-08 ;  /* 0x00000001ff0c7431 */ /* 0x000fe400000001ff */
[----:B------:R-:W-:Y:S02]  /*6110*/  IMAD.MOV.U32 R8, RZ, RZ, 0x192 ;  /* 0x00000192ff087424 */ /* 0x000fe400078e00ff */
[----:B------:R-:W-:Y:S01]  /*6120*/  IMAD.MOV.U32 R13, RZ, RZ, RZ ;  /* 0x000000ffff0d7224 */ /* 0x000fe200078e00ff */
[----:B------:R-:W4:Y:S01]  /*6130*/  LDCU.64 UR6, c[0x4][0x80] ;  /* 0x01001000ff0677ac */ /* 0x000f220008000a00 */
[----:B------:R-:W2:Y:S01]  /*6140*/  LDC.64 R2, c[0x4][R3] ;  /* 0x0100000003027b82 */ /* 0x000ea20000000a00 */
[----:B------:R-:W5:Y:S01]  /*6150*/  LDCU.64 UR4, c[0x4][0x18] ;  /* 0x01000300ff0477ac */ /* 0x000f620008000a00 */
[----:B-1----:R-:W-:Y:S01]  /*6160*/  MOV R5, UR9 ;  /* 0x0000000900057c02 */ /* 0x002fe20008000f00 */
[----:B------:R-:W-:Y:S01]  /*6170*/  IMAD.U32 R4, RZ, RZ, UR8 ;  /* 0x00000008ff047e24 */ /* 0x000fe2000f8e00ff */
[----:B----4-:R-:W-:Y:S01]  /*6180*/  MOV R7, UR7 ;  /* 0x0000000700077c02 */ /* 0x010fe20008000f00 */
[----:B------:R-:W-:Y:S01]  /*6190*/  IMAD.U32 R6, RZ, RZ, UR6 ;  /* 0x00000006ff067e24 */ /* 0x000fe2000f8e00ff */
[----:B-----5:R-:W-:Y:S01]  /*61a0*/  MOV R11, UR5 ;  /* 0x00000005000b7c02 */ /* 0x020fe20008000f00 */
[----:B------:R-:W-:Y:S02]  /*61b0*/  IMAD.U32 R10, RZ, RZ, UR4 ;  /* 0x00000004ff0a7e24 */ /* 0x000fe4000f8e00ff */
[----:B------:R-:W-:Y:S07]  /*61c0*/  LEPC R20, `(.L_x_103) ;  /* 0x000000001014794e */ /* 0x000fee0000000000 */
[----:B--23--:R-:W-:Y:S05]  /*61d0*/  CALL.ABS.NOINC R2 ;  /* 0x0000000002007343 */ /* 0x00cfea0003c00000 */
.L_x_103:
[----:B--2---:R-:W-:Y:S01]  /*61e0*/  SHF.L.U32 R75, R92, 0x10, RZ ;  /* 0x000000105c4b7819 */ /* 0x004fe200000006ff */
[----:B------:R-:W-:Y:S05]  /*61f0*/  WARPSYNC.ALL ;  /* 0x0000000000007948 */ /* 0x000fea0003800000 */
[----:B------:R-:W-:Y:S01]  /*6200*/  R2UR UR4, R71 ;  /* 0x00000000470472ca */ /* 0x000fe200000e0000 */
[----:B------:R-:W-:Y:S01]  /*6210*/  BSSY.RECONVERGENT B0, `(.L_x_104) ;  /* 0x0000121000007945 */ /* 0x000fe20003800200 */
[----:B------:R-:W-:Y:S02]  /*6220*/  SHF.L.U32 R98, R150, 0x4, RZ ;  /* 0x0000000496627819 */ /* 0x000fe400000006ff */
[C---:B------:R-:W-:Y:S02]  /*6230*/  PRMT R73, R92.reuse, 0x8880, RZ ;  /* 0x000088805c497816 */ /* 0x040fe400000000ff */
[----:B------:R-:W-:Y:S02]  /*6240*/  SHF.R.S32.HI R75, RZ, 0x18, R75 ;  /* 0x00000018ff4b7819 */ /* 0x000fe4000001144b */
[----:B------:R-:W-:Y:S02]  /*6250*/  SHF.R.S32.HI R76, RZ, 0x18, R93 ;  /* 0x00000018ff4c7819 */ /* 0x000fe4000001145d */
[----:B------:R-:W-:Y:S02]  /*6260*/  SHF.L.U32 R74, R92, 0x8, RZ ;  /* 0x000000085c4a7819 */ /* 0x000fe400000006ff */
[----:B------:R-:W-:Y:S01]  /*6270*/  SHF.L.U32 R77, R93, 0x8, RZ ;  /* 0x000000085d4d7819 */ /* 0x000fe200000006ff */
[----:B-1----:R-:W3:Y:S01]  /*6280*/  LDTM.x64 R4, tmem[UR4] ;  /* 0x00000004000479ee */ /* 0x002ee20008340000 */
[----:B------:R-:W-:Y:S02]  /*6290*/  SHF.R.S32.HI R74, RZ, 0x18, R74 ;  /* 0x00000018ff4a7819 */ /* 0x000fe4000001144a */
[----:B------:R-:W-:Y:S02]  /*62a0*/  SHF.R.S32.HI R77, RZ, 0x18, R77 ;  /* 0x00000018ff4d7819 */ /* 0x000fe4000001144d */
[----:B------:R-:W-:Y:S02]  /*62b0*/  ISETP.NE.AND P0, PT, R154, RZ, PT ;  /* 0x000000ff9a00720c */ /* 0x000fe40003f05270 */
[----:B------:R-:W-:Y:S02]  /*62c0*/  ISETP.NE.AND P6, PT, R99, RZ, PT ;  /* 0x000000ff6300720c */ /* 0x000fe40003fc5270 */
[----:B------:R-:W-:Y:S11]  /*62d0*/  LEA R116, R148, UR44, 0x3 ;  /* 0x0000002c94747c11 */ /* 0x000ff6000f8e18ff */
[----:B------:R-:W-:Y:S01]  /*62e0*/  @P6 SHF.L.U32 R117, R146, 0x1f, RZ ;  /* 0x0000001f92756819 */ /* 0x000fe200000006ff */
[C---:B---3--:R-:W-:Y:S02]  /*62f0*/  IMAD R0, R70.reuse, R4, RZ ;  /* 0x0000000446007224 */ /* 0x048fe400078e02ff */
[C---:B------:R-:W-:Y:S02]  /*6300*/  IMAD R2, R70.reuse, R5, RZ ;  /* 0x0000000546027224 */ /* 0x040fe400078e02ff */
[----:B------:R-:W-:Y:S02]  /*6310*/  IMAD R3, R70, R6, RZ ;  /* 0x0000000646037224 */ /* 0x000fe400078e02ff */
[-C--:B------:R-:W-:Y:S01]  /*6320*/  IMAD R0, R73, R72.reuse, R0 ;  /* 0x0000004849007224 */ /* 0x080fe200078e0200 */
[----:B------:R-:W-:Y:S01]  /*6330*/  SHF.R.S32.HI R73, RZ, 0x18, R92 ;  /* 0x00000018ff497819 */ /* 0x000fe2000001145c */
[-C--:B------:R-:W-:Y:S01]  /*6340*/  IMAD R2, R75, R72.reuse, R2 ;  /* 0x000000484b027224 */ /* 0x080fe200078e0202 */
[C---:B------:R-:W-:Y:S01]  /*6350*/  PRMT R75, R93.reuse, 0x8880, RZ ;  /* 0x000088805d4b7816 */ /* 0x040fe200000000ff */
[----:B------:R-:W-:Y:S01]  /*6360*/  IMAD R3, R74, R72, R3 ;  /* 0x000000484a037224 */ /* 0x000fe200078e0203 */
[----:B------:R-:W-:Y:S01]  /*6370*/  SHF.L.U32 R74, R93, 0x10, RZ ;  /* 0x000000105d4a7819 */ /* 0x000fe200000006ff */
[C---:B------:R-:W-:Y:S02]  /*6380*/  IMAD R7, R70.reuse, R7, RZ ;  /* 0x0000000746077224 */ /* 0x040fe400078e02ff */
[C---:B------:R-:W-:Y:S01]  /*6390*/  IMAD R4, R70.reuse, R8, RZ ;  /* 0x0000000846047224 */ /* 0x040fe200078e02ff */
[----:B------:R-:W-:Y:S01]  /*63a0*/  SHF.R.S32.HI R74, RZ, 0x18, R74 ;  /* 0x00000018ff4a7819 */ /* 0x000fe2000001144a */
[----:B------:R-:W-:Y:S02]  /*63b0*/  IMAD R5, R70, R9, RZ ;  /* 0x0000000946057224 */ /* 0x000fe400078e02ff */
[-C--:B------:R-:W-:Y:S01]  /*63c0*/  IMAD R7, R73, R72.reuse, R7 ;  /* 0x0000004849077224 */ /* 0x080fe200078e0207 */
[C---:B------:R-:W-:Y:S01]  /*63d0*/  PRMT R73, R94.reuse, 0x8880, RZ ;  /* 0x000088805e497816 */ /* 0x040fe200000000ff */
[----:B------:R-:W-:Y:S01]  /*63e0*/  IMAD R4, R75, R72, R4 ;  /* 0x000000484b047224 */ /* 0x000fe200078e0204 */
[----:B------:R-:W-:Y:S01]  /*63f0*/  SHF.L.U32 R75, R94, 0x8, RZ ;  /* 0x000000085e4b7819 */ /* 0x000fe200000006ff */
[----:B------:R-:W-:Y:S01]  /*6400*/  IMAD R6, R70, R10, RZ ;  /* 0x0000000a46067224 */ /* 0x000fe200078e02ff */
[----:B------:R-:W-:Y:S01]  /*6410*/  I2IP.S8.S32.SAT R97, R7, R3, RZ ;  /* 0x0000000307617239 */ /* 0x000fe200000014ff */
[----:B------:R-:W-:Y:S01]  /*6420*/  IMAD R5, R74, R72, R5 ;  /* 0x000000484a057224 */ /* 0x000fe200078e0205 */
[----:B------:R-:W-:Y:S01]  /*6430*/  SHF.L.U32 R74, R94, 0x10, RZ ;  /* 0x000000105e4a7819 */ /* 0x000fe200000006ff */
[----:B------:R-:W-:Y:S01]  /*6440*/  IMAD R11, R70, R11, RZ ;  /* 0x0000000b460b7224 */ /* 0x000fe200078e02ff */
[----:B------:R-:W-:Y:S01]  /*6450*/  I2IP.S8.S32.SAT R100, R2, R0, R97 ;  /* 0x0000000002647239 */ /* 0x000fe20000001461 */
[C---:B------:R-:W-:Y:S01]  /*6460*/  IMAD R8, R70.reuse, R12, RZ ;  /* 0x0000000c46087224 */ /* 0x040fe200078e02ff */
[----:B------:R-:W-:Y:S01]  /*6470*/  IADD3 R97, PT, PT, R135, UR44, RZ ;  /* 0x0000002c87617c10 */ /* 0x000fe2000fffe0ff */
[-C--:B------:R-:W-:Y:S01]  /*6480*/  IMAD R6, R77, R72.reuse, R6 ;  /* 0x000000484d067224 */ /* 0x080fe200078e0206 */
[----:B------:R-:W-:Y:S01]  /*6490*/  SHF.R.S32.HI R74, RZ, 0x18, R74 ;  /* 0x00000018ff4a7819 */ /* 0x000fe2000001144a */
[----:B------:R-:W-:Y:S01]  /*64a0*/  IMAD R9, R70, R13, RZ ;  /* 0x0000000d46097224 */ /* 0x000fe200078e02ff */
[-C--:B------:R-:W-:Y:S01]  /*64b0*/  IADD3 R158, PT, PT, R152, R97.reuse, RZ ;  /* 0x00000061989e7210 */ /* 0x080fe20007ffe0ff */
[-C--:B------:R-:W-:Y:S01]  /*64c0*/  IMAD R11, R76, R72.reuse, R11 ;  /* 0x000000484c0b7224 */ /* 0x080fe200078e020b */
[----:B------:R-:W-:Y:S01]  /*64d0*/  IADD3 R157, PT, PT, R151, R97, RZ ;  /* 0x00000061979d7210 */ /* 0x000fe20007ffe0ff */
[----:B------:R-:W-:Y:S01]  /*64e0*/  IMAD R8, R73, R72, R8 ;  /* 0x0000004849087224 */ /* 0x000fe200078e0208 */
[----:B------:R-:W-:Y:S01]  /*64f0*/  IADD3 R156, PT, PT, R97, R98, RZ ;  /* 0x00000062619c7210 */ /* 0x000fe20007ffe0ff */
[----:B------:R-:W-:Y:S01]  /*6500*/  IMAD R10, R70, R14, RZ ;  /* 0x0000000e460a7224 */ /* 0x000fe200078e02ff */
[----:B------:R-:W-:Y:S01]  /*6510*/  I2IP.S8.S32.SAT R101, R11, R6, RZ ;  /* 0x000000060b657239 */ /* 0x000fe200000014ff */
[----:B------:R-:W-:Y:S01]  /*6520*/  IMAD R9, R74, R72, R9 ;  /* 0x000000484a097224 */ /* 0x000fe200078e0209 */
[----:B------:R-:W-:Y:S01]  /*6530*/  SHF.R.S32.HI R75, RZ, 0x18, R75 ;  /* 0x00000018ff4b7819 */ /* 0x000fe2000001144b */
[----:B------:R-:W-:Y:S01]  /*6540*/  IMAD.U32 R74, R95, 0x10000, RZ ;  /* 0x000100005f4a7824 */ /* 0x000fe200078e00ff */
[----:B------:R-:W-:Y:S01]  /*6550*/  I2IP.S8.S32.SAT R101, R5, R4, R101 ;  /* 0x0000000405657239 */ /* 0x000fe20000001465 */
[C---:B------:R-:W-:Y:S01]  /*6560*/  IMAD R15, R70.reuse, R15, RZ ;  /* 0x0000000f460f7224 */ /* 0x040fe200078e02ff */
[----:B------:R-:W-:Y:S01]  /*6570*/  SHF.R.S32.HI R73, RZ, 0x18, R94 ;  /* 0x00000018ff497819 */ /* 0x000fe2000001145e */
[----:B------:R-:W-:Y:S01]  /*6580*/  IMAD R10, R75, R72, R10 ;  /* 0x000000484b0a7224 */ /* 0x000fe200078e020a */
[----:B------:R-:W-:Y:S01]  /*6590*/  PRMT R75, R95, 0x8880, RZ ;  /* 0x000088805f4b7816 */ /* 0x000fe200000000ff */
[C---:B------:R-:W-:Y:S01]  /*65a0*/  IMAD R12, R70.reuse, R16, RZ ;  /* 0x00000010460c7224 */ /* 0x040fe200078e02ff */
[----:B------:R-:W-:Y:S01]  /*65b0*/  SHF.R.S32.HI R74, RZ, 0x18, R74 ;  /* 0x00000018ff4a7819 */ /* 0x000fe2000001144a */
[----:B------:R-:W-:Y:S01]  /*65c0*/  IMAD R13, R70, R17, RZ ;  /* 0x00000011460d7224 */ /* 0x000fe200078e02ff */
[----:B------:R-:W-:Y:S01]  /*65d0*/  SHF.R.S32.HI R76, RZ, 0x18, R95 ;  /* 0x00000018ff4c7819 */ /* 0x000fe2000001145f */
[-C--:B------:R-:W-:Y:S01]  /*65e0*/  IMAD R15, R73, R72.reuse, R15 ;  /* 0x00000048490f7224 */ /* 0x080fe200078e020f */
[----:B------:R-:W-:Y:S01]  /*65f0*/  PRMT R73, R80, 0x8880, RZ ;  /* 0x0000888050497816 */ /* 0x000fe200000000ff */
[----:B------:R-:W-:Y:S01]  /*6600*/  IMAD R12, R75, R72, R12 ;  /* 0x000000484b0c7224 */ /* 0x000fe200078e020c */
[----:B------:R-:W-:Y:S01]  /*6610*/  SHF.L.U32 R77, R95, 0x8, RZ ;  /* 0x000000085f4d7819 */ /* 0x000fe200000006ff */
[----:B------:R-:W-:Y:S01]  /*6620*/  IMAD R14, R70, R18, RZ ;  /* 0x00000012460e7224 */ /* 0x000fe200078e02ff */
[----:B------:R-:W-:Y:S01]  /*6630*/  I2IP.S8.S32.SAT R102, R15, R10, RZ ;  /* 0x0000000a0f667239 */ /* 0x000fe200000014ff */
[----:B------:R-:W-:Y:S01]  /*6640*/  IMAD R13, R74, R72, R13 ;  /* 0x000000484a0d7224 */ /* 0x000fe200078e020d */
[----:B------:R-:W-:Y:S01]  /*6650*/  SHF.R.S32.HI R77, RZ, 0x18, R77 ;  /* 0x00000018ff4d7819 */ /* 0x000fe2000001144d */
[C---:B------:R-:W-:Y:S01]  /*6660*/  IMAD R19, R70.reuse, R19, RZ ;  /* 0x0000001346137224 */ /* 0x040fe200078e02ff */
[----:B------:R-:W-:Y:S01]  /*6670*/  I2IP.S8.S32.SAT R102, R9, R8, R102 ;  /* 0x0000000809667239 */ /* 0x000fe20000001466 */
[----:B------:R-:W-:Y:S01]  /*6680*/  IMAD R16, R70, R20, RZ ;  /* 0x0000001446107224 */ /* 0x000fe200078e02ff */
[C---:B------:R-:W-:Y:S01]  /*6690*/  SHF.L.U32 R74, R80.reuse, 0x10, RZ ;  /* 0x00000010504a7819 */ /* 0x040fe200000006ff */
[-C--:B------:R-:W-:Y:S01]  /*66a0*/  IMAD R14, R77, R72.reuse, R14 ;  /* 0x000000484d0e7224 */ /* 0x080fe200078e020e */
[----:B------:R-:W-:Y:S01]  /*66b0*/  SHF.L.U32 R75, R80, 0x8, RZ ;  /* 0x00000008504b7819 */ /* 0x000fe200000006ff */
[----:B------:R-:W-:Y:S01]  /*66c0*/  IMAD R17, R70, R21, RZ ;  /* 0x0000001546117224 */ /* 0x000fe200078e02ff */
[----:B------:R-:W-:Y:S01]  /*66d0*/  SHF.R.S32.HI R74, RZ, 0x18, R74 ;  /* 0x00000018ff4a7819 */ /* 0x000fe2000001144a */
[----:B------:R-:W-:Y:S01]  /*66e0*/  IMAD R19, R76, R72, R19 ;  /* 0x000000484c137224 */ /* 0x000fe200078e0213 */
[----:B------:R-:W-:Y:S01]  /*66f0*/  SHF.R.S32.HI R75, RZ, 0x18, R75 ;  /* 0x00000018ff4b7819 */ /* 0x000fe2000001144b */
[----:B------:R-:W-:Y:S01]  /*6700*/  IMAD R18, R70, R22, RZ ;  /* 0x0000001646127224 */ /* 0x000fe200078e02ff */
[----:B------:R-:W-:Y:S01]  /*6710*/  SHF.R.S32.HI R76, RZ, 0x18, R81 ;  /* 0x00000018ff4c7819 */ /* 0x000fe20000011451 */
[----:B------:R-:W-:Y:S01]  /*6720*/  IMAD R16, R73, R72, R16 ;  /* 0x0000004849107224 */ /* 0x000fe200078e0210 */
[----:B------:R-:W-:Y:S01]  /*6730*/  I2IP.S8.S32.SAT R103, R19, R14, RZ ;  /* 0x0000000e13677239 */ /* 0x000fe200000014ff */
[-C--:B------:R-:W-:Y:S01]  /*6740*/  IMAD R17, R74, R72.reuse, R17 ;  /* 0x000000484a117224 */ /* 0x080fe200078e0211 */
[----:B------:R-:W-:Y:S01]  /*6750*/  SHF.L.U32 R74, R81, 0x10, RZ ;  /* 0x00000010514a7819 */ /* 0x000fe200000006ff */
[C---:B------:R-:W-:Y:S01]  /*6760*/  IMAD R23, R70.reuse, R23, RZ ;  /* 0x0000001746177224 */ /* 0x040fe200078e02ff */
[----:B------:R-:W-:Y:S01]  /*6770*/  SHF.R.S32.HI R73, RZ, 0x18, R80 ;  /* 0x00000018ff497819 */ /* 0x000fe20000011450 */
[----:B------:R-:W-:Y:S01]  /*6780*/  IMAD R18, R75, R72, R18 ;  /* 0x000000484b127224 */ /* 0x000fe200078e0212 */
[----:B------:R-:W-:Y:S01]  /*6790*/  PRMT R75, R81, 0x8880, RZ ;  /* 0x00008880514b7816 */ /* 0x000fe200000000ff */
[C---:B------:R-:W-:Y:S01]  /*67a0*/  IMAD R20, R70.reuse, R24, RZ ;  /* 0x0000001846147224 */ /* 0x040fe200078e02ff */
[----:B------:R-:W-:Y:S01]  /*67b0*/  SHF.R.S32.HI R74, RZ, 0x18, R74 ;  /* 0x00000018ff4a7819 */ /* 0x000fe2000001144a */
[----:B------:R-:W-:Y:S01]  /*67c0*/  IMAD R21, R70, R25, RZ ;  /* 0x0000001946157224 */ /* 0x000fe200078e02ff */
[----:B------:R-:W-:Y:S01]  /*67d0*/  I2IP.S8.S32.SAT R103, R13, R12, R103 ;  /* 0x0000000c0d677239 */ /* 0x000fe20000001467 */
[-C--:B------:R-:W-:Y:S01]  /*67e0*/  IMAD R23, R73, R72.reuse, R23 ;  /* 0x0000004849177224 */ /* 0x080fe200078e0217 */
[----:B------:R-:W-:Y:S01]  /*67f0*/  SHF.L.U32 R77, R81, 0x8, RZ ;  /* 0x00000008514d7819 */ /* 0x000fe200000006ff */
[-C--:B------:R-:W-:Y:S01]  /*6800*/  IMAD R20, R75, R72.reuse, R20 ;  /* 0x000000484b147224 */ /* 0x080fe200078e0214 */
[----:B------:R-:W-:Y:S01]  /*6810*/  PRMT R73, R82, 0x8880, RZ ;  /* 0x0000888052497816 */ /* 0x000fe200000000ff */
[----:B------:R-:W-:Y:S01]  /*6820*/  IMAD R21, R74, R72, R21 ;  /* 0x000000484a157224 */ /* 0x000fe200078e0215 */
[----:B------:R-:W-:Y:S01]  /*6830*/  SHF.R.S32.HI R77, RZ, 0x18, R77 ;  /* 0x00000018ff4d7819 */ /* 0x000fe2000001144d */
[----:B------:R-:W-:Y:S01]  /*6840*/  IMAD R22, R70, R26, RZ ;  /* 0x0000001a46167224 */ /* 0x000fe200078e02ff */
[----:B------:R1:W-:Y:S01]  /*6850*/  STS.128 [R135+UR44+0x8200], R100 ;  /* 0x0082006487007988 */ /* 0x0003e20008000c2c */
[----:B------:R-:W-:Y:S01]  /*6860*/  IMAD.U32 R74, R82, 0x10000, RZ ;  /* 0x00010000524a7824 */ /* 0x000fe200078e00ff */
[----:B------:R-:W-:Y:S01]  /*6870*/  I2IP.S8.S32.SAT R104, R23, R18, RZ ;  /* 0x0000001217687239 */ /* 0x000fe200000014ff */
[----:B------:R-:W-:Y:S01]  /*6880*/  IMAD R27, R70, R27, RZ ;  /* 0x0000001b461b7224 */ /* 0x000fe200078e02ff */
[----:B------:R-:W-:Y:S01]  /*6890*/  SHF.L.U32 R75, R82, 0x8, RZ ;  /* 0x00000008524b7819 */ /* 0x000fe200000006ff */
[C---:B------:R-:W-:Y:S01]  /*68a0*/  IMAD R24, R70.reuse, R28, RZ ;  /* 0x0000001c46187224 */ /* 0x040fe200078e02ff */
[----:B------:R-:W-:Y:S01]  /*68b0*/  I2IP.S8.S32.SAT R104, R17, R16, R104 ;  /* 0x0000001011687239 */ /* 0x000fe20000001468 */
[-C--:B------:R-:W-:Y:S01]  /*68c0*/  IMAD R22, R77, R72.reuse, R22 ;  /* 0x000000484d167224 */ /* 0x080fe200078e0216 */
[----:B------:R-:W-:Y:S01]  /*68d0*/  SHF.R.S32.HI R74, RZ, 0x18, R74 ;  /* 0x00000018ff4a7819 */ /* 0x000fe2000001144a */
[----:B------:R-:W-:Y:S01]  /*68e0*/  IMAD R25, R70, R29, RZ ;  /* 0x0000001d46197224 */ /* 0x000fe200078e02ff */
[----:B------:R-:W-:Y:S01]  /*68f0*/  SHF.R.S32.HI R75, RZ, 0x18, R75 ;  /* 0x00000018ff4b7819 */ /* 0x000fe2000001144b */
[----:B------:R-:W-:Y:S01]  /*6900*/  IMAD R27, R76, R72, R27 ;  /* 0x000000484c1b7224 */ /* 0x000fe200078e021b */
[----:B------:R-:W-:Y:S01]  /*6910*/  SHF.R.S32.HI R76, RZ, 0x18, R83 ;  /* 0x00000018ff4c7819 */ /* 0x000fe20000011453 */
[----:B------:R-:W-:Y:S01]  /*6920*/  IMAD R26, R70, R30, RZ ;  /* 0x0000001e461a7224 */ /* 0x000fe200078e02ff */
[----:B------:R-:W-:Y:S01]  /*6930*/  SHF.L.U32 R77, R83, 0x8, RZ ;  /* 0x00000008534d7819 */ /* 0x000fe200000006ff */
        /* <DEDUP_REMOVED lines=13> */
[----:B------:R-:W-:Y:S01]  /*6a10*/  PRMT R73, R84, 0x8880, RZ ;  /* 0x0000888054497816 */ /* 0x000fe200000000ff */
[----:B------:R-:W-:Y:S01]  /*6a20*/  IMAD R28, R75, R72, R28 ;  /* 0x000000484b1c7224 */ /* 0x000fe200078e021c */
[----:B------:R-:W-:Y:S01]  /*6a30*/  SHF.R.S32.HI R77, RZ, 0x18, R77 ;  /* 0x00000018ff4d7819 */ /* 0x000fe2000001144d */
[----:B------:R-:W-:Y:S01]  /*6a40*/  IMAD R30, R70, R34, RZ ;  /* 0x00000022461e7224 */ /* 0x000fe200078e02ff */
[----:B------:R-:W-:Y:S01]  /*6a50*/  I2IP.S8.S32.SAT R106, R31, R26, RZ ;  /* 0x0000001a1f6a7239 */ /* 0x000fe200000014ff */
[----:B------:R-:W-:Y:S01]  /*6a60*/  IMAD R29, R74, R72, R29 ;  /* 0x000000484a1d7224 */ /* 0x000fe200078e021d */
[----:B------:R-:W-:Y:S01]  /*6a70*/  SHF.L.U32 R74, R84, 0x10, RZ ;  /* 0x00000010544a7819 */ /* 0x000fe200000006ff */
        /* <DEDUP_REMOVED lines=9> */
[----:B------:R-:W-:Y:S01]  /*6b10*/  PRMT R76, R85, 0x8880, RZ ;  /* 0x00008880554c7816 */ /* 0x000fe200000000ff */
[----:B------:R-:W-:Y:S01]  /*6b20*/  IMAD R34, R70, R38, RZ ;  /* 0x0000002646227224 */ /* 0x000fe200078e02ff */
[----:B------:R-:W-:Y:S01]  /*6b30*/  SHF.L.U32 R77, R88, 0x10, RZ ;  /* 0x00000010584d7819 */ /* 0x000fe200000006ff */
[----:B------:R-:W-:Y:S01]  /*6b40*/  IMAD R32, R73, R72, R32 ;  /* 0x0000004849207224 */ /* 0x000fe200078e0220 */
[----:B------:R-:W-:Y:S01]  /*6b50*/  SHF.R.S32.HI R73, RZ, 0x18, R84 ;  /* 0x00000018ff497819 */ /* 0x000fe20000011454 */
[----:B------:R-:W-:Y:S01]  /*6b60*/  IMAD R39, R70, R39, RZ ;  /* 0x0000002746277224 */ /* 0x000fe200078e02ff */
[----:B------:R-:W-:Y:S01]  /*6b70*/  I2IP.S8.S32.SAT R107, R35, R30, RZ ;  /* 0x0000001e236b7239 */ /* 0x000fe200000014ff */
[-C--:B------:R-:W-:Y:S02]  /*6b80*/  IMAD R33, R74, R72.reuse, R33 ;  /* 0x000000484a217224 */ /* 0x080fe400078e0221 */
[----:B------:R-:W-:Y:S01]  /*6b90*/  IMAD R34, R75, R72, R34 ;  /* 0x000000484b227224 */ /* 0x000fe200078e0222 */
[----:B------:R-:W-:Y:S01]  /*6ba0*/  I2IP.S8.S32.SAT R107, R29, R28, R107 ;  /* 0x0000001c1d6b7239 */ /* 0x000fe2000000146b */
[C---:B------:R-:W-:Y:S01]  /*6bb0*/  IMAD.U32 R74, R85.reuse, 0x10000, RZ ;  /* 0x00010000554a7824 */ /* 0x040fe200078e00ff */
[----:B------:R-:W-:Y:S01]  /*6bc0*/  SHF.L.U32 R75, R85, 0x8, RZ ;  /* 0x00000008554b7819 */ /* 0x000fe200000006ff */
[----:B------:R-:W-:Y:S01]  /*6bd0*/  IMAD R39, R73, R72, R39 ;  /* 0x0000004849277224 */ /* 0x000fe200078e0227 */
[----:B------:R-:W-:Y:S01]  /*6be0*/  MOV R73, R76 ;  /* 0x0000004c00497202 */ /* 0x000fe20000000f00 */
[C---:B------:R-:W-:Y:S01]  /*6bf0*/  IMAD R36, R70.reuse, R40, RZ ;  /* 0x0000002846247224 */ /* 0x040fe200078e02ff */
[----:B------:R-:W-:Y:S01]  /*6c00*/  SHF.R.S32.HI R74, RZ, 0x18, R74 ;  /* 0x00000018ff4a7819 */ /* 0x000fe2000001144a */
[C---:B------:R-:W-:Y:S01]  /*6c10*/  IMAD R37, R70.reuse, R41, RZ ;  /* 0x0000002946257224 */ /* 0x040fe200078e02ff */
[----:B------:R-:W-:Y:S01]  /*6c20*/  SHF.R.S32.HI R75, RZ, 0x18, R75 ;  /* 0x00000018ff4b7819 */ /* 0x000fe2000001144b */
[----:B------:R-:W-:Y:S01]  /*6c30*/  IMAD R38, R70, R42, RZ ;  /* 0x0000002a46267224 */ /* 0x000fe200078e02ff */
[----:B------:R1:W-:Y:S01]  /*6c40*/  STS.128 [R158+0x8200], R104 ;  /* 0x008200689e007388 */ /* 0x0003e20000000c00 */
[----:B------:R-:W-:Y:S01]  /*6c50*/  IMAD R36, R73, R72, R36 ;  /* 0x0000004849247224 */ /* 0x000fe200078e0224 */
[----:B------:R-:W-:Y:S01]  /*6c60*/  I2IP.S8.S32.SAT R108, R39, R34, RZ ;  /* 0x00000022276c7239 */ /* 0x000fe200000014ff */
[-C--:B------:R-:W-:Y:S01]  /*6c70*/  IMAD R37, R74, R72.reuse, R37 ;  /* 0x000000484a257224 */ /* 0x080fe200078e0225 */
[----:B------:R-:W-:Y:S01]  /*6c80*/  SHF.R.S32.HI R76, RZ, 0x18, R85 ;  /* 0x00000018ff4c7819 */ /* 0x000fe20000011455 */
[----:B------:R-:W-:Y:S01]  /*6c90*/  IMAD R43, R70, R43, RZ ;  /* 0x0000002b462b7224 */ /* 0x000fe200078e02ff */
[C---:B------:R-:W-:Y:S01]  /*6ca0*/  SHF.L.U32 R74, R86.reuse, 0x10, RZ ;  /* 0x00000010564a7819 */ /* 0x040fe200000006ff */
[----:B------:R-:W-:Y:S01]  /*6cb0*/  IMAD R38, R75, R72, R38 ;  /* 0x000000484b267224 */ /* 0x000fe200078e0226 */
[----:B------:R-:W-:Y:S01]  /*6cc0*/  PRMT R73, R86, 0x8880, RZ ;  /* 0x0000888056497816 */ /* 0x000fe200000000ff */
[----:B------:R-:W-:Y:S01]  /*6cd0*/  IMAD R40, R70, R44, RZ ;  /* 0x0000002c46287224 */ /* 0x000fe200078e02ff */
[----:B------:R-:W-:Y:S01]  /*6ce0*/  SHF.L.U32 R75, R86, 0x8, RZ ;  /* 0x00000008564b7819 */ /* 0x000fe200000006ff */
[----:B------:R-:W-:Y:S01]  /*6cf0*/  IMAD R41, R70, R45, RZ ;  /* 0x0000002d46297224 */ /* 0x000fe200078e02ff */
[----:B------:R-:W-:Y:S01]  /*6d00*/  SHF.R.S32.HI R74, RZ, 0x18, R74 ;  /* 0x00000018ff4a7819 */ /* 0x000fe2000001144a */
[----:B------:R-:W-:Y:S01]  /*6d10*/  IMAD R43, R76, R72, R43 ;  /* 0x000000484c2b7224 */ /* 0x000fe200078e022b */
[----:B------:R-:W-:Y:S01]  /*6d20*/  SHF.R.S32.HI R75, RZ, 0x18, R75 ;  /* 0x00000018ff4b7819 */ /* 0x000fe2000001144b */
[C---:B------:R-:W-:Y:S01]  /*6d30*/  IMAD R42, R70.reuse, R46, RZ ;  /* 0x0000002e462a7224 */ /* 0x040fe200078e02ff */
[----:B------:R-:W-:Y:S01]  /*6d40*/  I2IP.S8.S32.SAT R108, R33, R32, R108 ;  /* 0x00000020216c7239 */ /* 0x000fe2000000146c */
[----:B------:R-:W-:Y:S01]  /*6d50*/  IMAD R40, R73, R72, R40 ;  /* 0x0000004849287224 */ /* 0x000fe200078e0228 */
[----:B------:R-:W-:Y:S01]  /*6d60*/  SHF.R.S32.HI R76, RZ, 0x18, R86 ;  /* 0x00000018ff4c7819 */ /* 0x000fe20000011456 */
[----:B------:R-:W-:Y:S01]  /*6d70*/  IMAD R47, R70, R47, RZ ;  /* 0x0000002f462f7224 */ /* 0x000fe200078e02ff */
[----:B------:R-:W-:Y:S01]  /*6d80*/  I2IP.S8.S32.SAT R109, R43, R38, RZ ;  /* 0x000000262b6d7239 */ /* 0x000fe200000014ff */
[-C--:B------:R-:W-:Y:S01]  /*6d90*/  IMAD R41, R74, R72.reuse, R41 ;  /* 0x000000484a297224 */ /* 0x080fe200078e0229 */
[----:B------:R-:W-:Y:S01]  /*6da0*/  PRMT R73, R87, 0x8880, RZ ;  /* 0x0000888057497816 */ /* 0x000fe200000000ff */
[-C--:B------:R-:W-:Y:S01]  /*6db0*/  IMAD R42, R75, R72.reuse, R42 ;  /* 0x000000484b2a7224 */ /* 0x080fe200078e022a */
[----:B------:R-:W-:Y:S01]  /*6dc0*/  SHF.L.U32 R74, R87, 0x10, RZ ;  /* 0x00000010574a7819 */ /* 0x000fe200000006ff */
[----:B------:R-:W-:Y:S01]  /*6dd0*/  IMAD R47, R76, R72, R47 ;  /* 0x000000484c2f7224 */ /* 0x000fe200078e022f */
[----:B------:R-:W-:Y:S01]  /*6de0*/  I2IP.S8.S32.SAT R109, R37, R36, R109 ;  /* 0x00000024256d7239 */ /* 0x000fe2000000146d */
[C---:B------:R-:W-:Y:S01]  /*6df0*/  IMAD R44, R70.reuse, R48, RZ ;  /* 0x00000030462c7224 */ /* 0x040fe200078e02ff */
[----:B------:R-:W-:Y:S01]  /*6e00*/  SHF.R.S32.HI R74, RZ, 0x18, R74 ;  /* 0x00000018ff4a7819 */ /* 0x000fe2000001144a */
[----:B------:R-:W-:Y:S01]  /*6e10*/  IMAD.SHL.U32 R76, R87, 0x100, RZ ;  /* 0x00000100574c7824 */ /* 0x000fe200078e00ff */
[----:B------:R-:W-:Y:S01]  /*6e20*/  I2IP.S8.S32.SAT R110, R47, R42, RZ ;  /* 0x0000002a2f6e7239 */ /* 0x000fe200000014ff */
[----:B------:R-:W-:Y:S01]  /*6e30*/  IMAD R45, R70, R49, RZ ;  /* 0x00000031462d7224 */ /* 0x000fe200078e02ff */
[----:B------:R-:W-:Y:S01]  /*6e40*/  PRMT R75, R88, 0x8880, RZ ;  /* 0x00008880584b7816 */ /* 0x000fe200000000ff */
[----:B------:R-:W-:Y:S01]  /*6e50*/  IMAD R44, R73, R72, R44 ;  /* 0x00000048492c7224 */ /* 0x000fe200078e022c */
[----:B------:R-:W-:Y:S01]  /*6e60*/  SHF.R.S32.HI R73, RZ, 0x18, R76 ;  /* 0x00000018ff497819 */ /* 0x000fe2000001144c */
[----:B------:R-:W-:Y:S01]  /*6e70*/  IMAD R46, R70, R50, RZ ;  /* 0x00000032462e7224 */ /* 0x000fe200078e02ff */
[----:B------:R-:W-:Y:S01]  /*6e80*/  I2IP.S8.S32.SAT R110, R41, R40, R110 ;  /* 0x00000028296e7239 */ /* 0x000fe2000000146e */
[----:B------:R-:W-:Y:S01]  /*6e90*/  IMAD R45, R74, R72, R45 ;  /* 0x000000484a2d7224 */ /* 0x000fe200078e022d */
[----:B------:R-:W-:Y:S01]  /*6ea0*/  SHF.R.S32.HI R74, RZ, 0x18, R87 ;  /* 0x00000018ff4a7819 */ /* 0x000fe20000011457 */
[----:B------:R-:W-:Y:S01]  /*6eb0*/  IMAD R51, R70, R51, RZ ;  /* 0x0000003346337224 */ /* 0x000fe200078e02ff */
[----:B------:R-:W-:Y:S01]  /*6ec0*/  SHF.L.U32 R76, R88, 0x8, RZ ;  /* 0x00000008584c7819 */ /* 0x000fe200000006ff */
[----:B------:R-:W-:Y:S02]  /*6ed0*/  IMAD R48, R70, R52, RZ ;  /* 0x0000003446307224 */ /* 0x000fe400078e02ff */
[-C--:B------:R-:W-:Y:S01]  /*6ee0*/  IMAD R46, R73, R72.reuse, R46 ;  /* 0x00000048492e7224 */ /* 0x080fe200078e022e */
[----:B------:R-:W-:Y:S01]  /*6ef0*/  SHF.R.S32.HI R73, RZ, 0x18, R77 ;  /* 0x00000018ff497819 */ /* 0x000fe2000001144d */
[-C--:B------:R-:W-:Y:S01]  /*6f00*/  IMAD R51, R74, R72.reuse, R51 ;  /* 0x000000484a337224 */ /* 0x080fe200078e0233 */
[----:B------:R-:W-:Y:S01]  /*6f10*/  SHF.R.S32.HI R74, RZ, 0x18, R88 ;  /* 0x00000018ff4a7819 */ /* 0x000fe20000011458 */
[----:B------:R-:W-:Y:S01]  /*6f20*/  IMAD R49, R70, R53, RZ ;  /* 0x0000003546317224 */ /* 0x000fe200078e02ff */
[----:B------:R-:W-:Y:S01]  /*6f30*/  SHF.L.U32 R77, R90, 0x8, RZ ;  /* 0x000000085a4d7819 */ /* 0x000fe200000006ff */
[----:B------:R-:W-:Y:S01]  /*6f40*/  IMAD R48, R75, R72, R48 ;  /* 0x000000484b307224 */ /* 0x000fe200078e0230 */
[----:B------:R-:W-:Y:S01]  /*6f50*/  SHF.R.S32.HI R75, RZ, 0x18, R76 ;  /* 0x00000018ff4b7819 */ /* 0x000fe2000001144c */
[C---:B------:R-:W-:Y:S01]  /*6f60*/  IMAD R50, R70.reuse, R54, RZ ;  /* 0x0000003646327224 */ /* 0x040fe200078e02ff */
[----:B------:R-:W-:Y:S01]  /*6f70*/  I2IP.S8.S32.SAT R111, R51, R46, RZ ;  /* 0x0000002e336f7239 */ /* 0x000fe200000014ff */
[C---:B------:R-:W-:Y:S01]  /*6f80*/  IMAD R55, R70.reuse, R55, RZ ;  /* 0x0000003746377224 */ /* 0x040fe200078e02ff */
[----:B------:R-:W-:Y:S01]  /*6f90*/  SHF.L.U32 R76, R89, 0x10, RZ ;  /* 0x00000010594c7819 */ /* 0x000fe200000006ff */
[----:B------:R-:W-:Y:S01]  /*6fa0*/  IMAD R49, R73, R72, R49 ;  /* 0x0000004849317224 */ /* 0x000fe200078e0231 */
[----:B------:R-:W-:Y:S01]  /*6fb0*/  PRMT R73, R89, 0x8880, RZ ;  /* 0x0000888059497816 */ /* 0x000fe200000000ff */
[----:B------:R-:W-:Y:S01]  /*6fc0*/  IMAD R52, R70, R56, RZ ;  /* 0x0000003846347224 */ /* 0x000fe200078e02ff */
[----:B------:R-:W-:Y:S01]  /*6fd0*/  I2IP.S8.S32.SAT R111, R45, R44, R111 ;  /* 0x0000002c2d6f7239 */ /* 0x000fe2000000146f */
[-C--:B------:R-:W-:Y:S01]  /*6fe0*/  IMAD R50, R75, R72.reuse, R50 ;  /* 0x000000484b327224 */ /* 0x080fe200078e0232 */
[----:B------:R-:W-:Y:S01]  /*6ff0*/  PRMT R75, R90, 0x8880, RZ ;  /* 0x000088805a4b7816 */ /* 0x000fe200000000ff */
[-C--:B------:R-:W-:Y:S01]  /*7000*/  IMAD R55, R74, R72.reuse, R55 ;  /* 0x000000484a377224 */ /* 0x080fe200078e0237 */
[----:B------:R-:W-:Y:S01]  /*7010*/  SHF.R.S32.HI R74, RZ, 0x18, R76 ;  /* 0x00000018ff4a7819 */ /* 0x000fe2000001144c */
[----:B------:R-:W-:Y:S01]  /*7020*/  IMAD R52, R73, R72, R52 ;  /* 0x0000004849347224 */ /* 0x000fe200078e0234 */
[----:B------:R-:W-:Y:S01]  /*7030*/  SHF.L.U32 R73, R89, 0x8, RZ ;  /* 0x0000000859497819 */ /* 0x000fe200000006ff */
[C---:B------:R-:W-:Y:S01]  /*7040*/  IMAD R53, R70.reuse, R57, RZ ;  /* 0x0000003946357224 */ /* 0x040fe200078e02ff */
[----:B------:R1:W-:Y:S01]  /*7050*/  STS.128 [R157+0x8200], R108 ;  /* 0x0082006c9d007388 */ /* 0x0003e20000000c00 */
[----:B------:R-:W-:Y:S01]  /*7060*/  IMAD R54, R70, R58, RZ ;  /* 0x0000003a46367224 */ /* 0x000fe200078e02ff */
[----:B------:R-:W-:Y:S01]  /*7070*/  SHF.R.S32.HI R73, RZ, 0x18, R73 ;  /* 0x00000018ff497819 */ /* 0x000fe20000011449 */
[----:B------:R-:W-:Y:S01]  /*7080*/  IMAD R53, R74, R72, R53 ;  /* 0x000000484a357224 */ /* 0x000fe200078e0235 */
[----:B------:R-:W-:Y:S01]  /*7090*/  SHF.L.U32 R76, R90, 0x10, RZ ;  /* 0x000000105a4c7819 */ /* 0x000fe200000006ff */
[C---:B------:R-:W-:Y:S01]  /*70a0*/  IMAD R59, R70.reuse, R59, RZ ;  /* 0x0000003b463b7224 */ /* 0x040fe200078e02ff */
[----:B------:R-:W-:Y:S01]  /*70b0*/  SHF.R.S32.HI R74, RZ, 0x18, R89 ;  /* 0x00000018ff4a7819 */ /* 0x000fe20000011459 */
[C---:B------:R-:W-:Y:S01]  /*70c0*/  IMAD R56, R70.reuse, R60, RZ ;  /* 0x0000003c46387224 */ /* 0x040fe200078e02ff */
[----:B------:R-:W-:Y:S01]  /*70d0*/  I2IP.S8.S32.SAT R112, R55, R50, RZ ;  /* 0x0000003237707239 */ /* 0x000fe200000014ff */
[----:B------:R-:W-:Y:S01]  /*70e0*/  IMAD R54, R73, R72, R54 ;  /* 0x0000004849367224 */ /* 0x000fe200078e0236 */
[----:B------:R-:W-:Y:S01]  /*70f0*/  SHF.R.S32.HI R76, RZ, 0x18, R76 ;  /* 0x00000018ff4c7819 */ /* 0x000fe2000001144c */
[----:B------:R-:W-:Y:S01]  /*7100*/  IMAD R57, R70, R61, RZ ;  /* 0x0000003d46397224 */ /* 0x000fe200078e02ff */
[----:B------:R-:W-:Y:S01]  /*7110*/  I2IP.S8.S32.SAT R112, R49, R48, R112 ;  /* 0x0000003031707239 */ /* 0x000fe20000001470 */
[----:B------:R-:W-:Y:S01]  /*7120*/  IMAD R59, R74, R72, R59 ;  /* 0x000000484a3b7224 */ /* 0x000fe200078e023b */
[----:B------:R-:W-:Y:S01]  /*7130*/  SHF.R.S32.HI R77, RZ, 0x18, R77 ;  /* 0x00000018ff4d7819 */ /* 0x000fe2000001144d */
[----:B------:R-:W-:Y:S01]  /*7140*/  IMAD R58, R70, R62, RZ ;  /* 0x0000003e463a7224 */ /* 0x000fe200078e02ff */
[----:B------:R-:W-:Y:S01]  /*7150*/  SHF.R.S32.HI R73, RZ, 0x18, R90 ;  /* 0x00000018ff497819 */ /* 0x000fe2000001145a */
[----:B------:R-:W-:Y:S01]  /*7160*/  IMAD R56, R75, R72, R56 ;  /* 0x000000484b387224 */ /* 0x000fe200078e0238 */
[----:B------:R-:W-:Y:S01]  /*7170*/  I2IP.S8.S32.SAT R113, R59, R54, RZ ;  /* 0x000000363b717239 */ /* 0x000fe200000014ff */
[----:B------:R-:W-:Y:S01]  /*7180*/  IMAD R57, R76, R72, R57 ;  /* 0x000000484c397224 */ /* 0x000fe200078e0239 */
[C---:B------:R-:W-:Y:S01]  /*7190*/  PRMT R75, R91.reuse, 0x8880, RZ ;  /* 0x000088805b4b7816 */ /* 0x040fe200000000ff */
[----:B------:R-:W-:Y:S01]  /*71a0*/  IMAD.U32 R74, R91, 0x10000, RZ ;  /* 0x000100005b4a7824 */ /* 0x000fe200078e00ff */
[----:B------:R-:W-:Y:S01]  /*71b0*/  I2IP.S8.S32.SAT R113, R53, R52, R113 ;  /* 0x0000003435717239 */ /* 0x000fe20000001471 */
[C---:B------:R-:W-:Y:S01]  /*71c0*/  IMAD R63, R70.reuse, R63, RZ ;  /* 0x0000003f463f7224 */ /* 0x040fe200078e02ff */
[----:B------:R-:W-:Y:S01]  /*71d0*/  SHF.R.S32.HI R76, RZ, 0x18, R91 ;  /* 0x00000018ff4c7819 */ /* 0x000fe2000001145b */
[----:B------:R-:W-:Y:S01]  /*71e0*/  IMAD R58, R77, R72, R58 ;  /* 0x000000484d3a7224 */ /* 0x000fe200078e023a */
[----:B------:R-:W-:Y:S01]  /*71f0*/  SHF.L.U32 R77, R91, 0x8, RZ ;  /* 0x000000085b4d7819 */ /* 0x000fe200000006ff */
[C---:B------:R-:W-:Y:S01]  /*7200*/  IMAD R60, R70.reuse, R64, RZ ;  /* 0x00000040463c7224 */ /* 0x040fe200078e02ff */
[----:B------:R-:W-:Y:S01]  /*7210*/  SHF.R.S32.HI R74, RZ, 0x18, R74 ;  /* 0x00000018ff4a7819 */ /* 0x000fe2000001144a */
[C---:B------:R-:W-:Y:S01]  /*7220*/  IMAD R61, R70.reuse, R65, RZ ;  /* 0x00000041463d7224 */ /* 0x040fe200078e02ff */
[----:B------:R-:W-:Y:S01]  /*7230*/  SHF.R.S32.HI R77, RZ, 0x18, R77 ;  /* 0x00000018ff4d7819 */ /* 0x000fe2000001144d */
[-C--:B------:R-:W-:Y:S02]  /*7240*/  IMAD R63, R73, R72.reuse, R63 ;  /* 0x00000048493f7224 */ /* 0x080fe400078e023f */
[----:B------:R-:W-:Y:S02]  /*7250*/  IMAD R60, R75, R72, R60 ;  /* 0x000000484b3c7224 */ /* 0x000fe400078e023c */
[----:B------:R-:W-:Y:S01]  /*7260*/  IMAD R62, R70, R66, RZ ;  /* 0x00000042463e7224 */ /* 0x000fe200078e02ff */
[----:B------:R-:W-:Y:S01]  /*7270*/  I2IP.S8.S32.SAT R114, R63, R58, RZ ;  /* 0x0000003a3f727239 */ /* 0x000fe200000014ff */
[----:B------:R-:W-:Y:S02]  /*7280*/  IMAD R61, R74, R72, R61 ;  /* 0x000000484a3d7224 */ /* 0x000fe400078e023d */
[----:B------:R-:W-:Y:S01]  /*7290*/  IMAD R67, R70, R67, RZ ;  /* 0x0000004346437224 */ /* 0x000fe200078e02ff */
[----:B------:R-:W-:Y:S01]  /*72a0*/  I2IP.S8.S32.SAT R114, R57, R56, R114 ;  /* 0x0000003839727239 */ /* 0x000fe20000001472 */
[-C--:B------:R-:W-:Y:S02]  /*72b0*/  IMAD R62, R77, R72.reuse, R62 ;  /* 0x000000484d3e7224 */ /* 0x080fe400078e023e */
[----:B------:R-:W-:Y:S05]  /*72c0*/  IMAD R67, R76, R72, R67 ;  /* 0x000000484c437224 */ /* 0x000fea00078e0243 */
[----:B------:R-:W-:Y:S04]  /*72d0*/  I2IP.S8.S32.SAT R115, R67, R62, RZ ;  /* 0x0000003e43737239 */ /* 0x000fe800000014ff */
[----:B------:R-:W-:Y:S05]  /*72e0*/  I2IP.S8.S32.SAT R115, R61, R60, R115 ;  /* 0x0000003c3d737239 */ /* 0x000fea0000001473 */
[----:B------:R1:W-:Y:S01]  /*72f0*/  STS.128 [R156+0x8200], R112 ;  /* 0x008200709c007388 */ /* 0x0003e20000000c00 */
[----:B------:R-:W-:Y:S01]  /*7300*/  @!PT LDS RZ, [RZ] ;  /* 0x00000000fffff984 */ /* 0x000fe20000000800 */
[----:B------:R-:W-:Y:S01]  /*7310*/  @!PT LDS RZ, [RZ] ;  /* 0x00000000fffff984 */ /* 0x000fe20000000800 */
[----:B------:R-:W-:Y:S01]  /*7320*/  @!PT LDS RZ, [RZ] ;  /* 0x00000000fffff984 */ /* 0x000fe20000000800 */
[----:B------:R-:W-:Y:S01]  /*7330*/  @!PT LDS RZ, [RZ] ;  /* 0x00000000fffff984 */ /* 0x000fe20000000800 */
[----:B------:R2:W-:Y:S07]  /*7340*/  MEMBAR.ALL.CTA ;  /* 0x0000000000007992 */ /* 0x0005ee0000008000 */
[----:B--2---:R-:W2:Y:S02]  /*7350*/  FENCE.VIEW.ASYNC.S ;  /* 0x00000000000073c6 */ /* 0x004ea40000000000 */
[----:B--2---:R-:W-:Y:S06]  /*7360*/  BAR.SYNC.DEFER_BLOCKING 0x1, 0x80 ;  /* 0x0042000000007b1d */ /* 0x004fec0000010000 */
[----:B------:R-:W-:Y:S05]  /*7370*/  @P0 BRA `(.L_x_105) ;  /* 0x0000000000280947 */ /* 0x000fea0003800000 */
[----:B------:R-:W-:Y:S01]  /*7380*/  UIADD3 UR4, UPT, UPT, UR44, 0x8200, URZ ;  /* 0x000082002c047890 */ /* 0x000fe2000fffe0ff */
[----:B------:R-:W-:Y:S05]  /*7390*/  UMOV UR51, UR36 ;  /* 0x0000002400337c82 */ /* 0x000fea0008000000 */
[----:B------:R-:W-:Y:S01]  /*73a0*/  MOV R153, UR4 ;  /* 0x0000000400997c02 */ /* 0x000fe20008000f00 */
[----:B------:R-:W-:Y:S03]  /*73b0*/  UIADD3 UR4, UP0, UPT, UR62, 0x680, URZ ;  /* 0x000006803e047890 */ /* 0x000fe6000ff1e0ff */
[----:B------:R-:W-:Y:S01]  /*73c0*/  R2UR UR48, R153 ;  /* 0x00000000993072ca */ /* 0x000fe200000e0000 */
[----:B------:R-:W-:Y:S11]  /*73d0*/  UIADD3.X UR5, UPT, UPT, URZ, UR63, URZ, UP0, !UPT ;  /* 0x0000003fff057290 */ /* 0x000ff600087fe4ff */
[----:B------:R-:W-:Y:S01]  /*73e0*/  @!UPT UIADD3 URZ, UPT, UPT, URZ, URZ, URZ ;  /* 0x000000fffffff290 */ /* 0x000fe2000fffe0ff */
[----:B------:R2:W-:Y:S01]  /*73f0*/  UTMASTG.3D [UR48], [UR4] ;  /* 0x00000030040073b5 */ /* 0x0005e20008010000 */
[----:B------:R0:W-:Y:S01]  /*7400*/  UTMACMDFLUSH ;  /* 0x00000000000079b7 */ /* 0x0001e20000000000 */
[----:B--2---:R-:W-:Y:S04]  /*7410*/  DEPBAR.LE SB0, 0x1 ;  /* 0x000080400000791a */ /* 0x004fe80000000000 */
.L_x_105:
[----:B------:R-:W-:Y:S05]  /*7420*/  BSYNC.RECONVERGENT B0 ;  /* 0x0000000000007941 */ /* 0x000fea0003800200 */
.L_x_104:
[----:B------:R-:W-:Y:S06]  /*7430*/  BAR.SYNC.DEFER_BLOCKING 0x1, 0x80 ;  /* 0x0042000000007b1d */ /* 0x000fec0000010000 */
[----:B------:R-:W2:Y:S01]  /*7440*/  @P6 SYNCS.PHASECHK.TRANS64.TRYWAIT P0, [R116+URZ+0x50], R117 ;  /* 0x00005075740065a7 */ /* 0x000ea200080011ff */
[----:B------:R-:W-:Y:S01]  /*7450*/  BSSY B1, `(.L_x_106) ;  /* 0x0000023000017945 */ /* 0x000fe20003800000 */
[----:B--2---:R-:W-:Y:S03]  /*7460*/  @P6 SEL R79, RZ, 0x1, !P0 ;  /* 0x00000001ff4f6807 */ /* 0x004fe60004000000 */
[----:B------:R-:W-:Y:S05]  /*7470*/  @!P6 BRA `(.L_x_107) ;  /* 0x000000000080e947 */ /* 0x000fea0003800000 */
[----:B------:R-:W-:Y:S01]  /*7480*/  ISETP.NE.AND P1, PT, R96, RZ, PT ;  /* 0x000000ff6000720c */ /* 0x000fe20003f25270 */
[----:B------:R-:W-:Y:S01]  /*7490*/  BSSY B0, `(.L_x_108) ;  /* 0x000000a000007945 */ /* 0x000fe20003800000 */
[----:B------:R-:W-:Y:S11]  /*74a0*/  ISETP.NE.AND P0, PT, R79, RZ, PT ;  /* 0x000000ff4f00720c */ /* 0x000ff60003f05270 */
[----:B------:R-:W-:Y:S04]  /*74b0*/  @P1 IMAD R5, R148, 0x2000, R97 ;  /* 0x0000200094051824 */ /* 0x000fe800078e0261 */
[--C-:B------:R-:W-:Y:S01]  /*74c0*/  @P1 IMAD.IADD R4, R152, 0x1, R5.reuse ;  /* 0x0000000198041824 */ /* 0x100fe200078e0205 */
[----:B------:R-:W-:Y:S01]  /*74d0*/  @P1 IADD3 R2, PT, PT, R151, R5, RZ ;  /* 0x0000000597021210 */ /* 0x000fe20007ffe0ff */
[----:B------:R-:W-:Y:S01]  /*74e0*/  @P1 IMAD.IADD R0, R98, 0x1, R5 ;  /* 0x0000000162001824 */ /* 0x000fe200078e0205 */
[----:B------:R-:W-:Y:S06]  /*74f0*/  @P0 BRA `(.L_x_109) ;  /* 0x00000000000c0947 */ /* 0x000fec0003800000 */
[----:B------:R-:W-:Y:S04]  /*7500*/  SHF.L.U32 R3, R146, 0x1f, RZ ;  /* 0x0000001f92037819 */ /* 0x000fe800000006ff */
[----:B------:R-:W2:Y:S02]  /*7510*/  SYNCS.PHASECHK.TRANS64.TRYWAIT P0, [R116+URZ+0x50], R3 ;  /* 0x00005003740075a7 */ /* 0x000ea400080011ff */
[----:B--2---:R-:W-:Y:S05]  /*7520*/  @!P0 BRA `(.L_x_110) ;  /* 0x0000004c00208947 */ /* 0x004fea0003800000 */
.L_x_109:
[----:B------:R-:W-:Y:S05]  /*7530*/  BSYNC B0 ;  /* 0x0000000000007941 */ /* 0x000fea0003800000 */
.L_x_108:
[----:B------:R-:W-:Y:S01]  /*7540*/  ISETP.NE.AND P0, PT, R96, RZ, PT ;  /* 0x000000ff6000720c */ /* 0x000fe20003f05270 */
[----:B--2---:R-:W-:Y:S02]  /*7550*/  VIADD R116, R116, 0x70 ;  /* 0x0000007074747836 */ /* 0x004fe40000000000 */
[----:B------:R-:W-:Y:S02]  /*7560*/  IMAD.U32 R3, RZ, RZ, UR45 ;  /* 0x0000002dff037e24 */ /* 0x000fe4000f8e00ff */
[----:B------:R-:W-:Y:S03]  /*7570*/  VIADD R148, R148, 0x1 ;  /* 0x0000000194947836 */ /* 0x000fe60000000000 */
[----:B------:R-:W-:Y:S05]  /*7580*/  PRMT R3, R3, 0x654, R116 ;  /* 0x0000065403037816 */ /* 0x000fea0000000074 */
[----:B------:R2:W3:Y:S04]  /*7590*/  @P0 LDS.128 R92, [R5+0x200] ;  /* 0x00020000055c0984 */ /* 0x0004e80000000c00 */
[----:B------:R2:W4:Y:S04]  /*75a0*/  @P0 LDS.128 R80, [R4+0x200] ;  /* 0x0002000004500984 */ /* 0x0005280000000c00 */
        /* <DEDUP_REMOVED lines=9> */
[----:B------:R-:W-:Y:S01]  /*7640*/  SEL R148, R148, RZ, P0 ;  /* 0x000000ff94947207 */ /* 0x000fe20000000000 */
[----:B-----5:R5:W-:Y:S02]  /*7650*/  SYNCS.ARRIVE.TRANS64.RED.A1T0 RZ, [R3+URZ], RZ ;  /* 0x000000ff03ff79a7 */ /* 0x020be400081004ff */
[----:B-----5:R-:W-:Y:S04]  /*7660*/  SEL R3, RZ, 0x1, P0 ;  /* 0x00000001ff037807 */ /* 0x020fe80000000000 */
[----:B--234-:R-:W-:Y:S02]  /*7670*/  LOP3.LUT R146, R146, R3, RZ, 0x3c, !PT ;  /* 0x0000000392927212 */ /* 0x01cfe400078e3cff */
.L_x_107:
[----:B------:R-:W-:Y:S05]  /*7680*/  BSYNC B1 ;  /* 0x0000000000017941 */ /* 0x000fea0003800000 */
.L_x_106:
[----:B------:R-:W-:Y:S05]  /*7690*/  VIADD R0, R71, 0x40 ;  /* 0x0000004047007836 */ /* 0x000fea0000000000 */
[----:B------:R-:W-:Y:S04]  /*76a0*/  SHF.R.U32.HI R0, RZ, 0x15, R0 ;  /* 0x00000015ff007819 */ /* 0x000fe80000011600 */
[----:B------:R-:W-:Y:S11]  /*76b0*/  LOP3.LUT P0, RZ, R0, 0x3, R141, 0x48, !PT ;  /* 0x0000000300ff7812 */ /* 0x000ff6000780488d */
[----:B------:R-:W-:Y:S02]  /*76c0*/  @!UPT UIADD3 URZ, UPT, UPT, URZ, URZ, URZ ;  /* 0x000000fffffff290 */ /* 0x000fe4000fffe0ff */
        /* <DEDUP_REMOVED lines=8> */
[----:B------:R-:W5:Y:S01]  /*7750*/  LDCU.64 UR4, c[0x4][0x18] ;  /* 0x01000300ff0477ac */ /* 0x000f620008000a00 */
[----:B--2---:R-:W-:Y:S01]  /*7760*/  MOV R5, UR9 ;  /* 0x0000000900057c02 */ /* 0x004fe20008000f00 */
[----:B------:R-:W-:Y:S01]  /*7770*/  IMAD.U32 R4, RZ, RZ, UR8 ;  /* 0x00000008ff047e24 */ /* 0x000fe2000f8e00ff */
[----:B---3--:R-:W-:Y:S01]  /*7780*/  MOV R7, UR7 ;  /* 0x0000000700077c02 */ /* 0x008fe20008000f00 */
[----:B------:R-:W-:Y:S01]  /*7790*/  IMAD.U32 R6, RZ, RZ, UR6 ;  /* 0x00000006ff067e24 */ /* 0x000fe2000f8e00ff */
[----:B-----5:R-:W-:Y:S01]  /*77a0*/  MOV R11, UR5 ;  /* 0x00000005000b7c02 */ /* 0x020fe20008000f00 */
[----:B------:R-:W-:Y:S02]  /*77b0*/  IMAD.U32 R10, RZ, RZ, UR4 ;  /* 0x00000004ff0a7e24 */ /* 0x000fe4000f8e00ff */
[----:B------:R-:W-:Y:S07]  /*77c0*/  LEPC R20, `(.L_x_111) ;  /* 0x000000001014794e */ /* 0x000fee0000000000 */
[----:B-1--4-:R-:W-:Y:S05]  /*77d0*/  CALL.ABS.NOINC R2 ;  /* 0x0000000002007343 */ /* 0x012fea0003c00000 */
.L_x_111:
[----:B------:R-:W-:Y:S05]  /*77e0*/  WARPSYNC.ALL ;  /* 0x0000000000007948 */ /* 0x000fea0003800000 */
[----:B------:R-:W-:Y:S01]  /*77f0*/  R2UR UR4, R71 ;  /* 0x00000000470472ca */ /* 0x000fe200000e0000 */
[----:B------:R-:W-:Y:S01]  /*7800*/  BSSY.RECONVERGENT B0, `(.L_x_112) ;  /* 0x000011c000007945 */ /* 0x000fe20003800200 */
[C---:B------:R-:W-:Y:S02]  /*7810*/  PRMT R73, R92.reuse, 0x8880, RZ ;  /* 0x000088805c497816 */ /* 0x040fe400000000ff */
[C---:B------:R-:W-:Y:S02]  /*7820*/  SHF.L.U32 R75, R92.reuse, 0x10, RZ ;  /* 0x000000105c4b7819 */ /* 0x040fe400000006ff */
[----:B------:R-:W-:Y:S02]  /*7830*/  SHF.L.U32 R77, R93, 0x8, RZ ;  /* 0x000000085d4d7819 */ /* 0x000fe400000006ff */
[----:B------:R-:W-:Y:S02]  /*7840*/  SHF.R.S32.HI R75, RZ, 0x18, R75 ;  /* 0x00000018ff4b7819 */ /* 0x000fe4000001144b */
[----:B------:R-:W-:Y:S02]  /*7850*/  SHF.R.S32.HI R77, RZ, 0x18, R77 ;  /* 0x00000018ff4d7819 */ /* 0x000fe4000001144d */
[----:B------:R-:W-:Y:S01]  /*7860*/  SHF.R.S32.HI R76, RZ, 0x18, R93 ;  /* 0x00000018ff4c7819 */ /* 0x000fe2000001145d */
[----:B------:R-:W2:Y:S01]  /*7870*/  LDTM.x64 R4, tmem[UR4+0x40] ;  /* 0x00004004000479ee */ /* 0x000ea20008340000 */
[----:B------:R-:W-:Y:S02]  /*7880*/  SHF.L.U32 R74, R92, 0x8, RZ ;  /* 0x000000085c4a7819 */ /* 0x000fe400000006ff */
[----:B------:R-:W-:Y:S02]  /*7890*/  ISETP.NE.AND P0, PT, R154, RZ, PT ;  /* 0x000000ff9a00720c */ /* 0x000fe40003f05270 */
[----:B------:R-:W-:Y:S02]  /*78a0*/  SHF.R.S32.HI R74, RZ, 0x18, R74 ;  /* 0x00000018ff4a7819 */ /* 0x000fe4000001144a */
[----:B------:R-:W-:Y:S01]  /*78b0*/  ISETP.NE.AND P6, PT, R99, RZ, PT ;  /* 0x000000ff6300720c */ /* 0x000fe20003fc5270 */
[C---:B--2---:R-:W-:Y:S02]  /*78c0*/  IMAD R0, R70.reuse, R4, RZ ;  /* 0x0000000446007224 */ /* 0x044fe400078e02ff */
        /* <DEDUP_REMOVED lines=12> */
[----:B------:R-:W-:Y:S01]  /*7990*/  IMAD R7, R73, R72, R7 ;  /* 0x0000004849077224 */ /* 0x000fe200078e0207 */
[----:B------:R-:W-:Y:S01]  /*79a0*/  PRMT R73, R94, 0x8880, RZ ;  /* 0x000088805e497816 */ /* 0x000fe200000000ff */
[----:B------:R-:W-:Y:S02]  /*79b0*/  IMAD R6, R70, R10, RZ ;  /* 0x0000000a46067224 */ /* 0x000fe400078e02ff */
[-C--:B------:R-:W-:Y:S01]  /*79c0*/  IMAD R4, R75, R72.reuse, R4 ;  /* 0x000000484b047224 */ /* 0x080fe200078e0204 */
[----:B------:R-:W-:Y:S01]  /*79d0*/  SHF.L.U32 R75, R94, 0x8, RZ ;  /* 0x000000085e4b7819 */ /* 0x000fe200000006ff */
[-C--:B------:R-:W-:Y:S01]  /*79e0*/  IMAD R5, R74, R72.reuse, R5 ;  /* 0x000000484a057224 */ /* 0x080fe200078e0205 */
[----:B------:R-:W-:Y:S01]  /*79f0*/  SHF.L.U32 R74, R94, 0x10, RZ ;  /* 0x000000105e4a7819 */ /* 0x000fe200000006ff */
[----:B------:R-:W-:Y:S01]  /*7a00*/  IMAD R6, R77, R72, R6 ;  /* 0x000000484d067224 */ /* 0x000fe200078e0206 */
[----:B------:R-:W-:Y:S01]  /*7a10*/  I2IP.S8.S32.SAT R77, R7, R3, RZ ;  /* 0x00000003074d7239 */ /* 0x000fe200000014ff */
[C---:B------:R-:W-:Y:S01]  /*7a20*/  IMAD R11, R70.reuse, R11, RZ ;  /* 0x0000000b460b7224 */ /* 0x040fe200078e02ff */
[----:B------:R-:W-:Y:S01]  /*7a30*/  MOV R3, R73 ;  /* 0x0000004900037202 */ /* 0x000fe20000000f00 */
[----:B------:R-:W-:Y:S01]  /*7a40*/  IMAD R8, R70, R12, RZ ;  /* 0x0000000c46087224 */ /* 0x000fe200078e02ff */
[----:B-1----:R-:W-:Y:S01]  /*7a50*/  I2IP.S8.S32.SAT R100, R2, R0, R77 ;  /* 0x0000000002647239 */ /* 0x002fe2000000144d */
[----:B------:R-:W-:Y:S01]  /*7a60*/  IMAD R9, R70, R13, RZ ;  /* 0x0000000d46097224 */ /* 0x000fe200078e02ff */
[----:B------:R-:W-:Y:S01]  /*7a70*/  SHF.R.S32.HI R73, RZ, 0x18, R74 ;  /* 0x00000018ff497819 */ /* 0x000fe2000001144a */
[----:B------:R-:W-:Y:S01]  /*7a80*/  IMAD R11, R76, R72, R11 ;  /* 0x000000484c0b7224 */ /* 0x000fe200078e020b */
[----:B------:R-:W-:Y:S01]  /*7a90*/  SHF.R.S32.HI R75, RZ, 0x18, R75 ;  /* 0x00000018ff4b7819 */ /* 0x000fe2000001144b */
[C---:B------:R-:W-:Y:S01]  /*7aa0*/  IMAD R10, R70.reuse, R14, RZ ;  /* 0x0000000e460a7224 */ /* 0x040fe200078e02ff */
[----:B------:R-:W-:Y:S01]  /*7ab0*/  SHF.L.U32 R2, R95, 0x10, RZ ;  /* 0x000000105f027819 */ /* 0x000fe200000006ff */
[----:B------:R-:W-:Y:S01]  /*7ac0*/  IMAD R8, R3, R72, R8 ;  /* 0x0000004803087224 */ /* 0x000fe200078e0208 */
[----:B------:R-:W-:Y:S01]  /*7ad0*/  I2IP.S8.S32.SAT R101, R11, R6, RZ ;  /* 0x000000060b657239 */ /* 0x000fe200000014ff */
[C---:B------:R-:W-:Y:S01]  /*7ae0*/  IMAD R15, R70.reuse, R15, RZ ;  /* 0x0000000f460f7224 */ /* 0x040fe200078e02ff */
[----:B------:R-:W-:Y:S01]  /*7af0*/  PRMT R3, R95, 0x8880, RZ ;  /* 0x000088805f037816 */ /* 0x000fe200000000ff */
[----:B------:R-:W-:Y:S01]  /*7b00*/  IMAD R9, R73, R72, R9 ;  /* 0x0000004849097224 */ /* 0x000fe200078e0209 */
[----:B------:R-:W-:Y:S01]  /*7b10*/  I2IP.S8.S32.SAT R101, R5, R4, R101 ;  /* 0x0000000405657239 */ /* 0x000fe20000001465 */
[C---:B------:R-:W-:Y:S01]  /*7b20*/  IMAD R12, R70.reuse, R16, RZ ;  /* 0x00000010460c7224 */ /* 0x040fe200078e02ff */
[----:B------:R-:W-:Y:S01]  /*7b30*/  SHF.R.S32.HI R2, RZ, 0x18, R2 ;  /* 0x00000018ff027819 */ /* 0x000fe20000011402 */
[----:B------:R-:W-:Y:S01]  /*7b40*/  IMAD R10, R75, R72, R10 ;  /* 0x000000484b0a7224 */ /* 0x000fe200078e020a */
[----:B------:R-:W-:Y:S01]  /*7b50*/  SHF.R.S32.HI R0, RZ, 0x18, R94 ;  /* 0x00000018ff007819 */ /* 0x000fe2000001145e */
[C---:B------:R-:W-:Y:S01]  /*7b60*/  IMAD R13, R70.reuse, R17, RZ ;  /* 0x00000011460d7224 */ /* 0x040fe200078e02ff */
[----:B------:R-:W-:Y:S01]  /*7b70*/  SHF.R.S32.HI R74, RZ, 0x18, R95 ;  /* 0x00000018ff4a7819 */ /* 0x000fe2000001145f */
[----:B------:R-:W-:Y:S01]  /*7b80*/  IMAD R14, R70, R18, RZ ;  /* 0x00000012460e7224 */ /* 0x000fe200078e02ff */
[----:B------:R-:W-:Y:S01]  /*7b90*/  SHF.L.U32 R73, R95, 0x8, RZ ;  /* 0x000000085f497819 */ /* 0x000fe200000006ff */
[-C--:B------:R-:W-:Y:S01]  /*7ba0*/  IMAD R15, R0, R72.reuse, R15 ;  /* 0x00000048000f7224 */ /* 0x080fe200078e020f */
[C---:B------:R-:W-:Y:S01]  /*7bb0*/  SHF.L.U32 R0, R80.reuse, 0x10, RZ ;  /* 0x0000001050007819 */ /* 0x040fe200000006ff */
[-C--:B------:R-:W-:Y:S01]  /*7bc0*/  IMAD R12, R3, R72.reuse, R12 ;  /* 0x00000048030c7224 */ /* 0x080fe200078e020c */
[----:B------:R-:W-:Y:S01]  /*7bd0*/  PRMT R3, R80, 0x8880, RZ ;  /* 0x0000888050037816 */ /* 0x000fe200000000ff */
[----:B------:R-:W-:Y:S01]  /*7be0*/  IMAD R13, R2, R72, R13 ;  /* 0x00000048020d7224 */ /* 0x000fe200078e020d */
[----:B------:R-:W-:Y:S01]  /*7bf0*/  SHF.R.S32.HI R73, RZ, 0x18, R73 ;  /* 0x00000018ff497819 */ /* 0x000fe20000011449 */
[----:B------:R-:W-:Y:S01]  /*7c00*/  IMAD R19, R70, R19, RZ ;  /* 0x0000001346137224 */ /* 0x000fe200078e02ff */
[----:B------:R-:W-:Y:S01]  /*7c10*/  I2IP.S8.S32.SAT R102, R15, R10, RZ ;  /* 0x0000000a0f667239 */ /* 0x000fe200000014ff */
[----:B------:R-:W-:Y:S01]  /*7c20*/  IMAD.SHL.U32 R2, R80, 0x100, RZ ;  /* 0x0000010050027824 */ /* 0x000fe200078e00ff */
[----:B------:R-:W-:Y:S01]  /*7c30*/  SHF.R.S32.HI R0, RZ, 0x18, R0 ;  /* 0x00000018ff007819 */ /* 0x000fe20000011400 */
[C---:B------:R-:W-:Y:S01]  /*7c40*/  IMAD R16, R70.reuse, R20, RZ ;  /* 0x0000001446107224 */ /* 0x040fe200078e02ff */
[----:B------:R-:W-:Y:S01]  /*7c50*/  I2IP.S8.S32.SAT R102, R9, R8, R102 ;  /* 0x0000000809667239 */ /* 0x000fe20000001466 */
[-C--:B------:R-:W-:Y:S01]  /*7c60*/  IMAD R14, R73, R72.reuse, R14 ;  /* 0x00000048490e7224 */ /* 0x080fe200078e020e */
[----:B------:R-:W-:Y:S01]  /*7c70*/  SHF.R.S32.HI R73, RZ, 0x18, R2 ;  /* 0x00000018ff497819 */ /* 0x000fe20000011402 */
[----:B------:R-:W-:Y:S01]  /*7c80*/  IMAD R17, R70, R21, RZ ;  /* 0x0000001546117224 */ /* 0x000fe200078e02ff */
[----:B------:R-:W-:Y:S01]  /*7c90*/  SHF.L.U32 R2, R81, 0x8, RZ ;  /* 0x0000000851027819 */ /* 0x000fe200000006ff */
[----:B------:R-:W-:Y:S01]  /*7ca0*/  IMAD R19, R74, R72, R19 ;  /* 0x000000484a137224 */ /* 0x000fe200078e0213 */
[----:B------:R-:W-:Y:S01]  /*7cb0*/  SHF.R.S32.HI R74, RZ, 0x18, R86 ;  /* 0x00000018ff4a7819 */ /* 0x000fe20000011456 */
[----:B------:R-:W-:Y:S01]  /*7cc0*/  IMAD R18, R70, R22, RZ ;  /* 0x0000001646127224 */ /* 0x000fe200078e02ff */
[----:B------:R-:W-:Y:S01]  /*7cd0*/  SHF.L.U32 R75, R90, 0x8, RZ ;  /* 0x000000085a4b7819 */ /* 0x000fe200000006ff */
[----:B------:R-:W-:Y:S01]  /*7ce0*/  IMAD R16, R3, R72, R16 ;  /* 0x0000004803107224 */ /* 0x000fe200078e0210 */
[----:B------:R-:W-:Y:S01]  /*7cf0*/  I2IP.S8.S32.SAT R103, R19, R14, RZ ;  /* 0x0000000e13677239 */ /* 0x000fe200000014ff */
[----:B------:R-:W-:Y:S01]  /*7d00*/  IMAD R17, R0, R72, R17 ;  /* 0x0000004800117224 */ /* 0x000fe200078e0211 */
[----:B------:R-:W-:Y:S01]  /*7d10*/  SHF.R.S32.HI R0, RZ, 0x18, R80 ;  /* 0x00000018ff007819 */ /* 0x000fe20000011450 */
[C---:B------:R-:W-:Y:S01]  /*7d20*/  IMAD R23, R70.reuse, R23, RZ ;  /* 0x0000001746177224 */ /* 0x040fe200078e02ff */
[----:B------:R-:W-:Y:S01]  /*7d30*/  I2IP.S8.S32.SAT R103, R13, R12, R103 ;  /* 0x0000000c0d677239 */ /* 0x000fe20000001467 */
[----:B------:R-:W-:Y:S01]  /*7d40*/  IMAD R18, R73, R72, R18 ;  /* 0x0000004849127224 */ /* 0x000fe200078e0212 */
[C---:B------:R-:W-:Y:S01]  /*7d50*/  SHF.L.U32 R73, R81.reuse, 0x10, RZ ;  /* 0x0000001051497819 */ /* 0x040fe200000006ff */
[----:B------:R-:W-:Y:S01]  /*7d60*/  IMAD R20, R70, R24, RZ ;  /* 0x0000001846147224 */ /* 0x000fe200078e02ff */
[----:B------:R-:W-:Y:S01]  /*7d70*/  PRMT R3, R81, 0x8880, RZ ;  /* 0x0000888051037816 */ /* 0x000fe200000000ff */
[----:B------:R-:W-:Y:S01]  /*7d80*/  IMAD R23, R0, R72, R23 ;  /* 0x0000004800177224 */ /* 0x000fe200078e0217 */
[----:B------:R-:W-:Y:S01]  /*7d90*/  SHF.R.S32.HI R0, RZ, 0x18, R73 ;  /* 0x00000018ff007819 */ /* 0x000fe20000011449 */
[C---:B------:R-:W-:Y:S01]  /*7da0*/  IMAD R21, R70.reuse, R25, RZ ;  /* 0x0000001946157224 */ /* 0x040fe200078e02ff */
[----:B------:R-:W-:Y:S01]  /*7db0*/  SHF.R.S32.HI R73, RZ, 0x18, R2 ;  /* 0x00000018ff497819 */ /* 0x000fe20000011402 */
[C---:B------:R-:W-:Y:S01]  /*7dc0*/  IMAD R22, R70.reuse, R26, RZ ;  /* 0x0000001a46167224 */ /* 0x040fe200078e02ff */
[----:B------:R1:W-:Y:S01]  /*7dd0*/  STS.128 [R135+UR44+0xa200], R100 ;  /* 0x00a2006487007988 */ /* 0x0003e20008000c2c */
[----:B------:R-:W-:Y:S01]  /*7de0*/  IMAD R20, R3, R72, R20 ;  /* 0x0000004803147224 */ /* 0x000fe200078e0214 */
[----:B------:R-:W-:Y:S01]  /*7df0*/  SHF.R.S32.HI R2, RZ, 0x18, R81 ;  /* 0x00000018ff027819 */ /* 0x000fe20000011451 */
[----:B------:R-:W-:Y:S01]  /*7e00*/  IMAD R27, R70, R27, RZ ;  /* 0x0000001b461b7224 */ /* 0x000fe200078e02ff */
[----:B------:R-:W-:Y:S01]  /*7e10*/  I2IP.S8.S32.SAT R104, R23, R18, RZ ;  /* 0x0000001217687239 */ /* 0x000fe200000014ff */
[-C--:B------:R-:W-:Y:S01]  /*7e20*/  IMAD R21, R0, R72.reuse, R21 ;  /* 0x0000004800157224 */ /* 0x080fe200078e0215 */
[C---:B------:R-:W-:Y:S01]  /*7e30*/  PRMT R3, R82.reuse, 0x8880, RZ ;  /* 0x0000888052037816 */ /* 0x040fe200000000ff */
[-C--:B------:R-:W-:Y:S01]  /*7e40*/  IMAD R22, R73, R72.reuse, R22 ;  /* 0x0000004849167224 */ /* 0x080fe200078e0216 */
[----:B------:R-:W-:Y:S01]  /*7e50*/  SHF.L.U32 R0, R82, 0x10, RZ ;  /* 0x0000001052007819 */ /* 0x000fe200000006ff */
[----:B------:R-:W-:Y:S01]  /*7e60*/  IMAD R27, R2, R72, R27 ;  /* 0x00000048021b7224 */ /* 0x000fe200078e021b */
[----:B------:R-:W-:Y:S01]  /*7e70*/  SHF.L.U32 R2, R82, 0x8, RZ ;  /* 0x0000000852027819 */ /* 0x000fe200000006ff */
[C---:B------:R-:W-:Y:S01]  /*7e80*/  IMAD R24, R70.reuse, R28, RZ ;  /* 0x0000001c46187224 */ /* 0x040fe200078e02ff */
[----:B------:R-:W-:Y:S01]  /*7e90*/  SHF.R.S32.HI R0, RZ, 0x18, R0 ;  /* 0x00000018ff007819 */ /* 0x000fe20000011400 */
[C---:B------:R-:W-:Y:S01]  /*7ea0*/  IMAD R25, R70.reuse, R29, RZ ;  /* 0x0000001d46197224 */ /* 0x040fe200078e02ff */
        /* <DEDUP_REMOVED lines=10> */
[C---:B------:R-:W-:Y:S01]  /*7f50*/  SHF.L.U32 R0, R83.reuse, 0x10, RZ ;  /* 0x0000001053007819 */ /* 0x040fe200000006ff */
        /* <DEDUP_REMOVED lines=13> */
[C---:B------:R-:W-:Y:S01]  /*8030*/  PRMT R3, R84.reuse, 0x8880, RZ ;  /* 0x0000888054037816 */ /* 0x040fe200000000ff */
[----:B------:R-:W-:Y:S01]  /*8040*/  IMAD R30, R73, R72, R30 ;  /* 0x00000048491e7224 */ /* 0x000fe200078e021e */
[----:B------:R-:W-:Y:S01]  /*8050*/  I2IP.S8.S32.SAT R106, R25, R24, R106 ;  /* 0x00000018196a7239 */ /* 0x000fe2000000146a */
[----:B------:R-:W-:Y:S01]  /*8060*/  IMAD.U32 R0, R84, 0x10000, RZ ;  /* 0x0001000054007824 */ /* 0x000fe200078e00ff */
[----:B------:R-:W-:Y:S01]  /*8070*/  SHF.R.S32.HI R75, RZ, 0x18, R75 ;  /* 0x00000018ff4b7819 */ /* 0x000fe2000001144b */
[----:B------:R-:W-:Y:S01]  /*8080*/  IMAD R35, R2, R72, R35 ;  /* 0x0000004802237224 */ /* 0x000fe200078e0223 */
[----:B------:R-:W-:Y:S01]  /*8090*/  SHF.L.U32 R2, R84, 0x8, RZ ;  /* 0x0000000854027819 */ /* 0x000fe200000006ff */
[C---:B------:R-:W-:Y:S01]  /*80a0*/  IMAD R32, R70.reuse, R36, RZ ;  /* 0x0000002446207224 */ /* 0x040fe200078e02ff */
[----:B------:R-:W-:Y:S01]  /*80b0*/  SHF.R.S32.HI R0, RZ, 0x18, R0 ;  /* 0x00000018ff007819 */ /* 0x000fe20000011400 */
[C---:B------:R-:W-:Y:S01]  /*80c0*/  IMAD R33, R70.reuse, R37, RZ ;  /* 0x0000002546217224 */ /* 0x040fe200078e02ff */
[----:B------:R-:W-:Y:S01]  /*80d0*/  SHF.R.S32.HI R73, RZ, 0x18, R2 ;  /* 0x00000018ff497819 */ /* 0x000fe20000011402 */
[----:B------:R-:W-:Y:S01]  /*80e0*/  IMAD R34, R70, R38, RZ ;  /* 0x0000002646227224 */ /* 0x000fe200078e02ff */
[----:B------:R-:W-:Y:S01]  /*80f0*/  I2IP.S8.S32.SAT R107, R35, R30, RZ ;  /* 0x0000001e236b7239 */ /* 0x000fe200000014ff */
[-C--:B------:R-:W-:Y:S01]  /*8100*/  IMAD R32, R3, R72.reuse, R32 ;  /* 0x0000004803207224 */ /* 0x080fe200078e0220 */
[----:B------:R-:W-:Y:S01]  /*8110*/  PRMT R3, R85, 0x8880, RZ ;  /* 0x0000888055037816 */ /* 0x000fe200000000ff */
[----:B------:R-:W-:Y:S01]  /*8120*/  IMAD R33, R0, R72, R33 ;  /* 0x0000004800217224 */ /* 0x000fe200078e0221 */
[----:B------:R-:W-:Y:S01]  /*8130*/  SHF.R.S32.HI R0, RZ, 0x18, R84 ;  /* 0x00000018ff007819 */ /* 0x000fe20000011454 */
[C---:B------:R-:W-:Y:S01]  /*8140*/  IMAD R39, R70.reuse, R39, RZ ;  /* 0x0000002746277224 */ /* 0x040fe200078e02ff */
[----:B------:R-:W-:Y:S01]  /*8150*/  I2IP.S8.S32.SAT R107, R29, R28, R107 ;  /* 0x0000001c1d6b7239 */ /* 0x000fe2000000146b */
[----:B------:R-:W-:Y:S01]  /*8160*/  IMAD R34, R73, R72, R34 ;  /* 0x0000004849227224 */ /* 0x000fe200078e0222 */
[C---:B------:R-:W-:Y:S01]  /*8170*/  SHF.L.U32 R73, R85.reuse, 0x10, RZ ;  /* 0x0000001055497819 */ /* 0x040fe200000006ff */
[----:B------:R-:W-:Y:S01]  /*8180*/  IMAD R36, R70, R40, RZ ;  /* 0x0000002846247224 */ /* 0x000fe200078e02ff */
[----:B------:R-:W-:Y:S01]  /*8190*/  SHF.L.U32 R2, R85, 0x8, RZ ;  /* 0x0000000855027819 */ /* 0x000fe200000006ff */
[----:B------:R-:W-:Y:S01]  /*81a0*/  IMAD R39, R0, R72, R39 ;  /* 0x0000004800277224 */ /* 0x000fe200078e0227 */
        /* <DEDUP_REMOVED lines=8> */
[----:B------:R-:W-:Y:S01]  /*8230*/  SHF.L.U32 R2, R86, 0x10, RZ ;  /* 0x0000001056027819 */ /* 0x000fe200000006ff */
[----:B------:R-:W-:Y:S01]  /*8240*/  IMAD R43, R70, R43, RZ ;  /* 0x0000002b462b7224 */ /* 0x000fe200078e02ff */
[----:B------:R-:W-:Y:S01]  /*8250*/  SHF.R.S32.HI R0, RZ, 0x18, R85 ;  /* 0x00000018ff007819 */ /* 0x000fe20000011455 */
        /* <DEDUP_REMOVED lines=11> */
[----:B------:R-:W-:Y:S01]  /*8310*/  SHF.L.U32 R0, R87, 0x10, RZ ;  /* 0x0000001057007819 */ /* 0x000fe200000006ff */
[----:B------:R-:W-:Y:S01]  /*8320*/  IMAD R47, R70, R47, RZ ;  /* 0x0000002f462f7224 */ /* 0x000fe200078e02ff */
[----:B------:R-:W-:Y:S01]  /*8330*/  I2IP.S8.S32.SAT R109, R43, R38, RZ ;  /* 0x000000262b6d7239 */ /* 0x000fe200000014ff */
[----:B------:R-:W-:Y:S01]  /*8340*/  IMAD R41, R2, R72, R41 ;  /* 0x0000004802297224 */ /* 0x000fe200078e0229 */
[C---:B------:R-:W-:Y:S01]  /*8350*/  PRMT R3, R87.reuse, 0x8880, RZ ;  /* 0x0000888057037816 */ /* 0x040fe200000000ff */
[C---:B------:R-:W-:Y:S01]  /*8360*/  IMAD R44, R70.reuse, R48, RZ ;  /* 0x00000030462c7224 */ /* 0x040fe200078e02ff */
[----:B------:R-:W-:Y:S01]  /*8370*/  SHF.L.U32 R2, R87, 0x8, RZ ;  /* 0x0000000857027819 */ /* 0x000fe200000006ff */
[----:B------:R-:W-:Y:S01]  /*8380*/  IMAD R42, R73, R72, R42 ;  /* 0x00000048492a7224 */ /* 0x000fe200078e022a */
[----:B------:R-:W-:Y:S01]  /*8390*/  SHF.R.S32.HI R0, RZ, 0x18, R0 ;  /* 0x00000018ff007819 */ /* 0x000fe20000011400 */
[----:B------:R-:W-:Y:S01]  /*83a0*/  IMAD R45, R70, R49, RZ ;  /* 0x00000031462d7224 */ /* 0x000fe200078e02ff */
[----:B------:R-:W-:Y:S01]  /*83b0*/  I2IP.S8.S32.SAT R109, R37, R36, R109 ;  /* 0x00000024256d7239 */ /* 0x000fe2000000146d */
[----:B------:R-:W-:Y:S01]  /*83c0*/  IMAD R47, R74, R72, R47 ;  /* 0x000000484a2f7224 */ /* 0x000fe200078e022f */
[----:B------:R-:W-:Y:S01]  /*83d0*/  SHF.R.S32.HI R73, RZ, 0x18, R2 ;  /* 0x00000018ff497819 */ /* 0x000fe20000011402 */
[C---:B------:R-:W-:Y:S01]  /*83e0*/  IMAD R46, R70.reuse, R50, RZ ;  /* 0x00000032462e7224 */ /* 0x040fe200078e02ff */
[----:B------:R-:W-:Y:S01]  /*83f0*/  SHF.R.S32.HI R2, RZ, 0x18, R87 ;  /* 0x00000018ff027819 */ /* 0x000fe20000011457 */
[----:B------:R-:W-:Y:S01]  /*8400*/  IMAD R44, R3, R72, R44 ;  /* 0x00000048032c7224 */ /* 0x000fe200078e022c */
[----:B------:R-:W-:Y:S01]  /*8410*/  I2IP.S8.S32.SAT R110, R47, R42, RZ ;  /* 0x0000002a2f6e7239 */ /* 0x000fe200000014ff */
[----:B------:R-:W-:Y:S01]  /*8420*/  IMAD R51, R70, R51, RZ ;  /* 0x0000003346337224 */ /* 0x000fe200078e02ff */
[----:B------:R-:W-:Y:S01]  /*8430*/  PRMT R3, R88, 0x8880, RZ ;  /* 0x0000888058037816 */ /* 0x000fe200000000ff */
[----:B------:R-:W-:Y:S01]  /*8440*/  IMAD R45, R0, R72, R45 ;  /* 0x00000048002d7224 */ /* 0x000fe200078e022d */
[----:B------:R-:W-:Y:S01]  /*8450*/  I2IP.S8.S32.SAT R110, R41, R40, R110 ;  /* 0x00000028296e7239 */ /* 0x000fe2000000146e */
[----:B------:R-:W-:Y:S01]  /*8460*/  IMAD R48, R70, R52, RZ ;  /* 0x0000003446307224 */ /* 0x000fe200078e02ff */
[----:B------:R-:W-:Y:S01]  /*8470*/  SHF.L.U32 R74, R89, 0x10, RZ ;  /* 0x00000010594a7819 */ /* 0x000fe200000006ff */
[-C--:B------:R-:W-:Y:S01]  /*8480*/  IMAD R46, R73, R72.reuse, R46 ;  /* 0x00000048492e7224 */ /* 0x080fe200078e022e */
[----:B------:R-:W-:Y:S01]  /*8490*/  PRMT R73, R89, 0x8880, RZ ;  /* 0x0000888059497816 */ /* 0x000fe200000000ff */
[-C--:B------:R-:W-:Y:S01]  /*84a0*/  IMAD R51, R2, R72.reuse, R51 ;  /* 0x0000004802337224 */ /* 0x080fe200078e0233 */
[----:B------:R-:W-:Y:S01]  /*84b0*/  SHF.R.S32.HI R74, RZ, 0x18, R74 ;  /* 0x00000018ff4a7819 */ /* 0x000fe2000001144a */
[C---:B------:R-:W-:Y:S01]  /*84c0*/  IMAD.U32 R0, R88.reuse, 0x10000, RZ ;  /* 0x0001000058007824 */ /* 0x040fe200078e00ff */
        /* <DEDUP_REMOVED lines=10> */
[----:B------:R-:W-:Y:S01]  /*8570*/  SHF.R.S32.HI R0, RZ, 0x18, R89 ;  /* 0x00000018ff007819 */ /* 0x000fe20000011459 */
[----:B------:R-:W-:Y:S01]  /*8580*/  IMAD R50, R3, R72, R50 ;  /* 0x0000004803327224 */ /* 0x000fe200078e0232 */
[----:B------:R-:W-:Y:S01]  /*8590*/  SHF.L.U32 R3, R89, 0x8, RZ ;  /* 0x0000000859037819 */ /* 0x000fe200000006ff */
[C---:B------:R-:W-:Y:S01]  /*85a0*/  IMAD R52, R70.reuse, R56, RZ ;  /* 0x0000003846347224 */ /* 0x040fe200078e02ff */
[----:B------:R-:W-:Y:S01]  /*85b0*/  I2IP.S8.S32.SAT R111, R45, R44, R111 ;  /* 0x0000002c2d6f7239 */ /* 0x000fe2000000146f */
[----:B------:R-:W-:Y:S01]  /*85c0*/  IMAD R53, R70, R57, RZ ;  /* 0x0000003946357224 */ /* 0x000fe200078e02ff */
[----:B------:R-:W-:Y:S01]  /*85d0*/  SHF.R.S32.HI R3, RZ, 0x18, R3 ;  /* 0x00000018ff037819 */ /* 0x000fe20000011403 */
[----:B------:R-:W-:Y:S01]  /*85e0*/  IMAD R55, R2, R72, R55 ;  /* 0x0000004802377224 */ /* 0x000fe200078e0237 */
[----:B------:R-:W-:Y:S01]  /*85f0*/  SHF.L.U32 R2, R90, 0x10, RZ ;  /* 0x000000105a027819 */ /* 0x000fe200000006ff */
[C---:B------:R-:W-:Y:S01]  /*8600*/  IMAD R54, R70.reuse, R58, RZ ;  /* 0x0000003a46367224 */ /* 0x040fe200078e02ff */
[----:B------:R1:W-:Y:S01]  /*8610*/  STS.128 [R157+0xa200], R108 ;  /* 0x00a2006c9d007388 */ /* 0x0003e20000000c00 */
[----:B------:R-:W-:Y:S01]  /*8620*/  IMAD R52, R73, R72, R52 ;  /* 0x0000004849347224 */ /* 0x000fe200078e0234 */
[----:B------:R-:W-:Y:S01]  /*8630*/  I2IP.S8.S32.SAT R112, R55, R50, RZ ;  /* 0x0000003237707239 */ /* 0x000fe200000014ff */
[----:B------:R-:W-:Y:S01]  /*8640*/  IMAD R59, R70, R59, RZ ;  /* 0x0000003b463b7224 */ /* 0x000fe200078e02ff */
[----:B------:R-:W-:Y:S01]  /*8650*/  PRMT R73, R90, 0x8880, RZ ;  /* 0x000088805a497816 */ /* 0x000fe200000000ff */
[----:B------:R-:W-:Y:S01]  /*8660*/  IMAD R53, R74, R72, R53 ;  /* 0x000000484a357224 */ /* 0x000fe200078e0235 */
[----:B------:R-:W-:Y:S01]  /*8670*/  I2IP.S8.S32.SAT R112, R49, R48, R112 ;  /* 0x0000003031707239 */ /* 0x000fe20000001470 */
[C---:B------:R-:W-:Y:S01]  /*8680*/  IMAD R56, R70.reuse, R60, RZ ;  /* 0x0000003c46387224 */ /* 0x040fe200078e02ff */
[----:B------:R-:W-:Y:S01]  /*8690*/  SHF.R.S32.HI R2, RZ, 0x18, R2 ;  /* 0x00000018ff027819 */ /* 0x000fe20000011402 */
[-C--:B------:R-:W-:Y:S01]  /*86a0*/  IMAD R54, R3, R72.reuse, R54 ;  /* 0x0000004803367224 */ /* 0x080fe200078e0236 */
[----:B------:R-:W-:Y:S01]  /*86b0*/  PRMT R3, R91, 0x8880, RZ ;  /* 0x000088805b037816 */ /* 0x000fe200000000ff */
[----:B------:R-:W-:Y:S01]  /*86c0*/  IMAD R57, R70, R61, RZ ;  /* 0x0000003d46397224 */ /* 0x000fe200078e02ff */
[----:B------:R-:W-:Y:S01]  /*86d0*/  SHF.R.S32.HI R74, RZ, 0x18, R91 ;  /* 0x00000018ff4a7819 */ /* 0x000fe2000001145b */
[-C--:B------:R-:W-:Y:S01]  /*86e0*/  IMAD R59, R0, R72.reuse, R59 ;  /* 0x00000048003b7224 */ /* 0x080fe200078e023b */
[----:B------:R-:W-:Y:S01]  /*86f0*/  SHF.R.S32.HI R0, RZ, 0x18, R90 ;  /* 0x00000018ff007819 */ /* 0x000fe2000001145a */
[----:B------:R-:W-:Y:S01]  /*8700*/  IMAD R56, R73, R72, R56 ;  /* 0x0000004849387224 */ /* 0x000fe200078e0238 */
[----:B------:R-:W-:Y:S01]  /*8710*/  SHF.L.U32 R73, R91, 0x8, RZ ;  /* 0x000000085b497819 */ /* 0x000fe200000006ff */
[----:B------:R-:W-:Y:S01]  /*8720*/  IMAD R58, R70, R62, RZ ;  /* 0x0000003e463a7224 */ /* 0x000fe200078e02ff */
[----:B------:R-:W-:Y:S01]  /*8730*/  I2IP.S8.S32.SAT R113, R59, R54, RZ ;  /* 0x000000363b717239 */ /* 0x000fe200000014ff */
[----:B------:R-:W-:Y:S01]  /*8740*/  IMAD R57, R2, R72, R57 ;  /* 0x0000004802397224 */ /* 0x000fe200078e0239 */
[----:B------:R-:W-:Y:S01]  /*8750*/  SHF.L.U32 R2, R91, 0x10, RZ ;  /* 0x000000105b027819 */ /* 0x000fe200000006ff */
[C---:B------:R-:W-:Y:S01]  /*8760*/  IMAD R63, R70.reuse, R63, RZ ;  /* 0x0000003f463f7224 */ /* 0x040fe200078e02ff */
[----:B------:R-:W-:Y:S01]  /*8770*/  SHF.R.S32.HI R73, RZ, 0x18, R73 ;  /* 0x00000018ff497819 */ /* 0x000fe20000011449 */
[C---:B------:R-:W-:Y:S01]  /*8780*/  IMAD R60, R70.reuse, R64, RZ ;  /* 0x00000040463c7224 */ /* 0x040fe200078e02ff */
[----:B------:R-:W-:Y:S01]  /*8790*/  SHF.R.S32.HI R2, RZ, 0x18, R2 ;  /* 0x00000018ff027819 */ /* 0x000fe20000011402 */
[----:B------:R-:W-:Y:S01]  /*87a0*/  IMAD R58, R75, R72, R58 ;  /* 0x000000484b3a7224 */ /* 0x000fe200078e023a */
[----:B------:R-:W-:Y:S01]  /*87b0*/  I2IP.S8.S32.SAT R113, R53, R52, R113 ;  /* 0x0000003435717239 */ /* 0x000fe20000001471 */
[----:B------:R-:W-:Y:S02]  /*87c0*/  IMAD R61, R70, R65, RZ ;  /* 0x00000041463d7224 */ /* 0x000fe400078e02ff */
[-C--:B------:R-:W-:Y:S02]  /*87d0*/  IMAD R63, R0, R72.reuse, R63 ;  /* 0x00000048003f7224 */ /* 0x080fe400078e023f */
[----:B------:R-:W-:Y:S01]  /*87e0*/  IMAD R60, R3, R72, R60 ;  /* 0x00000048033c7224 */ /* 0x000fe200078e023c */
[----:B------:R-:W-:Y:S01]  /*87f0*/  @P6 SHF.L.U32 R3, R146, 0x1f, RZ ;  /* 0x0000001f92036819 */ /* 0x000fe200000006ff */
        /* <DEDUP_REMOVED lines=8> */
[----:B------:R-:W-:Y:S02]  /*8880*/  I2IP.S8.S32.SAT R115, R61, R60, R0 ;  /* 0x0000003c3d737239 */ /* 0x000fe40000001400 */
[----:B------:R-:W-:Y:S03]  /*8890*/  LEA R0, R148, UR44, 0x3 ;  /* 0x0000002c94007c11 */ /* 0x000fe6000f8e18ff */
        /* <DEDUP_REMOVED lines=9> */
[----:B------:R-:W-:Y:S02]  /*8930*/  UIADD3 UR4, UP0, UPT, UR62, 0x680, URZ ;  /* 0x000006803e047890 */ /* 0x000fe4000ff1e0ff */
[----:B------:R-:W-:Y:S02]  /*8940*/  UIADD3 UR9, UPT, UPT, UR49, 0x40, URZ ;  /* 0x0000004031097890 */ /* 0x000fe4000fffe0ff */
[----:B------:R-:W-:Y:S02]  /*8950*/  UIADD3 UR8, UPT, UPT, UR44, 0xa200, URZ ;  /* 0x0000a2002c087890 */ /* 0x000fe4000fffe0ff */
[----:B------:R-:W-:Y:S01]  /*8960*/  UIADD3.X UR5, UPT, UPT, URZ, UR63, URZ, UP0, !UPT ;  /* 0x0000003fff057290 */ /* 0x000fe200087fe4ff */
[----:B------:R-:W-:Y:S01]  /*8970*/  UMOV UR10, UR50 ;  /* 0x00000032000a7c82 */ /* 0x000fe20008000000 */
[----:B------:R-:W-:Y:S07]  /*8980*/  UMOV UR11, UR36 ;  /* 0x00000024000b7c82 */ /* 0x000fee0008000000 */
[----:B------:R2:W-:Y:S01]  /*8990*/  UTMASTG.3D [UR8], [UR4] ;  /* 0x00000008040073b5 */ /* 0x0005e20008010000 */
[----:B------:R0:W-:Y:S01]  /*89a0*/  UTMACMDFLUSH ;  /* 0x00000000000079b7 */ /* 0x0001e20000000000 */
[----:B--2---:R-:W-:Y:S04]  /*89b0*/  DEPBAR.LE SB0, 0x1 ;  /* 0x000080400000791a */ /* 0x004fe80000000000 */
.L_x_113:
[----:B------:R-:W-:Y:S05]  /*89c0*/  BSYNC.RECONVERGENT B0 ;  /* 0x0000000000007941 */ /* 0x000fea0003800200 */
.L_x_112:
        /* <DEDUP_REMOVED lines=16> */
.L_x_117:
[----:B------:R-:W-:Y:S05]  /*8ad0*/  BSYNC B0 ;  /* 0x0000000000007941 */ /* 0x000fea0003800000 */
.L_x_116:
[----:B------:R-:W-:Y:S01]  /*8ae0*/  ISETP.NE.AND P0, PT, R96, RZ, PT ;  /* 0x000000ff6000720c */ /* 0x000fe20003f05270 */
[----:B--2---:R-:W-:Y:S02]  /*8af0*/  VIADD R7, R0, 0x70 ;  /* 0x0000007000077836 */ /* 0x004fe40000000000 */
[----:B------:R-:W-:Y:S02]  /*8b00*/  IMAD.U32 R0, RZ, RZ, UR45 ;  /* 0x0000002dff007e24 */ /* 0x000fe4000f8e00ff */
[----:B------:R-:W-:Y:S03]  /*8b10*/  VIADD R148, R148, 0x1 ;  /* 0x0000000194947836 */ /* 0x000fe60000000000 */
[----:B------:R-:W-:Y:S05]  /*8b20*/  PRMT R0, R0, 0x654, R7 ;  /* 0x0000065400007816 */ /* 0x000fea0000000007 */
[----:B------:R2:W3:Y:S04]  /*8b30*/  @P0 LDS.128 R92, [R5+0x200] ;  /* 0x00020000055c0984 */ /* 0x0004e80000000c00 */
        /* <DEDUP_REMOVED lines=10> */
[----:B------:R-:W-:Y:S02]  /*8be0*/  SEL R148, R148, RZ, P0 ;  /* 0x000000ff94947207 */ /* 0x000fe40000000000 */
[----:B--2---:R-:W-:Y:S04]  /*8bf0*/  SEL R5, RZ, 0x1, P0 ;  /* 0x00000001ff057807 */ /* 0x004fe80000000000 */
[----:B------:R-:W-:Y:S01]  /*8c00*/  LOP3.LUT R146, R146, R5, RZ, 0x3c, !PT ;  /* 0x0000000592927212 */ /* 0x000fe200078e3cff */
[----:B-----5:R4:W-:Y:S06]  /*8c10*/  SYNCS.ARRIVE.TRANS64.RED.A1T0 RZ, [R0+URZ], RZ ;  /* 0x000000ff00ff79a7 */ /* 0x0209ec00081004ff */
.L_x_115:
[----:B------:R-:W-:Y:S05]  /*8c20*/  BSYNC B1 ;  /* 0x0000000000017941 */ /* 0x000fea0003800000 */
.L_x_114:
[----:B----4-:R-:W-:Y:S05]  /*8c30*/  VIADD R0, R71, 0x80 ;  /* 0x0000008047007836 */ /* 0x010fea0000000000 */
        /* <DEDUP_REMOVED lines=9> */
[----:B------:R-:W4:Y:S01]  /*8cd0*/  LDCU.64 UR6, c[0x4][0x80] ;  /* 0x01001000ff0677ac */ /* 0x000f220008000a00 */
[----:B------:R-:W1:Y:S01]  /*8ce0*/  LDC.64 R2, c[0x4][R3] ;  /* 0x0100000003027b82 */ /* 0x000e620000000a00 */
[----:B------:R-:W5:Y:S01]  /*8cf0*/  LDCU.64 UR4, c[0x4][0x18] ;  /* 0x01000300ff0477ac */ /* 0x000f620008000a00 */
[----:B--2---:R-:W-:Y:S01]  /*8d00*/  MOV R5, UR9 ;  /* 0x0000000900057c02 */ /* 0x004fe20008000f00 */
[----:B------:R-:W-:Y:S01]  /*8d10*/  IMAD.U32 R4, RZ, RZ, UR8 ;  /* 0x00000008ff047e24 */ /* 0x000fe2000f8e00ff */
[----:B----4-:R-:W-:Y:S01]  /*8d20*/  MOV R7, UR7 ;  /* 0x0000000700077c02 */ /* 0x010fe20008000f00 */
[----:B------:R-:W-:Y:S01]  /*8d30*/  IMAD.U32 R6, RZ, RZ, UR6 ;  /* 0x00000006ff067e24 */ /* 0x000fe2000f8e00ff */
[----:B-----5:R-:W-:Y:S01]  /*8d40*/  MOV R11, UR5 ;  /* 0x00000005000b7c02 */ /* 0x020fe20008000f00 */
[----:B------:R-:W-:Y:S02]  /*8d50*/  IMAD.U32 R10, RZ, RZ, UR4 ;  /* 0x00000004ff0a7e24 */ /* 0x000fe4000f8e00ff */
[----:B------:R-:W-:Y:S07]  /*8d60*/  LEPC R20, `(.L_x_119) ;  /* 0x000000001014794e */ /* 0x000fee0000000000 */
[----:B-1-3--:R-:W-:Y:S05]  /*8d70*/  CALL.ABS.NOINC R2 ;  /* 0x0000000002007343 */ /* 0x00afea0003c00000 */
.L_x_119:
[----:B------:R-:W-:Y:S05]  /*8d80*/  WARPSYNC.ALL ;  /* 0x0000000000007948 */ /* 0x000fea0003800000 */
[----:B------:R-:W-:Y:S01]  /*8d90*/  R2UR UR4, R71 ;  /* 0x00000000470472ca */ /* 0x000fe200000e0000 */
[----:B------:R-:W-:Y:S01]  /*8da0*/  BSSY.RECONVERGENT B0, `(.L_x_120) ;  /* 0x000011f000007945 */ /* 0x000fe20003800200 */
[C---:B---3--:R-:W-:Y:S02]  /*8db0*/  PRMT R73, R92.reuse, 0x8880, RZ ;  /* 0x000088805c497816 */ /* 0x048fe400000000ff */
[C---:B------:R-:W-:Y:S02]  /*8dc0*/  SHF.L.U32 R75, R92.reuse, 0x10, RZ ;  /* 0x000000105c4b7819 */ /* 0x040fe400000006ff */
[----:B------:R-:W-:Y:S02]  /*8dd0*/  SHF.L.U32 R74, R92, 0x8, RZ ;  /* 0x000000085c4a7819 */ /* 0x000fe400000006ff */
[----:B------:R-:W-:Y:S02]  /*8de0*/  SHF.R.S32.HI R75, RZ, 0x18, R75 ;  /* 0x00000018ff4b7819 */ /* 0x000fe4000001144b */
[----:B------:R-:W-:Y:S02]  /*8df0*/  SHF.R.S32.HI R74, RZ, 0x18, R74 ;  /* 0x00000018ff4a7819 */ /* 0x000fe4000001144a */
[----:B------:R-:W-:Y:S01]  /*8e00*/  ISETP.NE.AND P0, PT, R154, RZ, PT ;  /* 0x000000ff9a00720c */ /* 0x000fe20003f05270 */
[----:B------:R-:W2:Y:S01]  /*8e10*/  LDTM.x64 R4, tmem[UR4+0x80] ;  /* 0x00008004000479ee */ /* 0x000ea20008340000 */
[----:B------:R-:W-:Y:S01]  /*8e20*/  ISETP.NE.AND P6, PT, R99, RZ, PT ;  /* 0x000000ff6300720c */ /* 0x000fe20003fc5270 */
[C---:B--2---:R-:W-:Y:S02]  /*8e30*/  IMAD R0, R70.reuse, R4, RZ ;  /* 0x0000000446007224 */ /* 0x044fe400078e02ff */
[C---:B------:R-:W-:Y:S02]  /*8e40*/  IMAD R3, R70.reuse, R6, RZ ;  /* 0x0000000646037224 */ /* 0x040fe400078e02ff */
[C---:B------:R-:W-:Y:S02]  /*8e50*/  IMAD R4, R70.reuse, R8, RZ ;  /* 0x0000000846047224 */ /* 0x040fe400078e02ff */
[C---:B------:R-:W-:Y:S02]  /*8e60*/  IMAD R6, R70.reuse, R10, RZ ;  /* 0x0000000a46067224 */ /* 0x040fe400078e02ff */
[C---:B------:R-:W-:Y:S02]  /*8e70*/  IMAD R2, R70.reuse, R5, RZ ;  /* 0x0000000546027224 */ /* 0x040fe400078e02ff */
[C---:B------:R-:W-:Y:S02]  /*8e80*/  IMAD R8, R70.reuse, R12, RZ ;  /* 0x0000000c46087224 */ /* 0x040fe400078e02ff */
[C---:B------:R-:W-:Y:S02]  /*8e90*/  IMAD R10, R70.reuse, R14, RZ ;  /* 0x0000000e460a7224 */ /* 0x040fe400078e02ff */
[C---:B------:R-:W-:Y:S02]  /*8ea0*/  IMAD R5, R70.reuse, R9, RZ ;  /* 0x0000000946057224 */ /* 0x040fe400078e02ff */
[----:B------:R-:W-:Y:S01]  /*8eb0*/  IMAD R0, R73, R72, R0 ;  /* 0x0000004849007224 */ /* 0x000fe200078e0200 */
[----:B------:R-:W-:Y:S01]  /*8ec0*/  SHF.L.U32 R73, R93, 0x8, RZ ;  /* 0x000000085d497819 */ /* 0x000fe200000006ff */
[C---:B------:R-:W-:Y:S02]  /*8ed0*/  IMAD R12, R70.reuse, R16, RZ ;  /* 0x00000010460c7224 */ /* 0x040fe400078e02ff */
[C---:B------:R-:W-:Y:S01]  /*8ee0*/  IMAD R14, R70.reuse, R18, RZ ;  /* 0x00000012460e7224 */ /* 0x040fe200078e02ff */
[----:B------:R-:W-:Y:S01]  /*8ef0*/  SHF.R.S32.HI R73, RZ, 0x18, R73 ;  /* 0x00000018ff497819 */ /* 0x000fe20000011449 */
[C---:B------:R-:W-:Y:S02]  /*8f00*/  IMAD R9, R70.reuse, R13, RZ ;  /* 0x0000000d46097224 */ /* 0x040fe400078e02ff */
[C---:B------:R-:W-:Y:S02]  /*8f10*/  IMAD R16, R70.reuse, R20, RZ ;  /* 0x0000001446107224 */ /* 0x040fe400078e02ff */
[C---:B------:R-:W-:Y:S02]  /*8f20*/  IMAD R18, R70.reuse, R22, RZ ;  /* 0x0000001646127224 */ /* 0x040fe400078e02ff */
[C---:B------:R-:W-:Y:S02]  /*8f30*/  IMAD R13, R70.reuse, R17, RZ ;  /* 0x00000011460d7224 */ /* 0x040fe400078e02ff */
[C---:B------:R-:W-:Y:S02]  /*8f40*/  IMAD R20, R70.reuse, R24, RZ ;  /* 0x0000001846147224 */ /* 0x040fe400078e02ff */
[C---:B------:R-:W-:Y:S02]  /*8f50*/  IMAD R22, R70.reuse, R26, RZ ;  /* 0x0000001a46167224 */ /* 0x040fe400078e02ff */
[----:B------:R-:W-:Y:S02]  /*8f60*/  IMAD R2, R75, R72, R2 ;  /* 0x000000484b027224 */ /* 0x000fe400078e0202 */
[C---:B------:R-:W-:Y:S02]  /*8f70*/  IMAD R17, R70.reuse, R21, RZ ;  /* 0x0000001546117224 */ /* 0x040fe400078e02ff */
        /* <DEDUP_REMOVED lines=18> */
[C---:B------:R-:W-:Y:S01]  /*90a0*/  IMAD R60, R70.reuse, R64, RZ ;  /* 0x00000040463c7224 */ /* 0x040fe200078e02ff */
[----:B------:R-:W-:Y:S01]  /*90b0*/  SHF.R.S32.HI R64, RZ, 0x18, R92 ;  /* 0x00000018ff407819 */ /* 0x000fe2000001145c */
[C---:B------:R-:W-:Y:S02]  /*90c0*/  IMAD R26, R70.reuse, R30, RZ ;  /* 0x0000001e461a7224 */ /* 0x040fe400078e02ff */
[C---:B------:R-:W-:Y:S02]  /*90d0*/  IMAD R30, R70.reuse, R34, RZ ;  /* 0x00000022461e7224 */ /* 0x040fe400078e02ff */
[C---:B------:R-:W-:Y:S02]  /*90e0*/  IMAD R57, R70.reuse, R61, RZ ;  /* 0x0000003d46397224 */ /* 0x040fe400078e02ff */
[C---:B------:R-:W-:Y:S01]  /*90f0*/  IMAD R61, R70.reuse, R65, RZ ;  /* 0x00000041463d7224 */ /* 0x040fe200078e02ff */
[C---:B------:R-:W-:Y:S01]  /*9100*/  PRMT R65, R93.reuse, 0x8880, RZ ;  /* 0x000088805d417816 */ /* 0x040fe200000000ff */
[C---:B------:R-:W-:Y:S02]  /*9110*/  IMAD R34, R70.reuse, R38, RZ ;  /* 0x0000002646227224 */ /* 0x040fe400078e02ff */
[----:B------:R-:W-:Y:S02]  /*9120*/  IMAD R38, R70, R42, RZ ;  /* 0x0000002a46267224 */ /* 0x000fe400078e02ff */
[----:B------:R-:W-:Y:S01]  /*9130*/  IMAD R3, R74, R72, R3 ;  /* 0x000000484a037224 */ /* 0x000fe200078e0203 */
[----:B------:R-:W-:Y:S01]  /*9140*/  SHF.R.S32.HI R74, RZ, 0x18, R93 ;  /* 0x00000018ff4a7819 */ /* 0x000fe2000001145d */
[C---:B------:R-:W-:Y:S02]  /*9150*/  IMAD R42, R70.reuse, R46, RZ ;  /* 0x0000002e462a7224 */ /* 0x040fe400078e02ff */
[C---:B------:R-:W-:Y:S02]  /*9160*/  IMAD R46, R70.reuse, R50, RZ ;  /* 0x00000032462e7224 */ /* 0x040fe400078e02ff */
[C---:B------:R-:W-:Y:S02]  /*9170*/  IMAD R51, R70.reuse, R51, RZ ;  /* 0x0000003346337224 */ /* 0x040fe400078e02ff */
[C---:B------:R-:W-:Y:S02]  /*9180*/  IMAD R50, R70.reuse, R54, RZ ;  /* 0x0000003646327224 */ /* 0x040fe400078e02ff */
[C---:B------:R-:W-:Y:S02]  /*9190*/  IMAD R54, R70.reuse, R58, RZ ;  /* 0x0000003a46367224 */ /* 0x040fe400078e02ff */
[C---:B------:R-:W-:Y:S02]  /*91a0*/  IMAD R58, R70.reuse, R62, RZ ;  /* 0x0000003e463a7224 */ /* 0x040fe400078e02ff */
[C---:B------:R-:W-:Y:S01]  /*91b0*/  IMAD R62, R70.reuse, R66, RZ ;  /* 0x00000042463e7224 */ /* 0x040fe200078e02ff */
[----:B------:R-:W-:Y:S01]  /*91c0*/  SHF.L.U32 R66, R93, 0x10, RZ ;  /* 0x000000105d427819 */ /* 0x000fe200000006ff */
[C---:B------:R-:W-:Y:S02]  /*91d0*/  IMAD R7, R70.reuse, R7, RZ ;  /* 0x0000000746077224 */ /* 0x040fe400078e02ff */
[----:B------:R-:W-:Y:S01]  /*91e0*/  IMAD R11, R70, R11, RZ ;  /* 0x0000000b460b7224 */ /* 0x000fe200078e02ff */
[----:B------:R-:W-:Y:S01]  /*91f0*/  SHF.R.S32.HI R66, RZ, 0x18, R66 ;  /* 0x00000018ff427819 */ /* 0x000fe20000011442 */
[-C--:B------:R-:W-:Y:S01]  /*9200*/  IMAD R7, R64, R72.reuse, R7 ;  /* 0x0000004840077224 */ /* 0x080fe200078e0207 */
[C---:B------:R-:W-:Y:S01]  /*9210*/  PRMT R64, R94.reuse, 0x8880, RZ ;  /* 0x000088805e407816 */ /* 0x040fe200000000ff */
[-C--:B------:R-:W-:Y:S01]  /*9220*/  IMAD R4, R65, R72.reuse, R4 ;  /* 0x0000004841047224 */ /* 0x080fe200078e0204 */
[----:B------:R-:W-:Y:S01]  /*9230*/  SHF.L.U32 R65, R94, 0x10, RZ ;  /* 0x000000105e417819 */ /* 0x000fe200000006ff */
[-C--:B------:R-:W-:Y:S02]  /*9240*/  IMAD R5, R66, R72.reuse, R5 ;  /* 0x0000004842057224 */ /* 0x080fe400078e0205 */
[-C--:B------:R-:W-:Y:S01]  /*9250*/  IMAD R6, R73, R72.reuse, R6 ;  /* 0x0000004849067224 */ /* 0x080fe200078e0206 */
[----:B------:R-:W-:Y:S01]  /*9260*/  I2IP.S8.S32.SAT R73, R7, R3, RZ ;  /* 0x0000000307497239 */ /* 0x000fe200000014ff */
[----:B------:R-:W-:Y:S01]  /*9270*/  IMAD R11, R74, R72, R11 ;  /* 0x000000484a0b7224 */ /* 0x000fe200078e020b */
[----:B------:R-:W-:Y:S01]  /*9280*/  SHF.L.U32 R7, R94, 0x8, RZ ;  /* 0x000000085e077819 */ /* 0x000fe200000006ff */
[C---:B------:R-:W-:Y:S01]  /*9290*/  IMAD R15, R70.reuse, R15, RZ ;  /* 0x0000000f460f7224 */ /* 0x040fe200078e02ff */
[----:B------:R-:W-:Y:S01]  /*92a0*/  MOV R3, R64 ;  /* 0x0000004000037202 */ /* 0x000fe20000000f00 */
[C---:B------:R-:W-:Y:S01]  /*92b0*/  IMAD R19, R70.reuse, R19, RZ ;  /* 0x0000001346137224 */ /* 0x040fe200078e02ff */
[----:B------:R-:W-:Y:S01]  /*92c0*/  I2IP.S8.S32.SAT R11, R11, R6, RZ ;  /* 0x000000060b0b7239 */ /* 0x000fe200000014ff */
[C---:B------:R-:W-:Y:S01]  /*92d0*/  IMAD R23, R70.reuse, R23, RZ ;  /* 0x0000001746177224 */ /* 0x040fe200078e02ff */
[----:B------:R-:W-:Y:S01]  /*92e0*/  SHF.R.S32.HI R6, RZ, 0x18, R65 ;  /* 0x00000018ff067819 */ /* 0x000fe20000011441 */
[----:B------:R-:W-:Y:S01]  /*92f0*/  IMAD R8, R3, R72, R8 ;  /* 0x0000004803087224 */ /* 0x000fe200078e0208 */
[----:B------:R-:W-:Y:S01]  /*9300*/  SHF.R.S32.HI R7, RZ, 0x18, R7 ;  /* 0x00000018ff077819 */ /* 0x000fe20000011407 */
[----:B------:R-:W-:Y:S01]  /*9310*/  IMAD R27, R70, R27, RZ ;  /* 0x0000001b461b7224 */ /* 0x000fe200078e02ff */
[----:B-1----:R-:W-:Y:S01]  /*9320*/  I2IP.S8.S32.SAT R100, R2, R0, R73 ;  /* 0x0000000002647239 */ /* 0x002fe20000001449 */
[-C--:B------:R-:W-:Y:S01]  /*9330*/  IMAD R9, R6, R72.reuse, R9 ;  /* 0x0000004806097224 */ /* 0x080fe200078e0209 */
[----:B------:R-:W-:Y:S01]  /*9340*/  SHF.L.U32 R2, R95, 0x10, RZ ;  /* 0x000000105f027819 */ /* 0x000fe200000006ff */
[----:B------:R-:W-:Y:S01]  /*9350*/  IMAD R10, R7, R72, R10 ;  /* 0x00000048070a7224 */ /* 0x000fe200078e020a */
[----:B------:R-:W-:Y:S01]  /*9360*/  SHF.R.S32.HI R0, RZ, 0x18, R94 ;  /* 0x00000018ff007819 */ /* 0x000fe2000001145e */
[C---:B------:R-:W-:Y:S01]  /*9370*/  IMAD R31, R70.reuse, R31, RZ ;  /* 0x0000001f461f7224 */ /* 0x040fe200078e02ff */
[----:B------:R-:W-:Y:S01]  /*9380*/  I2IP.S8.S32.SAT R101, R5, R4, R11 ;  /* 0x0000000405657239 */ /* 0x000fe2000000140b */
[----:B------:R-:W-:Y:S01]  /*9390*/  IMAD R35, R70, R35, RZ ;  /* 0x0000002346237224 */ /* 0x000fe200078e02ff */
[C---:B------:R-:W-:Y:S01]  /*93a0*/  PRMT R3, R95.reuse, 0x8880, RZ ;  /* 0x000088805f037816 */ /* 0x040fe200000000ff */
[-C--:B------:R-:W-:Y:S01]  /*93b0*/  IMAD R15, R0, R72.reuse, R15 ;  /* 0x00000048000f7224 */ /* 0x080fe200078e020f */
[----:B------:R-:W-:Y:S01]  /*93c0*/  SHF.L.U32 R5, R95, 0x8, RZ ;  /* 0x000000085f057819 */ /* 0x000fe200000006ff */
[C---:B------:R-:W-:Y:S01]  /*93d0*/  IMAD R39, R70.reuse, R39, RZ ;  /* 0x0000002746277224 */ /* 0x040fe200078e02ff */
[----:B------:R-:W-:Y:S01]  /*93e0*/  SHF.R.S32.HI R2, RZ, 0x18, R2 ;  /* 0x00000018ff027819 */ /* 0x000fe20000011402 */
[-C--:B------:R-:W-:Y:S01]  /*93f0*/  IMAD R12, R3, R72.reuse, R12 ;  /* 0x00000048030c7224 */ /* 0x080fe200078e020c */
[----:B------:R-:W-:Y:S01]  /*9400*/  SHF.R.S32.HI R5, RZ, 0x18, R5 ;  /* 0x00000018ff057819 */ /* 0x000fe20000011405 */
[----:B------:R-:W-:Y:S01]  /*9410*/  IMAD R43, R70, R43, RZ ;  /* 0x0000002b462b7224 */ /* 0x000fe200078e02ff */
[----:B------:R-:W-:Y:S01]  /*9420*/  SHF.R.S32.HI R4, RZ, 0x18, R95 ;  /* 0x00000018ff047819 */ /* 0x000fe2000001145f */
[-C--:B------:R-:W-:Y:S01]  /*9430*/  IMAD R13, R2, R72.reuse, R13 ;  /* 0x00000048020d7224 */ /* 0x080fe200078e020d */
[C---:B------:R-:W-:Y:S01]  /*9440*/  SHF.L.U32 R0, R80.reuse, 0x10, RZ ;  /* 0x0000001050007819 */ /* 0x040fe200000006ff */
[-C--:B------:R-:W-:Y:S01]  /*9450*/  IMAD R14, R5, R72.reuse, R14 ;  /* 0x00000048050e7224 */ /* 0x080fe200078e020e */
[C---:B------:R-:W-:Y:S01]  /*9460*/  PRMT R3, R80.reuse, 0x8880, RZ ;  /* 0x0000888050037816 */ /* 0x040fe200000000ff */
[----:B------:R-:W-:Y:S01]  /*9470*/  IMAD.SHL.U32 R2, R80, 0x100, RZ ;  /* 0x0000010050027824 */ /* 0x000fe200078e00ff */
[----:B------:R-:W-:Y:S01]  /*9480*/  SHF.R.S32.HI R0, RZ, 0x18, R0 ;  /* 0x00000018ff007819 */ /* 0x000fe20000011400 */
[-C--:B------:R-:W-:Y:S01]  /*9490*/  IMAD R19, R4, R72.reuse, R19 ;  /* 0x0000004804137224 */ /* 0x080fe200078e0213 */
[----:B------:R-:W-:Y:S01]  /*94a0*/  SHF.L.U32 R4, R81, 0x10, RZ ;  /* 0x0000001051047819 */ /* 0x000fe200000006ff */
[-C--:B------:R-:W-:Y:S01]  /*94b0*/  IMAD R16, R3, R72.reuse, R16 ;  /* 0x0000004803107224 */ /* 0x080fe200078e0210 */
[----:B------:R-:W-:Y:S01]  /*94c0*/  SHF.R.S32.HI R5, RZ, 0x18, R2 ;  /* 0x00000018ff057819 */ /* 0x000fe20000011402 */
[-C--:B------:R-:W-:Y:S01]  /*94d0*/  IMAD R17, R0, R72.reuse, R17 ;  /* 0x0000004800117224 */ /* 0x080fe200078e0211 */
[----:B------:R-:W-:Y:S01]  /*94e0*/  SHF.R.S32.HI R0, RZ, 0x18, R80 ;  /* 0x00000018ff007819 */ /* 0x000fe20000011450 */
[----:B------:R-:W-:Y:S01]  /*94f0*/  IMAD R47, R70, R47, RZ ;  /* 0x0000002f462f7224 */ /* 0x000fe200078e02ff */
[----:B------:R-:W-:Y:S01]  /*9500*/  PRMT R3, R81, 0x8880, RZ ;  /* 0x0000888051037816 */ /* 0x000fe200000000ff */
[-C--:B------:R-:W-:Y:S01]  /*9510*/  IMAD R18, R5, R72.reuse, R18 ;  /* 0x0000004805127224 */ /* 0x080fe200078e0212 */
[----:B------:R-:W-:Y:S01]  /*9520*/  SHF.L.U32 R2, R81, 0x8, RZ ;  /* 0x0000000851027819 */ /* 0x000fe200000006ff */
[-C--:B------:R-:W-:Y:S01]  /*9530*/  IMAD R23, R0, R72.reuse, R23 ;  /* 0x0000004800177224 */ /* 0x080fe200078e0217 */
        /* <DEDUP_REMOVED lines=8> */
[----:B------:R-:W-:Y:S01]  /*95c0*/  PRMT R3, R82, 0x8880, RZ ;  /* 0x0000888052037816 */ /* 0x000fe200000000ff */
        /* <DEDUP_REMOVED lines=9> */
[----:B------:R-:W-:Y:S01]  /*9660*/  SHF.L.U32 R0, R83, 0x10, RZ ;  /* 0x0000001053007819 */ /* 0x000fe200000006ff */
[-C--:B------:R-:W-:Y:S01]  /*9670*/  IMAD R26, R5, R72.reuse, R26 ;  /* 0x00000048051a7224 */ /* 0x080fe200078e021a */
[C---:B------:R-:W-:Y:S01]  /*9680*/  PRMT R3, R83.reuse, 0x8880, RZ ;  /* 0x0000888053037816 */ /* 0x040fe200000000ff */
[-C--:B------:R-:W-:Y:S01]  /*9690*/  IMAD R31, R2, R72.reuse, R31 ;  /* 0x00000048021f7224 */ /* 0x080fe200078e021f */
[----:B------:R-:W-:Y:S01]  /*96a0*/  SHF.L.U32 R2, R83, 0x8, RZ ;  /* 0x0000000853027819 */ /* 0x000fe200000006ff */
[----:B------:R-:W-:Y:S01]  /*96b0*/  IMAD R67, R70, R67, RZ ;  /* 0x0000004346437224 */ /* 0x000fe200078e02ff */
[----:B------:R-:W-:Y:S01]  /*96c0*/  SHF.R.S32.HI R0, RZ, 0x18, R0 ;  /* 0x00000018ff007819 */ /* 0x000fe20000011400 */
[-C--:B------:R-:W-:Y:S01]  /*96d0*/  IMAD R28, R3, R72.reuse, R28 ;  /* 0x00000048031c7224 */ /* 0x080fe200078e021c */
[----:B------:R-:W-:Y:S02]  /*96e0*/  SHF.R.S32.HI R5, RZ, 0x18, R2 ;  /* 0x00000018ff057819 */ /* 0x000fe40000011402 */
[----:B------:R-:W-:Y:S01]  /*96f0*/  SHF.R.S32.HI R2, RZ, 0x18, R83 ;  /* 0x00000018ff027819 */ /* 0x000fe20000011453 */
[-C--:B------:R-:W-:Y:S01]  /*9700*/  IMAD R29, R0, R72.reuse, R29 ;  /* 0x00000048001d7224 */ /* 0x080fe200078e021d */
[C---:B------:R-:W-:Y:S01]  /*9710*/  PRMT R3, R84.reuse, 0x8880, RZ ;  /* 0x0000888054037816 */ /* 0x040fe200000000ff */
[----:B------:R-:W-:Y:S01]  /*9720*/  IMAD.U32 R0, R84, 0x10000, RZ ;  /* 0x0001000054007824 */ /* 0x000fe200078e00ff */
[----:B------:R-:W-:Y:S01]  /*9730*/  SHF.L.U32 R4, R85, 0x10, RZ ;  /* 0x0000001055047819 */ /* 0x000fe200000006ff */
[----:B------:R-:W-:Y:S01]  /*9740*/  IMAD R30, R5, R72, R30 ;  /* 0x00000048051e7224 */ /* 0x000fe200078e021e */
[----:B------:R-:W-:Y:S01]  /*9750*/  I2IP.S8.S32.SAT R10, R15, R10, RZ ;  /* 0x0000000a0f0a7239 */ /* 0x000fe200000014ff */
[-C--:B------:R-:W-:Y:S01]  /*9760*/  IMAD R35, R2, R72.reuse, R35 ;  /* 0x0000004802237224 */ /* 0x080fe200078e0223 */
[----:B------:R-:W-:Y:S01]  /*9770*/  SHF.L.U32 R2, R84, 0x8, RZ ;  /* 0x0000000854027819 */ /* 0x000fe200000006ff */
[-C--:B------:R-:W-:Y:S01]  /*9780*/  IMAD R32, R3, R72.reuse, R32 ;  /* 0x0000004803207224 */ /* 0x080fe200078e0220 */
[----:B------:R-:W-:Y:S02]  /*9790*/  SHF.R.S32.HI R0, RZ, 0x18, R0 ;  /* 0x00000018ff007819 */ /* 0x000fe40000011400 */
[----:B------:R-:W-:Y:S02]  /*97a0*/  SHF.R.S32.HI R5, RZ, 0x18, R2 ;  /* 0x00000018ff057819 */ /* 0x000fe40000011402 */
[----:B------:R-:W-:Y:S01]  /*97b0*/  PRMT R3, R85, 0x8880, RZ ;  /* 0x0000888055037816 */ /* 0x000fe200000000ff */
[-C--:B------:R-:W-:Y:S01]  /*97c0*/  IMAD R33, R0, R72.reuse, R33 ;  /* 0x0000004800217224 */ /* 0x080fe200078e0221 */
[----:B------:R-:W-:Y:S01]  /*97d0*/  SHF.R.S32.HI R0, RZ, 0x18, R84 ;  /* 0x00000018ff007819 */ /* 0x000fe20000011454 */
[----:B------:R-:W-:Y:S01]  /*97e0*/  IMAD R34, R5, R72, R34 ;  /* 0x0000004805227224 */ /* 0x000fe200078e0222 */
[----:B------:R-:W-:Y:S02]  /*97f0*/  SHF.L.U32 R2, R85, 0x8, RZ ;  /* 0x0000000855027819 */ /* 0x000fe400000006ff */
[----:B------:R-:W-:Y:S01]  /*9800*/  I2IP.S8.S32.SAT R14, R19, R14, RZ ;  /* 0x0000000e130e7239 */ /* 0x000fe200000014ff */
[-C--:B------:R-:W-:Y:S01]  /*9810*/  IMAD R39, R0, R72.reuse, R39 ;  /* 0x0000004800277224 */ /* 0x080fe200078e0227 */
[----:B------:R-:W-:Y:S01]  /*9820*/  SHF.R.S32.HI R0, RZ, 0x18, R4 ;  /* 0x00000018ff007819 */ /* 0x000fe20000011404 */
[-C--:B------:R-:W-:Y:S01]  /*9830*/  IMAD R36, R3, R72.reuse, R36 ;  /* 0x0000004803247224 */ /* 0x080fe200078e0224 */
[----:B------:R-:W-:Y:S02]  /*9840*/  SHF.R.S32.HI R5, RZ, 0x18, R2 ;  /* 0x00000018ff057819 */ /* 0x000fe40000011402 */
[----:B------:R-:W-:Y:S01]  /*9850*/  SHF.L.U32 R2, R86, 0x10, RZ ;  /* 0x0000001056027819 */ /* 0x000fe200000006ff */
[-C--:B------:R-:W-:Y:S01]  /*9860*/  IMAD R37, R0, R72.reuse, R37 ;  /* 0x0000004800257224 */ /* 0x080fe200078e0225 */
[----:B------:R-:W-:Y:S01]  /*9870*/  SHF.R.S32.HI R0, RZ, 0x18, R85 ;  /* 0x00000018ff007819 */ /* 0x000fe20000011455 */
[-C--:B------:R-:W-:Y:S01]  /*9880*/  IMAD R38, R5, R72.reuse, R38 ;  /* 0x0000004805267224 */ /* 0x080fe200078e0226 */
[C---:B------:R-:W-:Y:S02]  /*9890*/  PRMT R3, R86.reuse, 0x8880, RZ ;  /* 0x0000888056037816 */ /* 0x040fe400000000ff */
[----:B------:R-:W-:Y:S01]  /*98a0*/  SHF.L.U32 R5, R86, 0x8, RZ ;  /* 0x0000000856057819 */ /* 0x000fe200000006ff */
[-C--:B------:R-:W-:Y:S01]  /*98b0*/  IMAD R43, R0, R72.reuse, R43 ;  /* 0x00000048002b7224 */ /* 0x080fe200078e022b */
[----:B------:R-:W-:Y:S01]  /*98c0*/  SHF.R.S32.HI R2, RZ, 0x18, R2 ;  /* 0x00000018ff027819 */ /* 0x000fe20000011402 */
[-C--:B------:R-:W-:Y:S01]  /*98d0*/  IMAD R40, R3, R72.reuse, R40 ;  /* 0x0000004803287224 */ /* 0x080fe200078e0228 */
[----:B------:R-:W-:Y:S02]  /*98e0*/  SHF.R.S32.HI R5, RZ, 0x18, R5 ;  /* 0x00000018ff057819 */ /* 0x000fe40000011405 */
[----:B------:R-:W-:Y:S01]  /*98f0*/  SHF.R.S32.HI R4, RZ, 0x18, R86 ;  /* 0x00000018ff047819 */ /* 0x000fe20000011456 */
[-C--:B------:R-:W-:Y:S01]  /*9900*/  IMAD R41, R2, R72.reuse, R41 ;  /* 0x0000004802297224 */ /* 0x080fe200078e0229 */
[----:B------:R-:W-:Y:S01]  /*9910*/  SHF.L.U32 R0, R87, 0x10, RZ ;  /* 0x0000001057007819 */ /* 0x000fe200000006ff */
[-C--:B------:R-:W-:Y:S01]  /*9920*/  IMAD R42, R5, R72.reuse, R42 ;  /* 0x00000048052a7224 */ /* 0x080fe200078e022a */
[C---:B------:R-:W-:Y:S01]  /*9930*/  PRMT R3, R87.reuse, 0x8880, RZ ;  /* 0x0000888057037816 */ /* 0x040fe200000000ff */
[-C--:B------:R-:W-:Y:S01]  /*9940*/  IMAD R47, R4, R72.reuse, R47 ;  /* 0x00000048042f7224 */ /* 0x080fe200078e022f */
[----:B------:R-:W-:Y:S02]  /*9950*/  SHF.L.U32 R2, R87, 0x8, RZ ;  /* 0x0000000857027819 */ /* 0x000fe400000006ff */
[----:B------:R-:W-:Y:S01]  /*9960*/  SHF.R.S32.HI R0, RZ, 0x18, R0 ;  /* 0x00000018ff007819 */ /* 0x000fe20000011400 */
[-C--:B------:R-:W-:Y:S01]  /*9970*/  IMAD R44, R3, R72.reuse, R44 ;  /* 0x00000048032c7224 */ /* 0x080fe200078e022c */
[----:B------:R-:W-:Y:S02]  /*9980*/  SHF.R.S32.HI R5, RZ, 0x18, R2 ;  /* 0x00000018ff057819 */ /* 0x000fe40000011402 */
[----:B------:R-:W-:Y:S01]  /*9990*/  SHF.R.S32.HI R2, RZ, 0x18, R87 ;  /* 0x00000018ff027819 */ /* 0x000fe20000011457 */
[-C--:B------:R-:W-:Y:S01]  /*99a0*/  IMAD R45, R0, R72.reuse, R45 ;  /* 0x00000048002d7224 */ /* 0x080fe200078e022d */
[----:B------:R-:W-:Y:S01]  /*99b0*/  PRMT R3, R88, 0x8880, RZ ;  /* 0x0000888058037816 */ /* 0x000fe200000000ff */
[-C--:B------:R-:W-:Y:S01]  /*99c0*/  IMAD R46, R5, R72.reuse, R46 ;  /* 0x00000048052e7224 */ /* 0x080fe200078e022e */
[C---:B------:R-:W-:Y:S01]  /*99d0*/  SHF.L.U32 R4, R89.reuse, 0x10, RZ ;  /* 0x0000001059047819 */ /* 0x040fe200000006ff */
[-C--:B------:R-:W-:Y:S01]  /*99e0*/  IMAD R51, R2, R72.reuse, R51 ;  /* 0x0000004802337224 */ /* 0x080fe200078e0233 */
[----:B------:R-:W-:Y:S01]  /*99f0*/  SHF.R.S32.HI R2, RZ, 0x18, R88 ;  /* 0x00000018ff027819 */ /* 0x000fe20000011458 */
[C---:B------:R-:W-:Y:S01]  /*9a00*/  IMAD.U32 R0, R88.reuse, 0x10000, RZ ;  /* 0x0001000058007824 */ /* 0x040fe200078e00ff */
[----:B------:R-:W-:Y:S01]  /*9a10*/  PRMT R5, R89, 0x8880, RZ ;  /* 0x0000888059057816 */ /* 0x000fe200000000ff */
[-C--:B------:R-:W-:Y:S01]  /*9a20*/  IMAD R48, R3, R72.reuse, R48 ;  /* 0x0000004803307224 */ /* 0x080fe200078e0230 */
[----:B------:R-:W-:Y:S02]  /*9a30*/  SHF.L.U32 R3, R88, 0x8, RZ ;  /* 0x0000000858037819 */ /* 0x000fe400000006ff */
[----:B------:R-:W-:Y:S02]  /*9a40*/  SHF.R.S32.HI R0, RZ, 0x18, R0 ;  /* 0x00000018ff007819 */ /* 0x000fe40000011400 */
[----:B------:R-:W-:Y:S02]  /*9a50*/  SHF.R.S32.HI R3, RZ, 0x18, R3 ;  /* 0x00000018ff037819 */ /* 0x000fe40000011403 */
[----:B------:R-:W-:Y:S01]  /*9a60*/  SHF.R.S32.HI R4, RZ, 0x18, R4 ;  /* 0x00000018ff047819 */ /* 0x000fe20000011404 */
[-C--:B------:R-:W-:Y:S01]  /*9a70*/  IMAD R49, R0, R72.reuse, R49 ;  /* 0x0000004800317224 */ /* 0x080fe200078e0231 */
[----:B------:R-:W-:Y:S01]  /*9a80*/  SHF.R.S32.HI R0, RZ, 0x18, R89 ;  /* 0x00000018ff007819 */ /* 0x000fe20000011459 */
[-C--:B------:R-:W-:Y:S01]  /*9a90*/  IMAD R50, R3, R72.reuse, R50 ;  /* 0x0000004803327224 */ /* 0x080fe200078e0232 */
[----:B------:R-:W-:Y:S01]  /*9aa0*/  SHF.L.U32 R3, R89, 0x8, RZ ;  /* 0x0000000859037819 */ /* 0x000fe200000006ff */
[-C--:B------:R-:W-:Y:S01]  /*9ab0*/  IMAD R55, R2, R72.reuse, R55 ;  /* 0x0000004802377224 */ /* 0x080fe200078e0237 */
        /* <DEDUP_REMOVED lines=8> */
[----:B------:R-:W-:Y:S01]  /*9b40*/  IMAD R59, R0, R72, R59 ;  /* 0x00000048003b7224 */ /* 0x000fe200078e023b */
[----:B------:R-:W-:Y:S01]  /*9b50*/  I2IP.S8.S32.SAT R18, R23, R18, RZ ;  /* 0x0000001217127239 */ /* 0x000fe200000014ff */
[----:B------:R-:W-:Y:S01]  /*9b60*/  IMAD R56, R5, R72, R56 ;  /* 0x0000004805387224 */ /* 0x000fe200078e0238 */
[----:B------:R-:W-:Y:S01]  /*9b70*/  I2IP.S8.S32.SAT R102, R9, R8, R10 ;  /* 0x0000000809667239 */ /* 0x000fe2000000140a */
[----:B------:R-:W-:Y:S01]  /*9b80*/  IMAD R57, R2, R72, R57 ;  /* 0x0000004802397224 */ /* 0x000fe200078e0239 */
[----:B------:R-:W-:Y:S02]  /*9b90*/  I2IP.S8.S32.SAT R103, R13, R12, R14 ;  /* 0x0000000c0d677239 */ /* 0x000fe4000000140e */
[----:B------:R-:W-:Y:S02]  /*9ba0*/  SHF.R.S32.HI R7, RZ, 0x18, R7 ;  /* 0x00000018ff077819 */ /* 0x000fe40000011407 */
[----:B------:R-:W-:Y:S01]  /*9bb0*/  SHF.L.U32 R2, R91, 0x10, RZ ;  /* 0x000000105b027819 */ /* 0x000fe200000006ff */
[----:B------:R1:W-:Y:S01]  /*9bc0*/  STS.128 [R135+UR44+0x8200], R100 ;  /* 0x0082006487007988 */ /* 0x0003e20008000c2c */
[----:B------:R-:W-:Y:S01]  /*9bd0*/  SHF.R.S32.HI R0, RZ, 0x18, R90 ;  /* 0x00000018ff007819 */ /* 0x000fe2000001145a */
[----:B------:R-:W-:Y:S01]  /*9be0*/  IMAD R58, R7, R72, R58 ;  /* 0x00000048073a7224 */ /* 0x000fe200078e023a */
[----:B------:R-:W-:Y:S02]  /*9bf0*/  I2IP.S8.S32.SAT R16, R17, R16, R18 ;  /* 0x0000001011107239 */ /* 0x000fe40000001412 */
[----:B------:R-:W-:Y:S01]  /*9c00*/  I2IP.S8.S32.SAT R17, R27, R22, RZ ;  /* 0x000000161b117239 */ /* 0x000fe200000014ff */
[----:B------:R-:W-:Y:S01]  /*9c10*/  IMAD R63, R0, R72, R63 ;  /* 0x00000048003f7224 */ /* 0x000fe200078e023f */
[----:B------:R-:W-:Y:S02]  /*9c20*/  I2IP.S8.S32.SAT R18, R31, R26, RZ ;  /* 0x0000001a1f127239 */ /* 0x000fe400000014ff */
[----:B------:R-:W-:Y:S02]  /*9c30*/  I2IP.S8.S32.SAT R19, R35, R30, RZ ;  /* 0x0000001e23137239 */ /* 0x000fe400000014ff */
[C---:B------:R-:W-:Y:S02]  /*9c40*/  PRMT R3, R91.reuse, 0x8880, RZ ;  /* 0x000088805b037816 */ /* 0x040fe400000000ff */
[----:B------:R-:W-:Y:S02]  /*9c50*/  SHF.L.U32 R5, R91, 0x8, RZ ;  /* 0x000000085b057819 */ /* 0x000fe400000006ff */
[----:B------:R-:W-:Y:S01]  /*9c60*/  SHF.R.S32.HI R2, RZ, 0x18, R2 ;  /* 0x00000018ff027819 */ /* 0x000fe20000011402 */
[----:B------:R-:W-:Y:S01]  /*9c70*/  IMAD R60, R3, R72, R60 ;  /* 0x00000048033c7224 */ /* 0x000fe200078e023c */
[----:B------:R-:W-:Y:S02]  /*9c80*/  I2IP.S8.S32.SAT R17, R21, R20, R17 ;  /* 0x0000001415117239 */ /* 0x000fe40000001411 */
[----:B------:R-:W-:Y:S01]  /*9c90*/  I2IP.S8.S32.SAT R18, R25, R24, R18 ;  /* 0x0000001819127239 */ /* 0x000fe20000001412 */
[----:B------:R-:W-:Y:S01]  /*9ca0*/  IMAD R61, R2, R72, R61 ;  /* 0x00000048023d7224 */ /* 0x000fe200078e023d */
[----:B------:R-:W-:Y:S02]  /*9cb0*/  I2IP.S8.S32.SAT R19, R29, R28, R19 ;  /* 0x0000001c1d137239 */ /* 0x000fe40000001413 */
[----:B------:R-:W-:Y:S02]  /*9cc0*/  SHF.R.S32.HI R5, RZ, 0x18, R5 ;  /* 0x00000018ff057819 */ /* 0x000fe40000011405 */
[----:B------:R-:W-:Y:S01]  /*9cd0*/  SHF.R.S32.HI R4, RZ, 0x18, R91 ;  /* 0x00000018ff047819 */ /* 0x000fe2000001145b */
[----:B------:R1:W-:Y:S01]  /*9ce0*/  STS.128 [R158+0x8200], R16 ;  /* 0x008200109e007388 */ /* 0x0003e20000000c00 */
[----:B------:R-:W-:Y:S01]  /*9cf0*/  I2IP.S8.S32.SAT R34, R39, R34, RZ ;  /* 0x0000002227227239 */ /* 0x000fe200000014ff */
[----:B------:R-:W-:Y:S01]  /*9d00*/  IMAD R62, R5, R72, R62 ;  /* 0x00000048053e7224 */ /* 0x000fe200078e023e */
[----:B------:R-:W-:Y:S01]  /*9d10*/  I2IP.S8.S32.SAT R38, R43, R38, RZ ;  /* 0x000000262b267239 */ /* 0x000fe200000014ff */
[----:B------:R-:W-:Y:S01]  /*9d20*/  IMAD R67, R4, R72, R67 ;  /* 0x0000004804437224 */ /* 0x000fe200078e0243 */
[----:B------:R-:W-:Y:S02]  /*9d30*/  I2IP.S8.S32.SAT R42, R47, R42, RZ ;  /* 0x0000002a2f2a7239 */ /* 0x000fe400000014ff */
[----:B------:R-:W-:Y:S02]  /*9d40*/  I2IP.S8.S32.SAT R35, R51, R46, RZ ;  /* 0x0000002e33237239 */ /* 0x000fe400000014ff */
[----:B------:R-:W-:Y:S02]  /*9d50*/  I2IP.S8.S32.SAT R32, R33, R32, R34 ;  /* 0x0000002021207239 */ /* 0x000fe40000001422 */
[----:B------:R-:W-:Y:S02]  /*9d60*/  I2IP.S8.S32.SAT R33, R37, R36, R38 ;  /* 0x0000002425217239 */ /* 0x000fe40000001426 */
[----:B------:R-:W-:Y:S02]  /*9d70*/  I2IP.S8.S32.SAT R34, R41, R40, R42 ;  /* 0x0000002829227239 */ /* 0x000fe4000000142a */
[----:B------:R-:W-:Y:S02]  /*9d80*/  I2IP.S8.S32.SAT R35, R45, R44, R35 ;  /* 0x0000002c2d237239 */ /* 0x000fe40000001423 */
[----:B------:R-:W-:Y:S02]  /*9d90*/  I2IP.S8.S32.SAT R50, R55, R50, RZ ;  /* 0x0000003237327239 */ /* 0x000fe400000014ff */
[----:B------:R-:W-:Y:S01]  /*9da0*/  I2IP.S8.S32.SAT R54, R59, R54, RZ ;  /* 0x000000363b367239 */ /* 0x000fe200000014ff */
[----:B------:R1:W-:Y:S01]  /*9db0*/  STS.128 [R157+0x8200], R32 ;  /* 0x008200209d007388 */ /* 0x0003e20000000c00 */
[----:B------:R-:W-:Y:S02]  /*9dc0*/  I2IP.S8.S32.SAT R58, R63, R58, RZ ;  /* 0x0000003a3f3a7239 */ /* 0x000fe400000014ff */
[----:B------:R-:W-:Y:S02]  /*9dd0*/  I2IP.S8.S32.SAT R62, R67, R62, RZ ;  /* 0x0000003e433e7239 */ /* 0x000fe400000014ff */
[----:B------:R-:W-:Y:S02]  /*9de0*/  I2IP.S8.S32.SAT R48, R49, R48, R50 ;  /* 0x0000003031307239 */ /* 0x000fe40000001432 */
[----:B------:R-:W-:Y:S02]  /*9df0*/  I2IP.S8.S32.SAT R49, R53, R52, R54 ;  /* 0x0000003435317239 */ /* 0x000fe40000001436 */
[----:B------:R-:W-:Y:S02]  /*9e00*/  I2IP.S8.S32.SAT R50, R57, R56, R58 ;  /* 0x0000003839327239 */ /* 0x000fe4000000143a */
[----:B------:R-:W-:Y:S02]  /*9e10*/  I2IP.S8.S32.SAT R51, R61, R60, R62 ;  /* 0x0000003c3d337239 */ /* 0x000fe4000000143e */
[----:B------:R-:W-:Y:S02]  /*9e20*/  LEA R0, R148, UR44, 0x3 ;  /* 0x0000002c94007c11 */ /* 0x000fe4000f8e18ff */
[----:B------:R-:W-:Y:S01]  /*9e30*/  @P6 SHF.L.U32 R3, R146, 0x1f, RZ ;  /* 0x0000001f92036819 */ /* 0x000fe200000006ff */
        /* <DEDUP_REMOVED lines=9> */
[----:B------:R-:W-:Y:S02]  /*9ed0*/  UIADD3 UR4, UPT, UPT, UR44, 0x8200, URZ ;  /* 0x000082002c047890 */ /* 0x000fe4000fffe0ff */
[----:B------:R-:W-:Y:S01]  /*9ee0*/  UIADD3 UR9, UPT, UPT, UR49, 0x80, URZ ;  /* 0x0000008031097890 */ /* 0x000fe2000fffe0ff */
[----:B------:R-:W-:Y:S01]  /*9ef0*/  UMOV UR10, UR50 ;  /* 0x00000032000a7c82 */ /* 0x000fe20008000000 */
[----:B------:R-:W-:Y:S02]  /*9f00*/  UMOV UR11, UR36 ;  /* 0x00000024000b7c82 */ /* 0x000fe40008000000 */
        /* <DEDUP_REMOVED lines=8> */
.L_x_121:
[----:B------:R-:W-:Y:S05]  /*9f90*/  BSYNC.RECONVERGENT B0 ;  /* 0x0000000000007941 */ /* 0x000fea0003800200 */
.L_x_120:
        /* <DEDUP_REMOVED lines=16> */
.L_x_125:
[----:B------:R-:W-:Y:S05]  /*a0a0*/  BSYNC B0 ;  /* 0x0000000000007941 */ /* 0x000fea0003800000 */
.L_x_124:
        /* <DEDUP_REMOVED lines=20> */
.L_x_123:
[----:B------:R-:W-:Y:S05]  /*a1f0*/  BSYNC B1 ;  /* 0x0000000000017941 */ /* 0x000fea0003800000 */
.L_x_122:
[----:B--2---:R-:W-:Y:S05]  /*a200*/  VIADD R0, R71, 0xc0 ;  /* 0x000000c047007836 */ /* 0x004fea0000000000 */
        /* <DEDUP_REMOVED lines=9> */
[----:B------:R-:W5:Y:S01]  /*a2a0*/  LDCU.64 UR6, c[0x4][0x80] ;  /* 0x01001000ff0677ac */ /* 0x000f620008000a00 */
[----:B------:R-:W1:Y:S01]  /*a2b0*/  LDC.64 R2, c[0x4][R3] ;  /* 0x0100000003027b82 */ /* 0x000e620000000a00 */
[----:B------:R-:W3:Y:S01]  /*a2c0*/  LDCU.64 UR4, c[0x4][0x18] ;  /* 0x01000300ff0477ac */ /* 0x000ee20008000a00 */
[----:B--2---:R-:W-:Y:S01]  /*a2d0*/  MOV R5, UR9 ;  /* 0x0000000900057c02 */ /* 0x004fe20008000f00 */
[----:B------:R-:W-:Y:S01]  /*a2e0*/  IMAD.U32 R4, RZ, RZ, UR8 ;  /* 0x00000008ff047e24 */ /* 0x000fe2000f8e00ff */
[----:B-----5:R-:W-:Y:S01]  /*a2f0*/  MOV R7, UR7 ;  /* 0x0000000700077c02 */ /* 0x020fe20008000f00 */
[----:B------:R-:W-:Y:S01]  /*a300*/  IMAD.U32 R6, RZ, RZ, UR6 ;  /* 0x00000006ff067e24 */ /* 0x000fe2000f8e00ff */
[----:B---3--:R-:W-:Y:S01]  /*a310*/  MOV R11, UR5 ;  /* 0x00000005000b7c02 */ /* 0x008fe20008000f00 */
[----:B------:R-:W-:Y:S02]  /*a320*/  IMAD.U32 R10, RZ, RZ, UR4 ;  /* 0x00000004ff0a7e24 */ /* 0x000fe4000f8e00ff */
[----:B------:R-:W-:Y:S07]  /*a330*/  LEPC R20, `(.L_x_127) ;  /* 0x000000001014794e */ /* 0x000fee0000000000 */
[----:B-1--4-:R-:W-:Y:S05]  /*a340*/  CALL.ABS.NOINC R2 ;  /* 0x0000000002007343 */ /* 0x012fea0003c00000 */
.L_x_127:
[----:B------:R-:W-:Y:S01]  /*a350*/  ISETP.NE.AND P0, PT, R154, RZ, PT ;  /* 0x000000ff9a00720c */ /* 0x000fe20003f05270 */
[----:B------:R-:W-:Y:S05]  /*a360*/  WARPSYNC.ALL ;  /* 0x0000000000007948 */ /* 0x000fea0003800000 */
[----:B---3--:R-:W-:Y:S01]  /*a370*/  IMAD.U32 R131, R94, 0x10000, RZ ;  /* 0x000100005e837824 */ /* 0x008fe200078e00ff */
[----:B------:R-:W-:Y:S01]  /*a380*/  R2UR UR4, R71 ;  /* 0x00000000470472ca */ /* 0x000fe200000e0000 */
[----:B----4-:R-:W-:Y:S01]  /*a390*/  IMAD.U32 R125, R80, 0x10000, RZ ;  /* 0x00010000507d7824 */ /* 0x010fe200078e00ff */
[C---:B------:R-:W-:Y:S01]  /*a3a0*/  SHF.L.U32 R0, R92.reuse, 0x10, RZ ;  /* 0x000000105c007819 */ /* 0x040fe200000006ff */
[----:B-1----:R-:W-:Y:S01]  /*a3b0*/  IMAD.U32 R110, R85, 0x10000, RZ ;  /* 0x00010000556e7824 */ /* 0x002fe200078e00ff */
[----:B------:R-:W-:Y:S01]  /*a3c0*/  PRMT R3, R92, 0x8880, RZ ;  /* 0x000088805c037816 */ /* 0x000fe200000000ff */
[----:B------:R-:W-:Y:S01]  /*a3d0*/  IMAD.SHL.U32 R118, R82, 0x100, RZ ;  /* 0x0000010052767824 */ /* 0x000fe200078e00ff */
[----:B------:R-:W-:Y:S01]  /*a3e0*/  SHF.L.U32 R73, R92, 0x8, RZ ;  /* 0x000000085c497819 */ /* 0x000fe200000006ff */
[----:B------:R-:W-:Y:S01]  /*a3f0*/  IMAD.SHL.U32 R103, R87, 0x100, RZ ;  /* 0x0000010057677824 */ /* 0x000fe200078e00ff */
[----:B------:R-:W-:Y:S01]  /*a400*/  SHF.R.S32.HI R0, RZ, 0x18, R0 ;  /* 0x00000018ff007819 */ /* 0x000fe20000011400 */
[----:B------:R-:W-:Y:S01]  /*a410*/  BSSY.RECONVERGENT B0, `(.L_x_128) ;  /* 0x0000123000007945 */ /* 0x000fe20003800200 */
[----:B------:R-:W-:Y:S02]  /*a420*/  SHF.R.S32.HI R73, RZ, 0x18, R73 ;  /* 0x00000018ff497819 */ /* 0x000fe40000011449 */
[----:B------:R-:W-:Y:S01]  /*a430*/  R2UR UR5, R78 ;  /* 0x000000004e0572ca */ /* 0x000fe200000e0000 */
[----:B------:R-:W1:Y:S01]  /*a440*/  LDTM.x64 R4, tmem[UR4+0xc0] ;  /* 0x0000c004000479ee */ /* 0x000e620008340000 */
[----:B------:R-:W-:Y:S01]  /*a450*/  NOP ;  /* 0x0000000000007918 */ /* 0x000fe20000000000 */
[----:B------:R-:W-:Y:S02]  /*a460*/  SHF.R.S32.HI R2, RZ, 0x18, R92 ;  /* 0x00000018ff027819 */ /* 0x000fe4000001145c */
[C---:B------:R-:W-:Y:S02]  /*a470*/  PRMT R134, R93.reuse, 0x8880, RZ ;  /* 0x000088805d867816 */ /* 0x040fe400000000ff */
[----:B------:R-:W-:Y:S02]  /*a480*/  SHF.L.U32 R74, R93, 0x10, RZ ;  /* 0x000000105d4a7819 */ /* 0x000fe400000006ff */
[----:B------:R-:W-:Y:S02]  /*a490*/  PRMT R132, R94, 0x8880, RZ ;  /* 0x000088805e847816 */ /* 0x000fe400000000ff */
[----:B------:R-:W-:Y:S02]  /*a4a0*/  SHF.R.S32.HI R74, RZ, 0x18, R74 ;  /* 0x00000018ff4a7819 */ /* 0x000fe4000001144a */
[----:B------:R-:W-:Y:S01]  /*a4b0*/  UIADD3 UR4, UPT, UPT, UR5, 0xd0, URZ ;  /* 0x000000d005047890 */ /* 0x000fe2000fffe0ff */
[----:B------:R-:W-:Y:S02]  /*a4c0*/  SHF.R.S32.HI R75, RZ, 0x18, R93 ;  /* 0x00000018ff4b7819 */ /* 0x000fe4000001145d */
[C---:B------:R-:W-:Y:S01]  /*a4d0*/  PRMT R129, R95.reuse, 0x8880, RZ ;  /* 0x000088805f817816 */ /* 0x040fe200000000ff */
[----:B------:R-:W-:Y:S01]  /*a4e0*/  UPRMT UR4, UR45, 0x654, UR4 ;  /* 0x000006542d047896 */ /* 0x000fe20008000004 */
[----:B------:R-:W-:Y:S02]  /*a4f0*/  SHF.R.S32.HI R76, RZ, 0x18, R94 ;  /* 0x00000018ff4c7819 */ /* 0x000fe4000001145e */
[----:B------:R-:W-:Y:S02]  /*a500*/  SHF.L.U32 R128, R95, 0x10, RZ ;  /* 0x000000105f807819 */ /* 0x000fe400000006ff */
[----:B------:R-:W-:Y:S02]  /*a510*/  PRMT R126, R80, 0x8880, RZ ;  /* 0x00008880507e7816 */ /* 0x000fe400000000ff */
[----:B------:R-:W-:Y:S01]  /*a520*/  SHF.R.S32.HI R77, RZ, 0x18, R95 ;  /* 0x00000018ff4d7819 */ /* 0x000fe2000001145f */
[C---:B-1----:R-:W-:Y:S01]  /*a530*/  IMAD R4, R70.reuse, R4, RZ ;  /* 0x0000000446047224 */ /* 0x042fe200078e02ff */
[----:B------:R-:W-:Y:S01]  /*a540*/  SYNCS.ARRIVE.TRANS64.RED.A1T0 RZ, [UR4], RZ ;  /* 0x000000ffffff79a7 */ /* 0x000fe20008100404 */
[C---:B------:R-:W-:Y:S01]  /*a550*/  IMAD R5, R70.reuse, R5, RZ ;  /* 0x0000000546057224 */ /* 0x040fe200078e02ff */
[----:B------:R-:W-:Y:S01]  /*a560*/  PRMT R123, R81, 0x8880, RZ ;  /* 0x00008880517b7816 */ /* 0x000fe200000000ff */
[C---:B------:R-:W-:Y:S01]  /*a570*/  IMAD R6, R70.reuse, R6, RZ ;  /* 0x0000000646067224 */ /* 0x040fe200078e02ff */
[----:B------:R-:W-:Y:S01]  /*a580*/  SHF.R.S32.HI R78, RZ, 0x18, R80 ;  /* 0x00000018ff4e7819 */ /* 0x000fe20000011450 */
[-C--:B------:R-:W-:Y:S01]  /*a590*/  IMAD R4, R3, R72.reuse, R4 ;  /* 0x0000004803047224 */ /* 0x080fe200078e0204 */
[----:B------:R-:W-:Y:S01]  /*a5a0*/  SHF.L.U32 R122, R81, 0x10, RZ ;  /* 0x00000010517a7819 */ /* 0x000fe200000006ff */
[----:B------:R-:W-:Y:S01]  /*a5b0*/  IMAD R7, R70, R7, RZ ;  /* 0x0000000746077224 */ /* 0x000fe200078e02ff */
[----:B------:R-:W-:Y:S01]  /*a5c0*/  PRMT R120, R82, 0x8880, RZ ;  /* 0x0000888052787816 */ /* 0x000fe200000000ff */
[-C--:B------:R-:W-:Y:S01]  /*a5d0*/  IMAD R5, R0, R72.reuse, R5 ;  /* 0x0000004800057224 */ /* 0x080fe200078e0205 */
[----:B------:R-:W-:Y:S01]  /*a5e0*/  SHF.R.S32.HI R79, RZ, 0x18, R81 ;  /* 0x00000018ff4f7819 */ /* 0x000fe20000011451 */
[----:B------:R-:W-:Y:S01]  /*a5f0*/  IMAD R6, R73, R72, R6 ;  /* 0x0000004849067224 */ /* 0x000fe200078e0206 */
[----:B------:R-:W-:Y:S01]  /*a600*/  MOV R73, R134 ;  /* 0x0000008600497202 */ /* 0x000fe20000000f00 */
[----:B------:R-:W-:Y:S01]  /*a610*/  IMAD R7, R2, R72, R7 ;  /* 0x0000004802077224 */ /* 0x000fe200078e0207 */
[----:B------:R-:W-:Y:S01]  /*a620*/  SHF.L.U32 R119, R82, 0x10, RZ ;  /* 0x0000001052777819 */ /* 0x000fe200000006ff */
[C---:B------:R-:W-:Y:S01]  /*a630*/  IMAD R2, R70.reuse, R17, RZ ;  /* 0x0000001146027224 */ /* 0x040fe200078e02ff */
[----:B------:R-:W-:Y:S01]  /*a640*/  PRMT R117, R83, 0x8880, RZ ;  /* 0x0000888053757816 */ /* 0x000fe200000000ff */
[C---:B------:R-:W-:Y:S01]  /*a650*/  IMAD R17, R70.reuse, R21, RZ ;  /* 0x0000001546117224 */ /* 0x040fe200078e02ff */
[----:B------:R-:W-:Y:S01]  /*a660*/  I2IP.S8.S32.SAT R160, R7, R6, RZ ;  /* 0x0000000607a07239 */ /* 0x000fe200000014ff */
[C---:B------:R-:W-:Y:S01]  /*a670*/  IMAD R21, R70.reuse, R25, RZ ;  /* 0x0000001946157224 */ /* 0x040fe200078e02ff */
[----:B------:R-:W-:Y:S01]  /*a680*/  SHF.R.S32.HI R6, RZ, 0x18, R131 ;  /* 0x00000018ff067819 */ /* 0x000fe20000011483 */
[C---:B------:R-:W-:Y:S01]  /*a690*/  IMAD R25, R70.reuse, R29, RZ ;  /* 0x0000001d46197224 */ /* 0x040fe200078e02ff */
[----:B------:R-:W-:Y:S01]  /*a6a0*/  I2IP.S8.S32.SAT R160, R5, R4, R160 ;  /* 0x0000000405a07239 */ /* 0x000fe200000014a0 */
[C---:B------:R-:W-:Y:S01]  /*a6b0*/  IMAD R29, R70.reuse, R33, RZ ;  /* 0x00000021461d7224 */ /* 0x040fe200078e02ff */
[----:B------:R-:W-:Y:S01]  /*a6c0*/  SHF.R.S32.HI R5, RZ, 0x18, R128 ;  /* 0x00000018ff057819 */ /* 0x000fe20000011480 */
[C---:B------:R-:W-:Y:S01]  /*a6d0*/  IMAD R8, R70.reuse, R8, RZ ;  /* 0x0000000846087224 */ /* 0x040fe200078e02ff */
[----:B------:R-:W-:Y:S01]  /*a6e0*/  SHF.L.U32 R116, R83, 0x10, RZ ;  /* 0x0000001053747819 */ /* 0x000fe200000006ff */
[----:B------:R-:W-:Y:S01]  /*a6f0*/  IMAD R33, R70, R37, RZ ;  /* 0x0000002546217224 */ /* 0x000fe200078e02ff */
[----:B------:R-:W-:Y:S01]  /*a700*/  PRMT R114, R84, 0x8880, RZ ;  /* 0x0000888054727816 */ /* 0x000fe200000000ff */
[----:B------:R-:W-:Y:S01]  /*a710*/  IMAD R37, R70, R41, RZ ;  /* 0x0000002946257224 */ /* 0x000fe200078e02ff */
[----:B------:R-:W-:Y:S01]  /*a720*/  SHF.L.U32 R113, R84, 0x10, RZ ;  /* 0x0000001054717819 */ /* 0x000fe200000006ff */
[C---:B------:R-:W-:Y:S01]  /*a730*/  IMAD R9, R70.reuse, R9, RZ ;  /* 0x0000000946097224 */ /* 0x040fe200078e02ff */
[C---:B------:R-:W-:Y:S01]  /*a740*/  PRMT R111, R85.reuse, 0x8880, RZ ;  /* 0x00008880556f7816 */ /* 0x040fe200000000ff */
[C---:B------:R-:W-:Y:S01]  /*a750*/  IMAD R41, R70.reuse, R45, RZ ;  /* 0x0000002d46297224 */ /* 0x040fe200078e02ff */
[----:B------:R-:W-:Y:S01]  /*a760*/  SHF.L.U32 R109, R85, 0x8, RZ ;  /* 0x00000008556d7819 */ /* 0x000fe200000006ff */
[----:B------:R-:W-:Y:S01]  /*a770*/  IMAD R45, R70, R49, RZ ;  /* 0x00000031462d7224 */ /* 0x000fe200078e02ff */
[----:B------:R-:W-:Y:S01]  /*a780*/  PRMT R108, R86, 0x8880, RZ ;  /* 0x00008880566c7816 */ /* 0x000fe200000000ff */
[----:B------:R-:W-:Y:S01]  /*a790*/  IMAD R10, R70, R10, RZ ;  /* 0x0000000a460a7224 */ /* 0x000fe200078e02ff */
[----:B------:R-:W-:Y:S01]  /*a7a0*/  SHF.L.U32 R107, R86, 0x10, RZ ;  /* 0x00000010566b7819 */ /* 0x000fe200000006ff */
[C---:B------:R-:W-:Y:S01]  /*a7b0*/  IMAD R49, R70.reuse, R53, RZ ;  /* 0x0000003546317224 */ /* 0x040fe200078e02ff */
[----:B------:R-:W-:Y:S01]  /*a7c0*/  PRMT R105, R87, 0x8880, RZ ;  /* 0x0000888057697816 */ /* 0x000fe200000000ff */
[-C--:B------:R-:W-:Y:S01]  /*a7d0*/  IMAD R8, R73, R72.reuse, R8 ;  /* 0x0000004849087224 */ /* 0x080fe200078e0208 */
[----:B------:R-:W-:Y:S01]  /*a7e0*/  SHF.L.U32 R104, R87, 0x10, RZ ;  /* 0x0000001057687819 */ /* 0x000fe200000006ff */
[----:B------:R-:W-:Y:S01]  /*a7f0*/  IMAD R53, R70, R57, RZ ;  /* 0x0000003946357224 */ /* 0x000fe200078e02ff */
[----:B------:R-:W-:Y:S01]  /*a800*/  PRMT R102, R88, 0x8880, RZ ;  /* 0x0000888058667816 */ /* 0x000fe200000000ff */
[----:B------:R-:W-:Y:S01]  /*a810*/  IMAD R11, R70, R11, RZ ;  /* 0x0000000b460b7224 */ /* 0x000fe200078e02ff */
[----:B------:R-:W-:Y:S01]  /*a820*/  SHF.L.U32 R101, R88, 0x10, RZ ;  /* 0x0000001058657819 */ /* 0x000fe200000006ff */
[----:B------:R-:W-:Y:S01]  /*a830*/  IMAD R57, R70, R61, RZ ;  /* 0x0000003d46397224 */ /* 0x000fe200078e02ff */
[C---:B------:R-:W-:Y:S01]  /*a840*/  PRMT R99, R89.reuse, 0x8880, RZ ;  /* 0x0000888059637816 */ /* 0x040fe200000000ff */
[----:B------:R-:W-:Y:S01]  /*a850*/  IMAD R9, R74, R72, R9 ;  /* 0x000000484a097224 */ /* 0x000fe200078e0209 */
[----:B------:R-:W-:Y:S01]  /*a860*/  SHF.L.U32 R98, R89, 0x10, RZ ;  /* 0x0000001059627819 */ /* 0x000fe200000006ff */
[----:B------:R-:W-:Y:S01]  /*a870*/  IMAD R61, R70, R65, RZ ;  /* 0x00000041463d7224 */ /* 0x000fe200078e02ff */
[----:B------:R-:W-:Y:S01]  /*a880*/  PRMT R96, R90, 0x8880, RZ ;  /* 0x000088805a607816 */ /* 0x000fe200000000ff */
[C---:B------:R-:W-:Y:S01]  /*a890*/  IMAD R12, R70.reuse, R12, RZ ;  /* 0x0000000c460c7224 */ /* 0x040fe200078e02ff */
[----:B------:R-:W-:Y:S01]  /*a8a0*/  SHF.L.U32 R92, R91, 0x10, RZ ;  /* 0x000000105b5c7819 */ /* 0x000fe200000006ff */
[----:B------:R-:W-:Y:S01]  /*a8b0*/  IMAD.MOV.U32 R65, RZ, RZ, R132 ;  /* 0x000000ffff417224 */ /* 0x000fe200078e0084 */
[----:B------:R-:W-:Y:S01]  /*a8c0*/  SHF.L.U32 R133, R93, 0x8, RZ ;  /* 0x000000085d857819 */ /* 0x000fe200000006ff */
[C---:B------:R-:W-:Y:S01]  /*a8d0*/  IMAD R13, R70.reuse, R13, RZ ;  /* 0x0000000d460d7224 */ /* 0x040fe200078e02ff */
[----:B------:R-:W-:Y:S01]  /*a8e0*/  PRMT R93, R91, 0x8880, RZ ;  /* 0x000088805b5d7816 */ /* 0x000fe200000000ff */
[C---:B------:R-:W-:Y:S01]  /*a8f0*/  IMAD R14, R70.reuse, R14, RZ ;  /* 0x0000000e460e7224 */ /* 0x040fe200078e02ff */
[----:B------:R-:W-:Y:S01]  /*a900*/  SHF.R.S32.HI R7, RZ, 0x18, R133 ;  /* 0x00000018ff077819 */ /* 0x000fe20000011485 */
[----:B------:R-:W-:Y:S01]  /*a910*/  IMAD R15, R70, R15, RZ ;  /* 0x0000000f460f7224 */ /* 0x000fe200078e02ff */
[----:B------:R-:W-:Y:S01]  /*a920*/  SHF.L.U32 R130, R94, 0x8, RZ ;  /* 0x000000085e827819 */ /* 0x000fe200000006ff */
[----:B------:R-:W-:Y:S01]  /*a930*/  IMAD R0, R70, R16, RZ ;  /* 0x0000001046007224 */ /* 0x000fe200078e02ff */
[----:B------:R-:W-:Y:S01]  /*a940*/  SHF.L.U32 R127, R95, 0x8, RZ ;  /* 0x000000085f7f7819 */ /* 0x000fe200000006ff */
[-C--:B------:R-:W-:Y:S01]  /*a950*/  IMAD R10, R7, R72.reuse, R10 ;  /* 0x00000048070a7224 */ /* 0x080fe200078e020a */
[----:B------:R-:W-:Y:S01]  /*a960*/  MOV R7, R129 ;  /* 0x0000008100077202 */ /* 0x000fe20000000f00 */
[-C--:B------:R-:W-:Y:S01]  /*a970*/  IMAD R11, R75, R72.reuse, R11 ;  /* 0x000000484b0b7224 */ /* 0x080fe200078e020b */
[----:B------:R-:W-:Y:S01]  /*a980*/  SHF.R.S32.HI R73, RZ, 0x18, R130 ;  /* 0x00000018ff497819 */ /* 0x000fe20000011482 */
[-C--:B------:R-:W-:Y:S01]  /*a990*/  IMAD R12, R65, R72.reuse, R12 ;  /* 0x00000048410c7224 */ /* 0x080fe200078e020c */
[----:B------:R-:W-:Y:S01]  /*a9a0*/  SHF.R.S32.HI R4, RZ, 0x18, R127 ;  /* 0x00000018ff047819 */ /* 0x000fe2000001147f */
[----:B------:R-:W-:Y:S01]  /*a9b0*/  IMAD R13, R6, R72, R13 ;  /* 0x00000048060d7224 */ /* 0x000fe200078e020d */
[----:B------:R-:W-:Y:S01]  /*a9c0*/  I2IP.S8.S32.SAT R10, R11, R10, RZ ;  /* 0x0000000a0b0a7239 */ /* 0x000fe200000014ff */
[-C--:B------:R-:W-:Y:S01]  /*a9d0*/  IMAD R14, R73, R72.reuse, R14 ;  /* 0x00000048490e7224 */ /* 0x080fe200078e020e */
[----:B------:R-:W-:Y:S01]  /*a9e0*/  SHF.R.S32.HI R6, RZ, 0x18, R125 ;  /* 0x00000018ff067819 */ /* 0x000fe2000001147d */
[----:B------:R-:W-:Y:S01]  /*a9f0*/  IMAD R15, R76, R72, R15 ;  /* 0x000000484c0f7224 */ /* 0x000fe200078e020f */
[----:B------:R-:W-:Y:S01]  /*aa00*/  I2IP.S8.S32.SAT R161, R9, R8, R10 ;  /* 0x0000000809a17239 */ /* 0x000fe2000000140a */
[----:B------:R-:W-:Y:S01]  /*aa10*/  IMAD R3, R70, R18, RZ ;  /* 0x0000001246037224 */ /* 0x000fe200078e02ff */
[----:B------:R-:W-:Y:S01]  /*aa20*/  SHF.L.U32 R124, R80, 0x8, RZ ;  /* 0x00000008507c7819 */ /* 0x000fe200000006ff */
[----:B------:R-:W-:Y:S01]  /*aa30*/  IMAD R0, R7, R72, R0 ;  /* 0x0000004807007224 */ /* 0x000fe200078e0200 */
[----:B------:R-:W-:Y:S01]  /*aa40*/  I2IP.S8.S32.SAT R14, R15, R14, RZ ;  /* 0x0000000e0f0e7239 */ /* 0x000fe200000014ff */
[----:B------:R-:W-:Y:S01]  /*aa50*/  IMAD R19, R70, R19, RZ ;  /* 0x0000001346137224 */ /* 0x000fe200078e02ff */
[----:B------:R-:W-:Y:S01]  /*aa60*/  SHF.R.S32.HI R7, RZ, 0x18, R124 ;  /* 0x00000018ff077819 */ /* 0x000fe2000001147c */
[----:B------:R-:W-:Y:S01]  /*aa70*/  IMAD R2, R5, R72, R2 ;  /* 0x0000004805027224 */ /* 0x000fe200078e0202 */
[----:B------:R-:W-:Y:S01]  /*aa80*/  I2IP.S8.S32.SAT R162, R13, R12, R14 ;  /* 0x0000000c0da27239 */ /* 0x000fe2000000140e */
[----:B------:R-:W-:Y:S01]  /*aa90*/  IMAD R3, R4, R72, R3 ;  /* 0x0000004804037224 */ /* 0x000fe200078e0203 */
[----:B------:R-:W-:Y:S01]  /*aaa0*/  MOV R5, R126 ;  /* 0x0000007e00057202 */ /* 0x000fe20000000f00 */
[C---:B------:R-:W-:Y:S01]  /*aab0*/  IMAD R16, R70.reuse, R20, RZ ;  /* 0x0000001446107224 */ /* 0x040fe200078e02ff */
[----:B------:R-:W-:Y:S01]  /*aac0*/  SHF.R.S32.HI R4, RZ, 0x18, R122 ;  /* 0x00000018ff047819 */ /* 0x000fe2000001147a */
[----:B------:R-:W-:Y:S01]  /*aad0*/  IMAD R19, R77, R72, R19 ;  /* 0x000000484d137224 */ /* 0x000fe200078e0213 */
[----:B------:R-:W-:Y:S01]  /*aae0*/  SHF.R.S32.HI R80, RZ, 0x18, R82 ;  /* 0x00000018ff507819 */ /* 0x000fe20000011452 */
[C---:B------:R-:W-:Y:S01]  /*aaf0*/  IMAD R18, R70.reuse, R22, RZ ;  /* 0x0000001646127224 */ /* 0x040fe200078e02ff */
[----:B------:R-:W-:Y:S01]  /*ab00*/  SHF.R.S32.HI R82, RZ, 0x18, R84 ;  /* 0x00000018ff527819 */ /* 0x000fe20000011454 */
[-C--:B------:R-:W-:Y:S01]  /*ab10*/  IMAD R16, R5, R72.reuse, R16 ;  /* 0x0000004805107224 */ /* 0x080fe200078e0210 */
[----:B------:R-:W-:Y:S01]  /*ab20*/  I2IP.S8.S32.SAT R19, R19, R3, RZ ;  /* 0x0000000313137239 */ /* 0x000fe200000014ff */
[----:B------:R-:W-:Y:S01]  /*ab30*/  IMAD R23, R70, R23, RZ ;  /* 0x0000001746177224 */ /* 0x000fe200078e02ff */
[----:B------:R-:W-:Y:S01]  /*ab40*/  MOV R3, R123 ;  /* 0x0000007b00037202 */ /* 0x000fe20000000f00 */
[----:B------:R-:W-:Y:S01]  /*ab50*/  IMAD R17, R6, R72, R17 ;  /* 0x0000004806117224 */ /* 0x000fe200078e0211 */
[----:B------:R-:W-:Y:S01]  /*ab60*/  I2IP.S8.S32.SAT R163, R2, R0, R19 ;  /* 0x0000000002a37239 */ /* 0x000fe20000001413 */
[----:B------:R-:W-:Y:S01]  /*ab70*/  IMAD R20, R70, R24, RZ ;  /* 0x0000001846147224 */ /* 0x000fe200078e02ff */
[----:B------:R-:W-:Y:S01]  /*ab80*/  MOV R5, R120 ;  /* 0x0000007800057202 */ /* 0x000fe20000000f00 */
[-C--:B------:R-:W-:Y:S01]  /*ab90*/  IMAD R18, R7, R72.reuse, R18 ;  /* 0x0000004807127224 */ /* 0x080fe200078e0212 */
[----:B------:R-:W-:Y:S01]  /*aba0*/  SHF.L.U32 R121, R81, 0x8, RZ ;  /* 0x0000000851797819 */ /* 0x000fe200000006ff */
[-C--:B------:R-:W-:Y:S01]  /*abb0*/  IMAD R23, R78, R72.reuse, R23 ;  /* 0x000000484e177224 */ /* 0x080fe200078e0217 */
[----:B------:R1:W-:Y:S01]  /*abc0*/  STS.128 [R135+UR44+0xa200], R160 ;  /* 0x00a200a087007988 */ /* 0x0003e20008000c2c */
[----:B------:R-:W-:Y:S01]  /*abd0*/  IMAD R20, R3, R72, R20 ;  /* 0x0000004803147224 */ /* 0x000fe200078e0214 */
[----:B------:R-:W-:Y:S01]  /*abe0*/  SHF.R.S32.HI R3, RZ, 0x18, R121 ;  /* 0x00000018ff037819 */ /* 0x000fe20000011479 */
[C---:B------:R-:W-:Y:S01]  /*abf0*/  IMAD R22, R70.reuse, R26, RZ ;  /* 0x0000001a46167224 */ /* 0x040fe200078e02ff */
[----:B------:R-:W-:Y:S01]  /*ac00*/  I2IP.S8.S32.SAT R18, R23, R18, RZ ;  /* 0x0000001217127239 */ /* 0x000fe200000014ff */
[----:B------:R-:W-:Y:S01]  /*ac10*/  IMAD R27, R70, R27, RZ ;  /* 0x0000001b461b7224 */ /* 0x000fe200078e02ff */
[----:B------:R-:W-:Y:S01]  /*ac20*/  SHF.R.S32.HI R0, RZ, 0x18, R119 ;  /* 0x00000018ff007819 */ /* 0x000fe20000011477 */
[----:B------:R-:W-:Y:S01]  /*ac30*/  IMAD R21, R4, R72, R21 ;  /* 0x0000004804157224 */ /* 0x000fe200078e0215 */
[----:B------:R-:W-:Y:S01]  /*ac40*/  I2IP.S8.S32.SAT R16, R17, R16, R18 ;  /* 0x0000001011107239 */ /* 0x000fe20000001412 */
[C---:B------:R-:W-:Y:S01]  /*ac50*/  IMAD R24, R70.reuse, R28, RZ ;  /* 0x0000001c46187224 */ /* 0x040fe200078e02ff */
[----:B------:R-:W-:Y:S01]  /*ac60*/  SHF.R.S32.HI R7, RZ, 0x18, R118 ;  /* 0x00000018ff077819 */ /* 0x000fe20000011476 */
[-C--:B------:R-:W-:Y:S01]  /*ac70*/  IMAD R22, R3, R72.reuse, R22 ;  /* 0x0000004803167224 */ /* 0x080fe200078e0216 */
[----:B------:R-:W-:Y:S01]  /*ac80*/  SHF.R.S32.HI R81, RZ, 0x18, R83 ;  /* 0x00000018ff517819 */ /* 0x000fe20000011453 */
[----:B------:R-:W-:Y:S01]  /*ac90*/  IMAD R27, R79, R72, R27 ;  /* 0x000000484f1b7224 */ /* 0x000fe200078e021b */
[----:B------:R-:W-:Y:S01]  /*aca0*/  SHF.L.U32 R115, R83, 0x8, RZ ;  /* 0x0000000853737819 */ /* 0x000fe200000006ff */
[C---:B------:R-:W-:Y:S01]  /*acb0*/  IMAD R26, R70.reuse, R30, RZ ;  /* 0x0000001e461a7224 */ /* 0x040fe200078e02ff */
[----:B------:R-:W-:Y:S01]  /*acc0*/  SHF.R.S32.HI R83, RZ, 0x18, R85 ;  /* 0x00000018ff537819 */ /* 0x000fe20000011455 */
[----:B------:R-:W-:Y:S01]  /*acd0*/  IMAD R24, R5, R72, R24 ;  /* 0x0000004805187224 */ /* 0x000fe200078e0218 */
[----:B------:R-:W-:Y:S01]  /*ace0*/  I2IP.S8.S32.SAT R17, R27, R22, RZ ;  /* 0x000000161b117239 */ /* 0x000fe200000014ff */
[----:B------:R-:W-:Y:S01]  /*acf0*/  IMAD R31, R70, R31, RZ ;  /* 0x0000001f461f7224 */ /* 0x000fe200078e02ff */
[----:B------:R-:W-:Y:S01]  /*ad00*/  SHF.R.S32.HI R85, RZ, 0x18, R87 ;  /* 0x00000018ff557819 */ /* 0x000fe20000011457 */
[----:B------:R-:W-:Y:S01]  /*ad10*/  IMAD R25, R0, R72, R25 ;  /* 0x0000004800197224 */ /* 0x000fe200078e0219 */
[----:B------:R-:W-:Y:S01]  /*ad20*/  I2IP.S8.S32.SAT R17, R21, R20, R17 ;  /* 0x0000001415117239 */ /* 0x000fe20000001411 */
[----:B------:R-:W-:Y:S01]  /*ad30*/  IMAD R28, R70, R32, RZ ;  /* 0x00000020461c7224 */ /* 0x000fe200078e02ff */
[----:B------:R-:W-:Y:S01]  /*ad40*/  SHF.R.S32.HI R0, RZ, 0x18, R116 ;  /* 0x00000018ff007819 */ /* 0x000fe20000011474 */
[-C--:B------:R-:W-:Y:S01]  /*ad50*/  IMAD R26, R7, R72.reuse, R26 ;  /* 0x00000048071a7224 */ /* 0x080fe200078e021a */
[----:B------:R-:W-:Y:S01]  /*ad60*/  SHF.R.S32.HI R5, RZ, 0x18, R115 ;  /* 0x00000018ff057819 */ /* 0x000fe20000011473 */
[----:B------:R-:W-:Y:S01]  /*ad70*/  IMAD.MOV.U32 R3, RZ, RZ, R117 ;  /* 0x000000ffff037224 */ /* 0x000fe200078e0075 */
[----:B------:R-:W-:Y:S01]  /*ad80*/  SHF.R.S32.HI R7, RZ, 0x18, R109 ;  /* 0x00000018ff077819 */ /* 0x000fe2000001146d */
[----:B------:R-:W-:Y:S01]  /*ad90*/  IMAD R31, R80, R72, R31 ;  /* 0x00000048501f7224 */ /* 0x000fe200078e021f */
[----:B------:R-:W-:Y:S01]  /*ada0*/  SHF.R.S32.HI R87, RZ, 0x18, R89 ;  /* 0x00000018ff577819 */ /* 0x000fe20000011459 */
[----:B------:R-:W-:Y:S01]  /*adb0*/  IMAD R30, R70, R34, RZ ;  /* 0x00000022461e7224 */ /* 0x000fe200078e02ff */
[----:B------:R-:W-:Y:S01]  /*adc0*/  SHF.L.U32 R112, R84, 0x8, RZ ;  /* 0x0000000854707819 */ /* 0x000fe200000006ff */
[----:B------:R-:W-:Y:S01]  /*add0*/  IMAD R28, R3, R72, R28 ;  /* 0x00000048031c7224 */ /* 0x000fe200078e021c */
[----:B------:R-:W-:Y:S01]  /*ade0*/  I2IP.S8.S32.SAT R18, R31, R26, RZ ;  /* 0x0000001a1f127239 */ /* 0x000fe200000014ff */
[----:B------:R-:W-:Y:S01]  /*adf0*/  IMAD R35, R70, R35, RZ ;  /* 0x0000002346237224 */ /* 0x000fe200078e02ff */
[----:B------:R-:W-:Y:S01]  /*ae00*/  MOV R3, R114 ;  /* 0x0000007200037202 */ /* 0x000fe20000000f00 */
[----:B------:R-:W-:Y:S01]  /*ae10*/  IMAD R29, R0, R72, R29 ;  /* 0x00000048001d7224 */ /* 0x000fe200078e021d */
[----:B------:R-:W-:Y:S01]  /*ae20*/  I2IP.S8.S32.SAT R18, R25, R24, R18 ;  /* 0x0000001819127239 */ /* 0x000fe20000001412 */
[C---:B------:R-:W-:Y:S01]  /*ae30*/  IMAD R32, R70.reuse, R36, RZ ;  /* 0x0000002446207224 */ /* 0x040fe200078e02ff */
[----:B------:R-:W-:Y:S01]  /*ae40*/  SHF.R.S32.HI R0, RZ, 0x18, R113 ;  /* 0x00000018ff007819 */ /* 0x000fe20000011471 */
[-C--:B------:R-:W-:Y:S01]  /*ae50*/  IMAD R30, R5, R72.reuse, R30 ;  /* 0x00000048051e7224 */ /* 0x080fe200078e021e */
[----:B------:R-:W-:Y:S01]  /*ae60*/  MOV R5, R111 ;  /* 0x0000006f00057202 */ /* 0x000fe20000000f00 */
[-C--:B------:R-:W-:Y:S01]  /*ae70*/  IMAD R35, R81, R72.reuse, R35 ;  /* 0x0000004851237224 */ /* 0x080fe200078e0223 */
[----:B------:R-:W-:Y:S01]  /*ae80*/  SHF.R.S32.HI R84, RZ, 0x18, R86 ;  /* 0x00000018ff547819 */ /* 0x000fe20000011456 */
[----:B------:R-:W-:Y:S01]  /*ae90*/  IMAD R32, R3, R72, R32 ;  /* 0x0000004803207224 */ /* 0x000fe200078e0220 */
[----:B------:R-:W-:Y:S01]  /*aea0*/  SHF.R.S32.HI R3, RZ, 0x18, R112 ;  /* 0x00000018ff037819 */ /* 0x000fe20000011470 */
[C---:B------:R-:W-:Y:S01]  /*aeb0*/  IMAD R34, R70.reuse, R38, RZ ;  /* 0x0000002646227224 */ /* 0x040fe200078e02ff */
[----:B------:R-:W-:Y:S01]  /*aec0*/  I2IP.S8.S32.SAT R19, R35, R30, RZ ;  /* 0x0000001e23137239 */ /* 0x000fe200000014ff */
[----:B------:R-:W-:Y:S01]  /*aed0*/  IMAD R39, R70, R39, RZ ;  /* 0x0000002746277224 */ /* 0x000fe200078e02ff */
[----:B------:R-:W-:Y:S01]  /*aee0*/  SHF.L.U32 R106, R86, 0x8, RZ ;  /* 0x00000008566a7819 */ /* 0x000fe200000006ff */
[----:B------:R-:W-:Y:S01]  /*aef0*/  IMAD R33, R0, R72, R33 ;  /* 0x0000004800217224 */ /* 0x000fe200078e0221 */
[----:B------:R-:W-:Y:S01]  /*af00*/  I2IP.S8.S32.SAT R19, R29, R28, R19 ;  /* 0x0000001c1d137239 */ /* 0x000fe20000001413 */
[----:B------:R-:W-:Y:S01]  /*af10*/  IMAD R36, R70, R40, RZ ;  /* 0x0000002846247224 */ /* 0x000fe200078e02ff */
[----:B------:R-:W-:Y:S01]  /*af20*/  SHF.R.S32.HI R0, RZ, 0x18, R110 ;  /* 0x00000018ff007819 */ /* 0x000fe2000001146e */
[----:B------:R-:W-:Y:S01]  /*af30*/  IMAD R34, R3, R72, R34 ;  /* 0x0000004803227224 */ /* 0x000fe200078e0222 */
[----:B------:R-:W-:Y:S01]  /*af40*/  MOV R3, R108 ;  /* 0x0000006c00037202 */ /* 0x000fe20000000f00 */
[----:B------:R-:W-:Y:S01]  /*af50*/  IMAD R39, R82, R72, R39 ;  /* 0x0000004852277224 */ /* 0x000fe200078e0227 */
[----:B------:R1:W-:Y:S01]  /*af60*/  STS.128 [R158+0xa200], R16 ;  /* 0x00a200109e007388 */ /* 0x0003e20000000c00 */
[C---:B------:R-:W-:Y:S01]  /*af70*/  IMAD R38, R70.reuse, R42, RZ ;  /* 0x0000002a46267224 */ /* 0x040fe200078e02ff */
[----:B------:R-:W-:Y:S01]  /*af80*/  SHF.R.S32.HI R86, RZ, 0x18, R88 ;  /* 0x00000018ff567819 */ /* 0x000fe20000011458 */
[----:B------:R-:W-:Y:S01]  /*af90*/  IMAD R36, R5, R72, R36 ;  /* 0x0000004805247224 */ /* 0x000fe200078e0224 */
[----:B------:R-:W-:Y:S01]  /*afa0*/  I2IP.S8.S32.SAT R34, R39, R34, RZ ;  /* 0x0000002227227239 */ /* 0x000fe200000014ff */
[----:B------:R-:W-:Y:S01]  /*afb0*/  IMAD R43, R70, R43, RZ ;  /* 0x0000002b462b7224 */ /* 0x000fe200078e02ff */
[----:B------:R-:W-:Y:S01]  /*afc0*/  MOV R5, R105 ;  /* 0x0000006900057202 */ /* 0x000fe20000000f00 */
[----:B------:R-:W-:Y:S01]  /*afd0*/  IMAD R37, R0, R72, R37 ;  /* 0x0000004800257224 */ /* 0x000fe200078e0225 */
[----:B------:R-:W-:Y:S01]  /*afe0*/  I2IP.S8.S32.SAT R32, R33, R32, R34 ;  /* 0x0000002021207239 */ /* 0x000fe20000001422 */
[----:B------:R-:W-:Y:S01]  /*aff0*/  IMAD R40, R70, R44, RZ ;  /* 0x0000002c46287224 */ /* 0x000fe200078e02ff */
[----:B------:R-:W-:Y:S01]  /*b000*/  SHF.R.S32.HI R0, RZ, 0x18, R107 ;  /* 0x00000018ff007819 */ /* 0x000fe2000001146b */
[-C--:B------:R-:W-:Y:S01]  /*b010*/  IMAD R38, R7, R72.reuse, R38 ;  /* 0x0000004807267224 */ /* 0x080fe200078e0226 */
[----:B------:R-:W-:Y:S01]  /*b020*/  SHF.R.S32.HI R7, RZ, 0x18, R103 ;  /* 0x00000018ff077819 */ /* 0x000fe20000011467 */
[-C--:B------:R-:W-:Y:S01]  /*b030*/  IMAD R43, R83, R72.reuse, R43 ;  /* 0x00000048532b7224 */ /* 0x080fe200078e022b */
[----:B------:R-:W-:Y:S01]  /*b040*/  SHF.L.U32 R100, R88, 0x8, RZ ;  /* 0x0000000858647819 */ /* 0x000fe200000006ff */
        /* <DEDUP_REMOVED lines=11> */
[----:B------:R-:W-:Y:S01]  /*b100*/  SHF.L.U32 R97, R89, 0x8, RZ ;  /* 0x0000000859617819 */ /* 0x000fe200000006ff */
        /* <DEDUP_REMOVED lines=13> */
[----:B------:R-:W-:Y:S01]  /*b1e0*/  IADD3 R68, PT, PT, R68, 0x1, RZ ;  /* 0x0000000144447810 */ /* 0x000fe20007ffe0ff */
[----:B------:R-:W-:Y:S02]  /*b1f0*/  IMAD.MOV.U32 R3, RZ, RZ, R102 ;  /* 0x000000ffff037224 */ /* 0x000fe400078e0066 */
[-C--:B------:R-:W-:Y:S02]  /*b200*/  IMAD R51, R85, R72.reuse, R51 ;  /* 0x0000004855337224 */ /* 0x080fe400078e0233 */
[----:B------:R-:W-:Y:S01]  /*b210*/  IMAD R48, R3, R72, R48 ;  /* 0x0000004803307224 */ /* 0x000fe200078e0230 */
[----:B------:R-:W-:Y:S01]  /*b220*/  SHF.R.S32.HI R3, RZ, 0x18, R100 ;  /* 0x00000018ff037819 */ /* 0x000fe20000011464 */
[C---:B------:R-:W-:Y:S01]  /*b230*/  IMAD R50, R70.reuse, R54, RZ ;  /* 0x0000003646327224 */ /* 0x040fe200078e02ff */
[----:B------:R-:W-:Y:S01]  /*b240*/  I2IP.S8.S32.SAT R35, R51, R46, RZ ;  /* 0x0000002e33237239 */ /* 0x000fe200000014ff */
[----:B------:R-:W-:Y:S02]  /*b250*/  IMAD R55, R70, R55, RZ ;  /* 0x0000003746377224 */ /* 0x000fe400078e02ff */
[----:B------:R-:W-:Y:S01]  /*b260*/  IMAD R49, R0, R72, R49 ;  /* 0x0000004800317224 */ /* 0x000fe200078e0231 */
[----:B------:R-:W-:Y:S01]  /*b270*/  I2IP.S8.S32.SAT R35, R45, R44, R35 ;  /* 0x0000002c2d237239 */ /* 0x000fe20000001423 */
[----:B------:R-:W-:Y:S01]  /*b280*/  IMAD R52, R70, R56, RZ ;  /* 0x0000003846347224 */ /* 0x000fe200078e02ff */
[----:B------:R-:W-:Y:S01]  /*b290*/  SHF.R.S32.HI R0, RZ, 0x18, R98 ;  /* 0x00000018ff007819 */ /* 0x000fe20000011462 */
[-C--:B------:R-:W-:Y:S01]  /*b2a0*/  IMAD R50, R3, R72.reuse, R50 ;  /* 0x0000004803327224 */ /* 0x080fe200078e0232 */
[----:B------:R-:W-:Y:S01]  /*b2b0*/  SHF.R.S32.HI R3, RZ, 0x18, R97 ;  /* 0x00000018ff037819 */ /* 0x000fe20000011461 */
[----:B------:R-:W-:Y:S01]  /*b2c0*/  IMAD R55, R86, R72, R55 ;  /* 0x0000004856377224 */ /* 0x000fe200078e0237 */
[----:B------:R1:W-:Y:S01]  /*b2d0*/  STS.128 [R157+0xa200], R32 ;  /* 0x00a200209d007388 */ /* 0x0003e20000000c00 */
[----:B------:R-:W-:Y:S01]  /*b2e0*/  IMAD.U32 R95, R90, 0x10000, RZ ;  /* 0x000100005a5f7824 */ /* 0x000fe200078e00ff */
[----:B------:R-:W-:Y:S01]  /*b2f0*/  SHF.L.U32 R90, R91, 0x8, RZ ;  /* 0x000000085b5a7819 */ /* 0x000fe200000006ff */
[C---:B------:R-:W-:Y:S01]  /*b300*/  IMAD R54, R70.reuse, R58, RZ ;  /* 0x0000003a46367224 */ /* 0x040fe200078e02ff */
[----:B------:R-:W-:Y:S01]  /*b310*/  I2IP.S8.S32.SAT R50, R55, R50, RZ ;  /* 0x0000003237327239 */ /* 0x000fe200000014ff */
[----:B------:R-:W-:Y:S01]  /*b320*/  IMAD R52, R5, R72, R52 ;  /* 0x0000004805347224 */ /* 0x000fe200078e0234 */
[----:B------:R-:W-:Y:S01]  /*b330*/  MOV R5, R96 ;  /* 0x0000006000057202 */ /* 0x000fe20000000f00 */
[----:B------:R-:W-:Y:S01]  /*b340*/  IMAD R59, R70, R59, RZ ;  /* 0x0000003b463b7224 */ /* 0x000fe200078e02ff */
[----:B------:R-:W-:Y:S01]  /*b350*/  I2IP.S8.S32.SAT R48, R49, R48, R50 ;  /* 0x0000003031307239 */ /* 0x000fe20000001432 */
[----:B------:R-:W-:Y:S01]  /*b360*/  IMAD R53, R0, R72, R53 ;  /* 0x0000004800357224 */ /* 0x000fe200078e0235 */
[----:B------:R-:W-:Y:S01]  /*b370*/  SHF.R.S32.HI R0, RZ, 0x18, R95 ;  /* 0x00000018ff007819 */ /* 0x000fe2000001145f */
[C---:B------:R-:W-:Y:S02]  /*b380*/  IMAD R56, R70.reuse, R60, RZ ;  /* 0x0000003c46387224 */ /* 0x040fe400078e02ff */
[-C--:B------:R-:W-:Y:S01]  /*b390*/  IMAD R54, R3, R72.reuse, R54 ;  /* 0x0000004803367224 */ /* 0x080fe200078e0236 */
[----:B------:R-:W-:Y:S01]  /*b3a0*/  SHF.R.S32.HI R3, RZ, 0x18, R94 ;  /* 0x00000018ff037819 */ /* 0x000fe2000001145e */
[----:B------:R-:W-:Y:S02]  /*b3b0*/  IMAD R59, R87, R72, R59 ;  /* 0x00000048573b7224 */ /* 0x000fe400078e023b */
[C---:B------:R-:W-:Y:S02]  /*b3c0*/  IMAD R58, R70.reuse, R62, RZ ;  /* 0x0000003e463a7224 */ /* 0x040fe400078e02ff */
[----:B------:R-:W-:Y:S01]  /*b3d0*/  IMAD R56, R5, R72, R56 ;  /* 0x0000004805387224 */ /* 0x000fe200078e0238 */
[----:B------:R-:W-:Y:S01]  /*b3e0*/  I2IP.S8.S32.SAT R54, R59, R54, RZ ;  /* 0x000000363b367239 */ /* 0x000fe200000014ff */
[----:B------:R-:W-:Y:S01]  /*b3f0*/  IMAD R63, R70, R63, RZ ;  /* 0x0000003f463f7224 */ /* 0x000fe200078e02ff */
[----:B------:R-:W-:Y:S01]  /*b400*/  MOV R5, R93 ;  /* 0x0000005d00057202 */ /* 0x000fe20000000f00 */
[----:B------:R-:W-:Y:S01]  /*b410*/  IMAD R57, R0, R72, R57 ;  /* 0x0000004800397224 */ /* 0x000fe200078e0239 */
[----:B------:R-:W-:Y:S01]  /*b420*/  SHF.R.S32.HI R0, RZ, 0x18, R92 ;  /* 0x00000018ff007819 */ /* 0x000fe2000001145c */
[----:B------:R-:W-:Y:S01]  /*b430*/  IMAD R60, R70, R64, RZ ;  /* 0x00000040463c7224 */ /* 0x000fe200078e02ff */
[----:B------:R-:W-:Y:S01]  /*b440*/  I2IP.S8.S32.SAT R49, R53, R52, R54 ;  /* 0x0000003435317239 */ /* 0x000fe20000001436 */
[-C--:B------:R-:W-:Y:S01]  /*b450*/  IMAD R58, R3, R72.reuse, R58 ;  /* 0x00000048033a7224 */ /* 0x080fe200078e023a */
        /* <DEDUP_REMOVED lines=30> */
.L_x_129:
[----:B------:R-:W-:Y:S05]  /*b640*/  BSYNC.RECONVERGENT B0 ;  /* 0x0000000000007941 */ /* 0x000fea0003800200 */
.L_x_128:
[----:B------:R-:W-:Y:S01]  /*b650*/  R2UR UR5, R142 ;  /* 0x000000008e0572ca */ /* 0x000fe200000e0000 */
[----:B------:R-:W-:Y:S01]  /*b660*/  BAR.SYNC.DEFER_BLOCKING 0x1, 0x80 ;  /* 0x0042000000007b1d */ /* 0x000fe20000010000 */
[----:B------:R-:W-:Y:S01]  /*b670*/  R2UR UR4, R143 ;  /* 0x000000008f0472ca */ /* 0x000fe200000e0000 */
[----:B------:R-:W-:Y:S01]  /*b680*/  UISETP.NE.AND UP0, UPT, UR46, URZ, UPT ;  /* 0x000000ff2e00728c */ /* 0x000fe2000bf05270 */
[----:B------:R-:W-:Y:S02]  /*b690*/  ISETP.NE.AND P0, PT, R145, 0x2, PT ;  /* 0x000000029100780c */ /* 0x000fe40003f05270 */
[C---:B------:R-:W-:Y:S02]  /*b6a0*/  ISETP.NE.AND P1, PT, R68.reuse, 0x2, PT ;  /* 0x000000024400780c */ /* 0x040fe40003f25270 */
[----:B------:R-:W-:Y:S02]  /*b6b0*/  SEL R2, RZ, 0x1, P0 ;  /* 0x00000001ff027807 */ /* 0x000fe40000000000 */
[----:B------:R-:W-:Y:S02]  /*b6c0*/  SEL R0, RZ, 0x1, P1 ;  /* 0x00000001ff007807 */ /* 0x000fe40000800000 */
[----:B------:R-:W-:Y:S01]  /*b6d0*/  LOP3.LUT R147, R147, R2, RZ, 0x3c, !PT ;  /* 0x0000000293937212 */ /* 0x000fe200078e3cff */
[----:B------:R-:W-:Y:S01]  /*b6e0*/  UIADD3 UR20, UPT, UPT, UR37, UR5, URZ ;  /* 0x0000000525147290 */ /* 0x000fe2000fffe0ff */
[----:B------:R-:W-:Y:S01]  /*b6f0*/  LOP3.LUT R149, R149, R0, RZ, 0x3c, !PT ;  /* 0x0000000095957212 */ /* 0x000fe200078e3cff */
[----:B------:R-:W-:Y:S01]  /*b700*/  UIADD3 UR16, UPT, UPT, UR38, UR4, URZ ;  /* 0x0000000426107290 */ /* 0x000fe2000fffe0ff */
[----:B------:R-:W-:Y:S02]  /*b710*/  SEL R145, R145, RZ, P0 ;  /* 0x000000ff91917207 */ /* 0x000fe40000000000 */
[----:B------:R-:W-:Y:S01]  /*b720*/  SEL R68, R68, RZ, P1 ;  /* 0x000000ff44447207 */ /* 0x000fe20000800000 */
[----:B------:R-:W-:Y:S01]  /*b730*/  UMOV UR36, UR59 ;  /* 0x0000003b00247c82 */ /* 0x000fe20008000000 */
[----:B------:R-:W-:Y:S07]  /*b740*/  BRA.U UP0, `(.L_x_130) ;  /* 0xffffff9900447547 */ /* 0x000fee000b83ffff */
[----:B------:R-:W-:Y:S05]  /*b750*/  EXIT ;  /* 0x000000000000794d */ /* 0x000fea0003800000 */
.L_x_24:
[----:B--2---:R2:W3:Y:S02]  /*b760*/  SYNCS.PHASECHK.TRANS64.TRYWAIT P0, [R3+URZ+0xf0], R2 ;  /* 0x0000f002030075a7 */ /* 0x0044e400080011ff */
[----:B---3--:R-:W-:Y:S05]  /*b770*/  @!P0 NANOSLEEP.SYNCS 0x989680 ;  /* 0x009896800000895d */ /* 0x008fea0003900000 */
[----:B------:R-:W3:Y:S02]  /*b780*/  @!P0 SYNCS.PHASECHK.TRANS64 P0, [R3+URZ+0xf0], R2 ;  /* 0x0000f002030085a7 */ /* 0x000ee400080010ff */
[----:B---3--:R-:W-:Y:S05]  /*b790*/  @!P0 BRA `(.L_x_24) ;  /* 0xfffffffc00f08947 */ /* 0x008fea000383ffff */
[----:B------:R-:W-:Y:S05]  /*b7a0*/  BRA `(.L_x_131) ;  /* 0xffffff6000407947 */ /* 0x000fea000383ffff */
.L_x_27:
[----:B-1----:R-:W-:-:S07]  /*b7b0*/  MOV R0, UR33 ;  /* 0x0000002100007c02 */ /* 0x002fce0008000f00 */
.L_x_132:
[----:B-1----:R1:W2:Y:S02]  /*b7c0*/  SYNCS.PHASECHK.TRANS64.TRYWAIT P0, [R0+URZ+0x28], R3 ;  /* 0x00002803000075a7 */ /* 0x0022a400080011ff */
[----:B--2---:R-:W-:Y:S05]  /*b7d0*/  @!P0 NANOSLEEP.SYNCS 0x989680 ;  /* 0x009896800000895d */ /* 0x004fea0003900000 */
[----:B------:R-:W2:Y:S02]  /*b7e0*/  @!P0 SYNCS.PHASECHK.TRANS64 P0, [R0+URZ+0x28], R3 ;  /* 0x00002803000085a7 */ /* 0x000ea400080010ff */
[----:B--2---:R-:W-:Y:S05]  /*b7f0*/  @!P0 BRA `(.L_x_132) ;  /* 0xfffffffc00f08947 */ /* 0x004fea000383ffff */
[----:B------:R-:W-:Y:S05]  /*b800*/  BRA `(.L_x_26) ;  /* 0xffffff6000887947 */ /* 0x000fea000383ffff */
.L_x_34:
[----:B-1----:R-:W-:-:S07]  /*b810*/  MOV R0, UR17 ;  /* 0x0000001100007c02 */ /* 0x002fce0008000f00 */
.L_x_133:
[----:B-1----:R1:W2:Y:S02]  /*b820*/  SYNCS.PHASECHK.TRANS64.TRYWAIT P0, [R0+URZ+0x28], R3 ;  /* 0x00002803000075a7 */ /* 0x0022a400080011ff */
[----:B--2---:R-:W-:Y:S05]  /*b830*/  @!P0 NANOSLEEP.SYNCS 0x989680 ;  /* 0x009896800000895d */ /* 0x004fea0003900000 */
[----:B------:R-:W2:Y:S02]  /*b840*/  @!P0 SYNCS.PHASECHK.TRANS64 P0, [R0+URZ+0x28], R3 ;  /* 0x00002803000085a7 */ /* 0x000ea400080010ff */
[----:B--2---:R-:W-:Y:S05]  /*b850*/  @!P0 BRA `(.L_x_133) ;  /* 0xfffffffc00f08947 */ /* 0x004fea000383ffff */
[----:B------:R-:W-:Y:S05]  /*b860*/  BRA `(.L_x_33) ;  /* 0xffffff6400447947 */ /* 0x000fea000383ffff */
.L_x_39:
[----:B-1----:R1:W2:Y:S02]  /*b870*/  SYNCS.PHASECHK.TRANS64.TRYWAIT P0, [R3+URZ+0xa0], R0 ;  /* 0x0000a000030075a7 */ /* 0x0022a400080011ff */
[----:B--2---:R-:W-:Y:S05]  /*b880*/  @!P0 NANOSLEEP.SYNCS 0x989680 ;  /* 0x009896800000895d */ /* 0x004fea0003900000 */
[----:B------:R-:W2:Y:S02]  /*b890*/  @!P0 SYNCS.PHASECHK.TRANS64 P0, [R3+URZ+0xa0], R0 ;  /* 0x0000a000030085a7 */ /* 0x000ea400080010ff */
[----:B--2---:R-:W-:Y:S05]  /*b8a0*/  @!P0 BRA `(.L_x_39) ;  /* 0xfffffffc00f08947 */ /* 0x004fea000383ffff */
[----:B------:R-:W-:Y:S05]  /*b8b0*/  BRA `(.L_x_134) ;  /* 0xffffff6400e87947 */ /* 0x000fea000383ffff */
.L_x_43:
[----:B-1----:R-:W-:-:S07]  /*b8c0*/  MOV R0, UR4 ;  /* 0x0000000400007c02 */ /* 0x002fce0008000f00 */
.L_x_135:
[----:B-1----:R1:W2:Y:S02]  /*b8d0*/  SYNCS.PHASECHK.TRANS64.TRYWAIT P0, [R0+URZ], R3 ;  /* 0x00000003000075a7 */ /* 0x0022a400080011ff */
[----:B--2---:R-:W-:Y:S05]  /*b8e0*/  @!P0 NANOSLEEP.SYNCS 0x989680 ;  /* 0x009896800000895d */ /* 0x004fea0003900000 */
[----:B------:R-:W2:Y:S02]  /*b8f0*/  @!P0 SYNCS.PHASECHK.TRANS64 P0, [R0+URZ], R3 ;  /* 0x00000003000085a7 */ /* 0x000ea400080010ff */
[----:B--2---:R-:W-:Y:S05]  /*b900*/  @!P0 BRA `(.L_x_135) ;  /* 0xfffffffc00f08947 */ /* 0x004fea000383ffff */
[----:B------:R-:W-:Y:S05]  /*b910*/  BRA `(.L_x_136) ;  /* 0xffffff6c00947947 */ /* 0x000fea000383ffff */
.L_x_44:
[----:B------:R-:W-:-:S07]  /*b920*/  MOV R0, UR5 ;  /* 0x0000000500007c02 */ /* 0x000fce0008000f00 */
.L_x_137:
[----:B-1----:R1:W2:Y:S02]  /*b930*/  SYNCS.PHASECHK.TRANS64.TRYWAIT P0, [R0+URZ], R3 ;  /* 0x00000003000075a7 */ /* 0x0022a400080011ff */
[----:B--2---:R-:W-:Y:S05]  /*b940*/  @!P0 NANOSLEEP.SYNCS 0x989680 ;  /* 0x009896800000895d */ /* 0x004fea0003900000 */
[----:B------:R-:W2:Y:S02]  /*b950*/  @!P0 SYNCS.PHASECHK.TRANS64 P0, [R0+URZ], R3 ;  /* 0x00000003000085a7 */ /* 0x000ea400080010ff */
[----:B--2---:R-:W-:Y:S05]  /*b960*/  @!P0 BRA `(.L_x_137) ;  /* 0xfffffffc00f08947 */ /* 0x004fea000383ffff */
[----:B------:R-:W-:Y:S05]  /*b970*/  BRA `(.L_x_138) ;  /* 0xffffff6c00a07947 */ /* 0x000fea000383ffff */
.L_x_45:
[----:B------:R-:W-:-:S07]  /*b980*/  MOV R0, UR5 ;  /* 0x0000000500007c02 */ /* 0x000fce0008000f00 */
.L_x_139:
[----:B-1----:R1:W2:Y:S02]  /*b990*/  SYNCS.PHASECHK.TRANS64.TRYWAIT P0, [R0+URZ], R3 ;  /* 0x00000003000075a7 */ /* 0x0022a400080011ff */
[----:B--2---:R-:W-:Y:S05]  /*b9a0*/  @!P0 NANOSLEEP.SYNCS 0x989680 ;  /* 0x009896800000895d */ /* 0x004fea0003900000 */
[----:B------:R-:W2:Y:S02]  /*b9b0*/  @!P0 SYNCS.PHASECHK.TRANS64 P0, [R0+URZ], R3 ;  /* 0x00000003000085a7 */ /* 0x000ea400080010ff */
[----:B--2---:R-:W-:Y:S05]  /*b9c0*/  @!P0 BRA `(.L_x_139) ;  /* 0xfffffffc00f08947 */ /* 0x004fea000383ffff */
[----:B------:R-:W-:Y:S05]  /*b9d0*/  BRA `(.L_x_140) ;  /* 0xffffff6c00ac7947 */ /* 0x000fea000383ffff */
.L_x_46:
[----:B------:R-:W-:-:S07]  /*b9e0*/  MOV R0, UR5 ;  /* 0x0000000500007c02 */ /* 0x000fce0008000f00 */
.L_x_141:
[----:B-1----:R1:W2:Y:S02]  /*b9f0*/  SYNCS.PHASECHK.TRANS64.TRYWAIT P0, [R0+URZ], R3 ;  /* 0x00000003000075a7 */ /* 0x0022a400080011ff */
[----:B--2---:R-:W-:Y:S05]  /*ba00*/  @!P0 NANOSLEEP.SYNCS 0x989680 ;  /* 0x009896800000895d */ /* 0x004fea0003900000 */
[----:B------:R-:W2:Y:S02]  /*ba10*/  @!P0 SYNCS.PHASECHK.TRANS64 P0, [R0+URZ], R3 ;  /* 0x00000003000085a7 */ /* 0x000ea400080010ff */
[----:B--2---:R-:W-:Y:S05]  /*ba20*/  @!P0 BRA `(.L_x_141) ;  /* 0xfffffffc00f08947 */ /* 0x004fea000383ffff */
[----:B------:R-:W-:Y:S05]  /*ba30*/  BRA `(.L_x_142) ;  /* 0xffffff6c00b87947 */ /* 0x000fea000383ffff */
.L_x_49:
[----:B-1----:R1:W2:Y:S02]  /*ba40*/  SYNCS.PHASECHK.TRANS64.TRYWAIT P0, [R2+URZ+0xe0], R5 ;  /* 0x0000e005020075a7 */ /* 0x0022a400080011ff */
[----:B--2---:R-:W-:Y:S05]  /*ba50*/  @!P0 NANOSLEEP.SYNCS 0x989680 ;  /* 0x009896800000895d */ /* 0x004fea0003900000 */
[----:B------:R-:W2:Y:S02]  /*ba60*/  @!P0 SYNCS.PHASECHK.TRANS64 P0, [R2+URZ+0xe0], R5 ;  /* 0x0000e005020085a7 */ /* 0x000ea400080010ff */
[----:B--2---:R-:W-:Y:S05]  /*ba70*/  @!P0 BRA `(.L_x_49) ;  /* 0xfffffffc00f08947 */ /* 0x004fea000383ffff */
[----:B------:R-:W-:Y:S05]  /*ba80*/  BRA `(.L_x_143) ;  /* 0xffffff7000147947 */ /* 0x000fea000383ffff */
.L_x_50:
[----:B------:R-:W-:-:S07]  /*ba90*/  MOV R2, UR4 ;  /* 0x0000000400027c02 */ /* 0x000fce0008000f00 */
.L_x_144:
[----:B-1----:R1:W2:Y:S02]  /*baa0*/  SYNCS.PHASECHK.TRANS64.TRYWAIT P0, [R2+URZ+0xb0], R5 ;  /* 0x0000b005020075a7 */ /* 0x0022a400080011ff */
[----:B--2---:R-:W-:Y:S05]  /*bab0*/  @!P0 NANOSLEEP.SYNCS 0x989680 ;  /* 0x009896800000895d */ /* 0x004fea0003900000 */
[----:B------:R-:W2:Y:S02]  /*bac0*/  @!P0 SYNCS.PHASECHK.TRANS64 P0, [R2+URZ+0xb0], R5 ;  /* 0x0000b005020085a7 */ /* 0x000ea400080010ff */
[----:B--2---:R-:W-:Y:S05]  /*bad0*/  @!P0 BRA `(.L_x_144) ;  /* 0xfffffffc00f08947 */ /* 0x004fea000383ffff */
[----:B------:R-:W-:Y:S05]  /*bae0*/  BRA `(.L_x_145) ;  /* 0xffffff7000247947 */ /* 0x000fea000383ffff */
.L_x_51:
[----:B-1----:R1:W2:Y:S02]  /*baf0*/  SYNCS.PHASECHK.TRANS64.TRYWAIT P1, [R2+URZ+0xa0], R5 ;  /* 0x0000a005020075a7 */ /* 0x0022a400080211ff */
[----:B--2---:R-:W-:Y:S05]  /*bb00*/  @!P1 NANOSLEEP.SYNCS 0x989680 ;  /* 0x009896800000995d */ /* 0x004fea0003900000 */
[----:B------:R-:W2:Y:S02]  /*bb10*/  @!P1 SYNCS.PHASECHK.TRANS64 P1, [R2+URZ+0xa0], R5 ;  /* 0x0000a005020095a7 */ /* 0x000ea400080210ff */
[----:B--2---:R-:W-:Y:S05]  /*bb20*/  @!P1 BRA `(.L_x_51) ;  /* 0xfffffffc00f09947 */ /* 0x004fea000383ffff */
[----:B------:R-:W-:Y:S05]  /*bb30*/  BRA `(.L_x_146) ;  /* 0xffffff7000547947 */ /* 0x000fea000383ffff */
.L_x_54:
[----:B------:R-:W-:-:S07]  /*bb40*/  MOV R0, UR4 ;  /* 0x0000000400007c02 */ /* 0x000fce0008000f00 */
.L_x_147:
[----:B-1----:R1:W2:Y:S02]  /*bb50*/  SYNCS.PHASECHK.TRANS64.TRYWAIT P0, [R0+URZ+0xb0], R3 ;  /* 0x0000b003000075a7 */ /* 0x0022a400080011ff */
[----:B--2---:R-:W-:Y:S05]  /*bb60*/  @!P0 NANOSLEEP.SYNCS 0x989680 ;  /* 0x009896800000895d */ /* 0x004fea0003900000 */
[----:B------:R-:W2:Y:S02]  /*bb70*/  @!P0 SYNCS.PHASECHK.TRANS64 P0, [R0+URZ+0xb0], R3 ;  /* 0x0000b003000085a7 */ /* 0x000ea400080010ff */
[----:B--2---:R-:W-:Y:S05]  /*bb80*/  @!P0 BRA `(.L_x_147) ;  /* 0xfffffffc00f08947 */ /* 0x004fea000383ffff */
[----:B------:R-:W-:Y:S05]  /*bb90*/  BRA `(.L_x_53) ;  /* 0xffffff7000a87947 */ /* 0x000fea000383ffff */
.L_x_61:
[----:B-1----:R1:W2:Y:S02]  /*bba0*/  SYNCS.PHASECHK.TRANS64.TRYWAIT P1, [R0+URZ+0xa0], R5 ;  /* 0x0000a005000075a7 */ /* 0x0022a400080211ff */
[----:B--2---:R-:W-:Y:S05]  /*bbb0*/  @!P1 NANOSLEEP.SYNCS 0x989680 ;  /* 0x009896800000995d */ /* 0x004fea0003900000 */
[----:B------:R-:W2:Y:S02]  /*bbc0*/  @!P1 SYNCS.PHASECHK.TRANS64 P1, [R0+URZ+0xa0], R5 ;  /* 0x0000a005000095a7 */ /* 0x000ea400080210ff */
[----:B--2---:R-:W-:Y:S05]  /*bbd0*/  @!P1 BRA `(.L_x_61) ;  /* 0xfffffffc00f09947 */ /* 0x004fea000383ffff */
[----:B------:R-:W-:Y:S05]  /*bbe0*/  BRA `(.L_x_148) ;  /* 0xffffff78000c7947 */ /* 0x000fea000383ffff */
.L_x_62:
[----:B------:R-:W-:-:S07]  /*bbf0*/  MOV R3, UR22 ;  /* 0x0000001600037c02 */ /* 0x000fce0008000f00 */
.L_x_149:
[----:B-1----:R1:W2:Y:S02]  /*bc00*/  SYNCS.PHASECHK.TRANS64.TRYWAIT P0, [R3+URZ+0xd0], R0 ;  /* 0x0000d000030075a7 */ /* 0x0022a400080011ff */
[----:B--2---:R-:W-:Y:S05]  /*bc10*/  @!P0 NANOSLEEP.SYNCS 0x989680 ;  /* 0x009896800000895d */ /* 0x004fea0003900000 */
[----:B------:R-:W2:Y:S02]  /*bc20*/  @!P0 SYNCS.PHASECHK.TRANS64 P0, [R3+URZ+0xd0], R0 ;  /* 0x0000d000030085a7 */ /* 0x000ea400080010ff */
[----:B--2---:R-:W-:Y:S05]  /*bc30*/  @!P0 BRA `(.L_x_149) ;  /* 0xfffffffc00f08947 */ /* 0x004fea000383ffff */
[----:B------:R-:W-:Y:S05]  /*bc40*/  BRA `(.L_x_150) ;  /* 0xffffff7800447947 */ /* 0x000fea000383ffff */
.L_x_65:
[----:B------:R-:W-:Y:S07]  /*bc50*/  MOV R0, UR5 ;  /* 0x0000000500007c02 */ /* 0x000fee0008000f00 */
.L_x_151:
[----:B-1----:R1:W2:Y:S02]  /*bc60*/  SYNCS.PHASECHK.TRANS64.TRYWAIT P0, [R0+URZ], R3 ;  /* 0x00000003000075a7 */ /* 0x0022a400080011ff */
[----:B--2---:R-:W-:Y:S05]  /*bc70*/  @!P0 NANOSLEEP.SYNCS 0x989680 ;  /* 0x009896800000895d */ /* 0x004fea0003900000 */
[----:B------:R-:W2:Y:S02]  /*bc80*/  @!P0 SYNCS.PHASECHK.TRANS64 P0, [R0+URZ], R3 ;  /* 0x00000003000085a7 */ /* 0x000ea400080010ff */
[----:B--2---:R-:W-:Y:S05]  /*bc90*/  @!P0 BRA `(.L_x_151) ;  /* 0xfffffffc00f08947 */ /* 0x004fea000383ffff */
[----:B------:R-:W-:Y:S05]  /*bca0*/  BRA `(.L_x_64) ;  /* 0xffffff7800607947 */ /* 0x000fea000383ffff */
.L_x_68:
[----:B------:R-:W-:-:S07]  /*bcb0*/  MOV R0, UR4 ;  /* 0x0000000400007c02 */ /* 0x000fce0008000f00 */
.L_x_152:
[----:B--2---:R2:W4:Y:S02]  /*bcc0*/  SYNCS.PHASECHK.TRANS64.TRYWAIT P0, [R0+URZ], R3 ;  /* 0x00000003000075a7 */ /* 0x00452400080011ff */
[----:B----4-:R-:W-:Y:S05]  /*bcd0*/  @!P0 NANOSLEEP.SYNCS 0x989680 ;  /* 0x009896800000895d */ /* 0x010fea0003900000 */
[----:B------:R-:W4:Y:S02]  /*bce0*/  @!P0 SYNCS.PHASECHK.TRANS64 P0, [R0+URZ], R3 ;  /* 0x00000003000085a7 */ /* 0x000f2400080010ff */
[----:B----4-:R-:W-:Y:S05]  /*bcf0*/  @!P0 BRA `(.L_x_152) ;  /* 0xfffffffc00f08947 */ /* 0x010fea000383ffff */
[----:B------:R-:W-:Y:S05]  /*bd00*/  BRA `(.L_x_153) ;  /* 0xffffff7c00147947 */ /* 0x000fea000383ffff */
.L_x_69:
[----:B------:R-:W-:-:S07]  /*bd10*/  MOV R0, UR4 ;  /* 0x0000000400007c02 */ /* 0x000fce0008000f00 */
.L_x_154:
[----:B-1----:R1:W2:Y:S02]  /*bd20*/  SYNCS.PHASECHK.TRANS64.TRYWAIT P0, [R0+URZ], R3 ;  /* 0x00000003000075a7 */ /* 0x0022a400080011ff */
[----:B--2---:R-:W-:Y:S05]  /*bd30*/  @!P0 NANOSLEEP.SYNCS 0x989680 ;  /* 0x009896800000895d */ /* 0x004fea0003900000 */
[----:B------:R-:W2:Y:S02]  /*bd40*/  @!P0 SYNCS.PHASECHK.TRANS64 P0, [R0+URZ], R3 ;  /* 0x00000003000085a7 */ /* 0x000ea400080010ff */
[----:B--2---:R-:W-:Y:S05]  /*bd50*/  @!P0 BRA `(.L_x_154) ;  /* 0xfffffffc00f08947 */ /* 0x004fea000383ffff */
[----:B------:R-:W-:Y:S05]  /*bd60*/  BRA `(.L_x_155) ;  /* 0xffffff7c00207947 */ /* 0x000fea000383ffff */
.L_x_74:
[----:B--2---:R2:W3:Y:S02]  /*bd70*/  SYNCS.PHASECHK.TRANS64.TRYWAIT P0, [R12+URZ+0xa0], R9 ;  /* 0x0000a0090c0075a7 */ /* 0x0044e400080011ff */
[----:B---3--:R-:W-:Y:S05]  /*bd80*/  @!P0 NANOSLEEP.SYNCS 0x989680 ;  /* 0x009896800000895d */ /* 0x008fea0003900000 */
[----:B------:R-:W3:Y:S02]  /*bd90*/  @!P0 SYNCS.PHASECHK.TRANS64 P0, [R12+URZ+0xa0], R9 ;  /* 0x0000a0090c0085a7 */ /* 0x000ee400080010ff */
[----:B---3--:R-:W-:Y:S05]  /*bda0*/  @!P0 BRA `(.L_x_74) ;  /* 0xfffffffc00f08947 */ /* 0x008fea000383ffff */
[----:B------:R-:W-:Y:S05]  /*bdb0*/  BRA `(.L_x_156) ;  /* 0xffffff8000407947 */ /* 0x000fea000383ffff */
.L_x_77:
[----:B------:R-:W-:Y:S07]  /*bdc0*/  MOV R0, UR21 ;  /* 0x0000001500007c02 */ /* 0x000fee0008000f00 */
.L_x_157:
[----:B--2---:R2:W3:Y:S02]  /*bdd0*/  SYNCS.PHASECHK.TRANS64.TRYWAIT P2, [R0+URZ+0x98], R11 ;  /* 0x0000980b000075a7 */ /* 0x0044e400080411ff */
[----:B---3--:R-:W-:Y:S05]  /*bde0*/  @!P2 NANOSLEEP.SYNCS 0x989680 ;  /* 0x009896800000a95d */ /* 0x008fea0003900000 */
[----:B------:R-:W3:Y:S02]  /*bdf0*/  @!P2 SYNCS.PHASECHK.TRANS64 P2, [R0+URZ+0x98], R11 ;  /* 0x0000980b0000a5a7 */ /* 0x000ee400080410ff */
[----:B---3--:R-:W-:Y:S05]  /*be00*/  @!P2 BRA `(.L_x_157) ;  /* 0xfffffffc00f0a947 */ /* 0x008fea000383ffff */
[----:B------:R-:W-:Y:S05]  /*be10*/  BRA `(.L_x_76) ;  /* 0xffffff8400a87947 */ /* 0x000fea000383ffff */
.L_x_80:
[----:B--2---:R-:W-:Y:S07]  /*be20*/  MOV R0, UR21 ;  /* 0x0000001500007c02 */ /* 0x004fee0008000f00 */
.L_x_158:
[----:B--2---:R2:W3:Y:S02]  /*be30*/  SYNCS.PHASECHK.TRANS64.TRYWAIT P0, [R0+URZ+0x70], R9 ;  /* 0x00007009000075a7 */ /* 0x0044e400080011ff */
[----:B---3--:R-:W-:Y:S05]  /*be40*/  @!P0 NANOSLEEP.SYNCS 0x989680 ;  /* 0x009896800000895d */ /* 0x008fea0003900000 */
[----:B------:R-:W3:Y:S02]  /*be50*/  @!P0 SYNCS.PHASECHK.TRANS64 P0, [R0+URZ+0x70], R9 ;  /* 0x00007009000085a7 */ /* 0x000ee400080010ff */
[----:B---3--:R-:W-:Y:S05]  /*be60*/  @!P0 BRA `(.L_x_158) ;  /* 0xfffffffc00f08947 */ /* 0x008fea000383ffff */
[----:B------:R-:W-:Y:S05]  /*be70*/  BRA `(.L_x_159) ;  /* 0xffffff8800047947 */ /* 0x000fea000383ffff */
.L_x_81:
[----:B------:R-:W-:Y:S07]  /*be80*/  MOV R0, UR21 ;  /* 0x0000001500007c02 */ /* 0x000fee0008000f00 */
.L_x_160:
[----:B--2---:R2:W3:Y:S02]  /*be90*/  SYNCS.PHASECHK.TRANS64.TRYWAIT P0, [R0+URZ+0x78], R9 ;  /* 0x00007809000075a7 */ /* 0x0044e400080011ff */
[----:B---3--:R-:W-:Y:S05]  /*bea0*/  @!P0 NANOSLEEP.SYNCS 0x989680 ;  /* 0x009896800000895d */ /* 0x008fea0003900000 */
[----:B------:R-:W3:Y:S02]  /*beb0*/  @!P0 SYNCS.PHASECHK.TRANS64 P0, [R0+URZ+0x78], R9 ;  /* 0x00007809000085a7 */ /* 0x000ee400080010ff */
[----:B---3--:R-:W-:Y:S05]  /*bec0*/  @!P0 BRA `(.L_x_160) ;  /* 0xfffffffc00f08947 */ /* 0x008fea000383ffff */
[----:B------:R-:W-:Y:S05]  /*bed0*/  BRA `(.L_x_161) ;  /* 0xffffff8800407947 */ /* 0x000fea000383ffff */
.L_x_82:
[----:B------:R-:W-:Y:S07]  /*bee0*/  MOV R0, UR21 ;  /* 0x0000001500007c02 */ /* 0x000fee0008000f00 */
.L_x_162:
[----:B--2---:R2:W3:Y:S02]  /*bef0*/  SYNCS.PHASECHK.TRANS64.TRYWAIT P0, [R0+URZ+0x80], R9 ;  /* 0x00008009000075a7 */ /* 0x0044e400080011ff */
[----:B---3--:R-:W-:Y:S05]  /*bf00*/  @!P0 NANOSLEEP.SYNCS 0x989680 ;  /* 0x009896800000895d */ /* 0x008fea0003900000 */
[----:B------:R-:W3:Y:S02]  /*bf10*/  @!P0 SYNCS.PHASECHK.TRANS64 P0, [R0+URZ+0x80], R9 ;  /* 0x00008009000085a7 */ /* 0x000ee400080010ff */
[----:B---3--:R-:W-:Y:S05]  /*bf20*/  @!P0 BRA `(.L_x_162) ;  /* 0xfffffffc00f08947 */ /* 0x008fea000383ffff */
[----:B------:R-:W-:Y:S05]  /*bf30*/  BRA `(.L_x_163) ;  /* 0xffffff8800887947 */ /* 0x000fea000383ffff */
.L_x_83:
[----:B------:R-:W-:Y:S07]  /*bf40*/  MOV R0, UR21 ;  /* 0x0000001500007c02 */ /* 0x000fee0008000f00 */
.L_x_164:
[----:B--2---:R2:W3:Y:S02]  /*bf50*/  SYNCS.PHASECHK.TRANS64.TRYWAIT P0, [R0+URZ+0x88], R9 ;  /* 0x00008809000075a7 */ /* 0x0044e400080011ff */
[----:B---3--:R-:W-:Y:S05]  /*bf60*/  @!P0 NANOSLEEP.SYNCS 0x989680 ;  /* 0x009896800000895d */ /* 0x008fea0003900000 */
[----:B------:R-:W3:Y:S02]  /*bf70*/  @!P0 SYNCS.PHASECHK.TRANS64 P0, [R0+URZ+0x88], R9 ;  /* 0x00008809000085a7 */ /* 0x000ee400080010ff */
[----:B---3--:R-:W-:Y:S05]  /*bf80*/  @!P0 BRA `(.L_x_164) ;  /* 0xfffffffc00f08947 */ /* 0x008fea000383ffff */
[----:B------:R-:W-:Y:S05]  /*bf90*/  BRA `(.L_x_165) ;  /* 0xffffff8800cc7947 */ /* 0x000fea000383ffff */
.L_x_85:
[----:B------:R-:W-:-:S07]  /*bfa0*/  MOV R0, UR21 ;  /* 0x0000001500007c02 */ /* 0x000fce0008000f00 */
.L_x_166:
[----:B---3--:R3:W4:Y:S02]  /*bfb0*/  SYNCS.PHASECHK.TRANS64.TRYWAIT P0, [R0+URZ+0x70], R3 ;  /* 0x00007003000075a7 */ /* 0x00872400080011ff */
[----:B----4-:R-:W-:Y:S05]  /*bfc0*/  @!P0 NANOSLEEP.SYNCS 0x989680 ;  /* 0x009896800000895d */ /* 0x010fea0003900000 */
[----:B------:R-:W4:Y:S02]  /*bfd0*/  @!P0 SYNCS.PHASECHK.TRANS64 P0, [R0+URZ+0x70], R3 ;  /* 0x00007003000085a7 */ /* 0x000f2400080010ff */
[----:B----4-:R-:W-:Y:S05]  /*bfe0*/  @!P0 BRA `(.L_x_166) ;  /* 0xfffffffc00f08947 */ /* 0x010fea000383ffff */
[----:B------:R-:W-:Y:S05]  /*bff0*/  BRA `(.L_x_167) ;  /* 0xffffff8c00447947 */ /* 0x000fea000383ffff */
.L_x_86:
[----:B---3--:R-:W-:-:S07]  /*c000*/  MOV R0, UR21 ;  /* 0x0000001500007c02 */ /* 0x008fce0008000f00 */
.L_x_168:
[----:B---3--:R3:W4:Y:S02]  /*c010*/  SYNCS.PHASECHK.TRANS64.TRYWAIT P0, [R0+URZ+0x78], R3 ;  /* 0x00007803000075a7 */ /* 0x00872400080011ff */
[----:B----4-:R-:W-:Y:S05]  /*c020*/  @!P0 NANOSLEEP.SYNCS 0x989680 ;  /* 0x009896800000895d */ /* 0x010fea0003900000 */
[----:B------:R-:W4:Y:S02]  /*c030*/  @!P0 SYNCS.PHASECHK.TRANS64 P0, [R0+URZ+0x78], R3 ;  /* 0x00007803000085a7 */ /* 0x000f2400080010ff */
[----:B----4-:R-:W-:Y:S05]  /*c040*/  @!P0 BRA `(.L_x_168) ;  /* 0xfffffffc00f08947 */ /* 0x010fea000383ffff */
[----:B------:R-:W-:Y:S05]  /*c050*/  BRA `(.L_x_169) ;  /* 0xffffff8c00347947 */ /* 0x000fea000383ffff */
.L_x_87:
[----:B---3--:R-:W-:-:S07]  /*c060*/  MOV R0, UR21 ;  /* 0x0000001500007c02 */ /* 0x008fce0008000f00 */
.L_x_170:
[----:B---3--:R3:W4:Y:S02]  /*c070*/  SYNCS.PHASECHK.TRANS64.TRYWAIT P0, [R0+URZ+0x80], R3 ;  /* 0x00008003000075a7 */ /* 0x00872400080011ff */
[----:B----4-:R-:W-:Y:S05]  /*c080*/  @!P0 NANOSLEEP.SYNCS 0x989680 ;  /* 0x009896800000895d */ /* 0x010fea0003900000 */
[----:B------:R-:W4:Y:S02]  /*c090*/  @!P0 SYNCS.PHASECHK.TRANS64 P0, [R0+URZ+0x80], R3 ;  /* 0x00008003000085a7 */ /* 0x000f2400080010ff */
[----:B----4-:R-:W-:Y:S05]  /*c0a0*/  @!P0 BRA `(.L_x_170) ;  /* 0xfffffffc00f08947 */ /* 0x010fea000383ffff */
[----:B------:R-:W-:Y:S05]  /*c0b0*/  BRA `(.L_x_171) ;  /* 0xffffff8c00247947 */ /* 0x000fea000383ffff */
.L_x_89:
[----:B-1----:R1:W2:Y:S02]  /*c0c0*/  SYNCS.PHASECHK.TRANS64.TRYWAIT P0, [R3+URZ+0xa0], R0 ;  /* 0x0000a000030075a7 */ /* 0x0022a400080011ff */
[----:B--2---:R-:W-:Y:S05]  /*c0d0*/  @!P0 NANOSLEEP.SYNCS 0x989680 ;  /* 0x009896800000895d */ /* 0x004fea0003900000 */
[----:B------:R-:W2:Y:S02]  /*c0e0*/  @!P0 SYNCS.PHASECHK.TRANS64 P0, [R3+URZ+0xa0], R0 ;  /* 0x0000a000030085a7 */ /* 0x000ea400080010ff */
[----:B--2---:R-:W-:Y:S05]  /*c0f0*/  @!P0 BRA `(.L_x_89) ;  /* 0xfffffffc00f08947 */ /* 0x004fea000383ffff */
[----:B------:R-:W-:Y:S05]  /*c100*/  BRA `(.L_x_172) ;  /* 0xffffff8c00e87947 */ /* 0x000fea000383ffff */
.L_x_100:
[----:B-1----:R1:W2:Y:S02]  /*c110*/  SYNCS.PHASECHK.TRANS64.TRYWAIT P1, [R3+URZ+0x50], R0 ;  /* 0x00005000030075a7 */ /* 0x0022a400080211ff */
[----:B--2---:R-:W-:Y:S05]  /*c120*/  @!P1 NANOSLEEP.SYNCS 0x989680 ;  /* 0x009896800000995d */ /* 0x004fea0003900000 */
[----:B------:R-:W2:Y:S02]  /*c130*/  @!P1 SYNCS.PHASECHK.TRANS64 P1, [R3+URZ+0x50], R0 ;  /* 0x00005000030095a7 */ /* 0x000ea400080210ff */
[----:B--2---:R-:W-:Y:S05]  /*c140*/  @!P1 BRA `(.L_x_100) ;  /* 0xfffffffc00f09947 */ /* 0x004fea000383ffff */
[----:B------:R-:W-:Y:S05]  /*c150*/  BRA `(.L_x_99) ;  /* 0xffffff9c006c7947 */ /* 0x000fea000383ffff */
.L_x_102:
[----:B-1----:R1:W4:Y:S02]  /*c160*/  SYNCS.PHASECHK.TRANS64.TRYWAIT P0, [R78+URZ+0xc0], R5 ;  /* 0x0000c0054e0075a7 */ /* 0x00232400080011ff */
[----:B----4-:R-:W-:Y:S05]  /*c170*/  @!P0 NANOSLEEP.SYNCS 0x989680 ;  /* 0x009896800000895d */ /* 0x010fea0003900000 */
[----:B------:R-:W4:Y:S02]  /*c180*/  @!P0 SYNCS.PHASECHK.TRANS64 P0, [R78+URZ+0xc0], R5 ;  /* 0x0000c0054e0085a7 */ /* 0x000f2400080010ff */
[----:B----4-:R-:W-:Y:S05]  /*c190*/  @!P0 BRA `(.L_x_102) ;  /* 0xfffffffc00f08947 */ /* 0x010fea000383ffff */
[----:B------:R-:W-:Y:S05]  /*c1a0*/  BRA `(.L_x_101) ;  /* 0xffffff9c00c87947 */ /* 0x000fea000383ffff */
.L_x_110:
[----:B--2---:R2:W3:Y:S02]  /*c1b0*/  SYNCS.PHASECHK.TRANS64.TRYWAIT P0, [R116+URZ+0x50], R3 ;  /* 0x00005003740075a7 */ /* 0x0044e400080011ff */
[----:B---3--:R-:W-:Y:S05]  /*c1c0*/  @!P0 NANOSLEEP.SYNCS 0x989680 ;  /* 0x009896800000895d */ /* 0x008fea0003900000 */
[----:B------:R-:W3:Y:S02]  /*c1d0*/  @!P0 SYNCS.PHASECHK.TRANS64 P0, [R116+URZ+0x50], R3 ;  /* 0x00005003740085a7 */ /* 0x000ee400080010ff */
[----:B---3--:R-:W-:Y:S05]  /*c1e0*/  @!P0 BRA `(.L_x_110) ;  /* 0xfffffffc00f08947 */ /* 0x008fea000383ffff */
[----:B------:R-:W-:Y:S05]  /*c1f0*/  BRA `(.L_x_109) ;  /* 0xffffffb000cc7947 */ /* 0x000fea000383ffff */
.L_x_118:
[----:B--2---:R2:W3:Y:S02]  /*c200*/  SYNCS.PHASECHK.TRANS64.TRYWAIT P0, [R0+URZ+0x50], R7 ;  /* 0x00005007000075a7 */ /* 0x0044e400080011ff */
[----:B---3--:R-:W-:Y:S05]  /*c210*/  @!P0 NANOSLEEP.SYNCS 0x989680 ;  /* 0x009896800000895d */ /* 0x008fea0003900000 */
[----:B------:R-:W3:Y:S02]  /*c220*/  @!P0 SYNCS.PHASECHK.TRANS64 P0, [R0+URZ+0x50], R7 ;  /* 0x00005007000085a7 */ /* 0x000ee400080010ff */
[----:B---3--:R-:W-:Y:S05]  /*c230*/  @!P0 BRA `(.L_x_118) ;  /* 0xfffffffc00f08947 */ /* 0x008fea000383ffff */
[----:B------:R-:W-:Y:S05]  /*c240*/  BRA `(.L_x_117) ;  /* 0xffffffc800207947 */ /* 0x000fea000383ffff */
.L_x_126:
[----:B--2---:R2:W3:Y:S02]  /*c250*/  SYNCS.PHASECHK.TRANS64.TRYWAIT P0, [R0+URZ+0x50], R5 ;  /* 0x00005005000075a7 */ /* 0x0044e400080011ff */
[----:B---3--:R-:W-:Y:S05]  /*c260*/  @!P0 NANOSLEEP.SYNCS 0x989680 ;  /* 0x009896800000895d */ /* 0x008fea0003900000 */
[----:B------:R-:W3:Y:S02]  /*c270*/  @!P0 SYNCS.PHASECHK.TRANS64 P0, [R0+URZ+0x50], R5 ;  /* 0x00005005000085a7 */ /* 0x000ee400080010ff */
[----:B---3--:R-:W-:Y:S05]  /*c280*/  @!P0 BRA `(.L_x_126) ;  /* 0xfffffffc00f08947 */ /* 0x008fea000383ffff */
[----:B------:R-:W-:Y:S05]  /*c290*/  BRA `(.L_x_125) ;  /* 0xffffffdc00807947 */ /* 0x000fea000383ffff */
        .weak           $__internal_0_$__cuda_sm10x_tcgen05_guardrail_trap_col_being_dealloced_not_returned_by_alloc
        .type           $__internal_0_$__cuda_sm10x_tcgen05_guardrail_trap_col_being_dealloced_not_returned_by_alloc,@function
        .size           $__internal_0_$__cuda_sm10x_tcgen05_guardrail_trap_col_being_dealloced_not_returned_by_alloc,($__internal_1_$__cuda_sm10x_tcgen05_guardrail_trap_phase_invalid_during_alloc - $__internal_0_$__cuda_sm10x_tcgen05_guardrail_trap_col_being_dealloced_not_returned_by_alloc)
$__internal_0_$__cuda_sm10x_tcgen05_guardrail_trap_col_being_dealloced_not_returned_by_alloc:
[----:B------:R-:W-:Y:S05]  /*c2a0*/  BPT.TRAP 0x1 ;  /* 0x000000040000795c */ /* 0x000fea0000300000 */
[----:B------:R-:W-:-:S04]  /*c2b0*/  HFMA2 R3, -RZ, RZ, 0, 0 ;  /* 0x00000000ff037431 */ /* 0x000fc800000001ff */
[----:B------:R-:W-:Y:S05]  /*c2c0*/  RET.REL.NODEC R2 `(_ZN7cutlass13device_kernelINS_4gemm6kernel13GemmUniversalIN4cute5tupleIJiiiiEEENS1_10collective13CollectiveMmaINS1_35MainloopSm100TmaUmmaWarpSpecializedILi5ELi2ELi2ENS5_IJNS4_1CILi1EEENSA_ILi2EEESB_EEEEENS5_IJNSA_ILi128EEENSA_ILi256EEENSA_ILi64EEEEEEaNS5_IJlSB_lEEEaSJ_NS4_8TiledMMAINS4_8MMA_AtomIJNS4_15SM100_MMA_S8_SSIaaiLi128ELi256ELNS4_4UMMA5MajorE0ELSO_0ELNSN_8SaturateE0EEEEEENS4_6LayoutINS5_IJSB_SB_SB_EEENS5_IJNSA_ILi0EEESU_SU_EEEEENS5_IJNS4_10UnderscoreESX_SX_EEEEENS4_23SM90_TMA_LOAD_MULTICASTENS4_14ComposedLayoutINS4_7SwizzleILi2ELi4ELi3EEENS4_18smem_ptr_flag_bitsILi8EEENSS_INS5_IJNSA_ILi8EEESH_EEENS5_IJSH_SB_EEEEEEEvNS4_8identityENS4_13SM90_TMA_LOADES1A_vS1B_EENS_8epilogue10collective18CollectiveEpilogueINS1E_23Sm100TmaWarpSpecializedILi4ELi2ELi64ELb0ELb0EEEJSI_NS5_IJNSS_ISF_SB_EENSS_ISH_SB_EEEEEaSJ_aSJ_NS1E_6fusion15FusionCallbacksIS1I_NS1M_17LinearCombinationIaiaiLNS_15FloatRoundStyleE2EEESI_S1L_JEEENS4_5SM1004TMEM4LOAD26SM100_TMEM_LOAD_32dp32b64xES1C_S1A_NS4_39AutoVectorizingCopyWithAssumedAlignmentILi128EEENS4_14SM90_TMA_STOREES1A_S1X_S1X_EEEvvEEEEvNT_6ParamsE) ;  /* 0xffffff3c024c7950 */ /* 0x000fea0003c3ffff */
        .weak           $__internal_1_$__cuda_sm10x_tcgen05_guardrail_trap_phase_invalid_during_alloc
        .type           $__internal_1_$__cuda_sm10x_tcgen05_guardrail_trap_phase_invalid_during_alloc,@function
        .size           $__internal_1_$__cuda_sm10x_tcgen05_guardrail_trap_phase_invalid_during_alloc,($__internal_2_$__cuda_sm10x_tcgen05_guardrail_trap_unallocated_columns_being_dealloced - $__internal_1_$__cuda_sm10x_tcgen05_guardrail_trap_phase_invalid_during_alloc)
$__internal_1_$__cuda_sm10x_tcgen05_guardrail_trap_phase_invalid_during_alloc:
[----:B------:R-:W-:Y:S05]  /*c2d0*/  BPT.TRAP 0x1 ;  /* 0x000000040000795c */ /* 0x000fea0000300000 */
[----:B------:R-:W-:-:S04]  /*c2e0*/  MOV R5, 0x0 ;  /* 0x0000000000057802 */ /* 0x000fc80000000f00 */
[----:B------:R-:W-:Y:S05]  /*c2f0*/  RET.REL.NODEC R4 `(_ZN7cutlass13device_kernelINS_4gemm6kernel13GemmUniversalIN4cute5tupleIJiiiiEEENS1_10collective13CollectiveMmaINS1_35MainloopSm100TmaUmmaWarpSpecializedILi5ELi2ELi2ENS5_IJNS4_1CILi1EEENSA_ILi2EEESB_EEEEENS5_IJNSA_ILi128EEENSA_ILi256EEENSA_ILi64EEEEEEaNS5_IJlSB_lEEEaSJ_NS4_8TiledMMAINS4_8MMA_AtomIJNS4_15SM100_MMA_S8_SSIaaiLi128ELi256ELNS4_4UMMA5MajorE0ELSO_0ELNSN_8SaturateE0EEEEEENS4_6LayoutINS5_IJSB_SB_SB_EEENS5_IJNSA_ILi0EEESU_SU_EEEEENS5_IJNS4_10UnderscoreESX_SX_EEEEENS4_23SM90_TMA_LOAD_MULTICASTENS4_14ComposedLayoutINS4_7SwizzleILi2ELi4ELi3EEENS4_18smem_ptr_flag_bitsILi8EEENSS_INS5_IJNSA_ILi8EEESH_EEENS5_IJSH_SB_EEEEEEEvNS4_8identityENS4_13SM90_TMA_LOADES1A_vS1B_EENS_8epilogue10collective18CollectiveEpilogueINS1E_23Sm100TmaWarpSpecializedILi4ELi2ELi64ELb0ELb0EEEJSI_NS5_IJNSS_ISF_SB_EENSS_ISH_SB_EEEEEaSJ_aSJ_NS1E_6fusion15FusionCallbacksIS1I_NS1M_17LinearCombinationIaiaiLNS_15FloatRoundStyleE2EEESI_S1L_JEEENS4_5SM1004TMEM4LOAD26SM100_TMEM_LOAD_32dp32b64xES1C_S1A_NS4_39AutoVectorizingCopyWithAssumedAlignmentILi128EEENS4_14SM90_TMA_STOREES1A_S1X_S1X_EEEvvEEEEvNT_6ParamsE) ;  /* 0xffffff3c04407950 */ /* 0x000fea0003c3ffff */
        .weak           $__internal_2_$__cuda_sm10x_tcgen05_guardrail_trap_unallocated_columns_being_dealloced
        .type           $__internal_2_$__cuda_sm10x_tcgen05_guardrail_trap_unallocated_columns_being_dealloced,@function
        .size           $__internal_2_$__cuda_sm10x_tcgen05_guardrail_trap_unallocated_columns_being_dealloced,(.L_x_174 - $__internal_2_$__cuda_sm10x_tcgen05_guardrail_trap_unallocated_columns_being_dealloced)
$__internal_2_$__cuda_sm10x_tcgen05_guardrail_trap_unallocated_columns_being_dealloced:
[----:B------:R-:W-:Y:S05]  /*c300*/  BPT.TRAP 0x1 ;  /* 0x000000040000795c */ /* 0x000fea0000300000 */
[----:B------:R-:W-:-:S04]  /*c310*/  HFMA2 R3, -RZ, RZ, 0, 0 ;  /* 0x00000000ff037431 */ /* 0x000fc800000001ff */
[----:B------:R-:W-:Y:S05]  /*c320*/  RET.REL.NODEC R2 `(_ZN7cutlass13device_kernelINS_4gemm6kernel13GemmUniversalIN4cute5tupleIJiiiiEEENS1_10collective13CollectiveMmaINS1_35MainloopSm100TmaUmmaWarpSpecializedILi5ELi2ELi2ENS5_IJNS4_1CILi1EEENSA_ILi2EEESB_EEEEENS5_IJNSA_ILi128EEENSA_ILi256EEENSA_ILi64EEEEEEaNS5_IJlSB_lEEEaSJ_NS4_8TiledMMAINS4_8MMA_AtomIJNS4_15SM100_MMA_S8_SSIaaiLi128ELi256ELNS4_4UMMA5MajorE0ELSO_0ELNSN_8SaturateE0EEEEEENS4_6LayoutINS5_IJSB_SB_SB_EEENS5_IJNSA_ILi0EEESU_SU_EEEEENS5_IJNS4_10UnderscoreESX_SX_EEEEENS4_23SM90_TMA_LOAD_MULTICASTENS4_14ComposedLayoutINS4_7SwizzleILi2ELi4ELi3EEENS4_18smem_ptr_flag_bitsILi8EEENSS_INS5_IJNSA_ILi8EEESH_EEENS5_IJSH_SB_EEEEEEEvNS4_8identityENS4_13SM90_TMA_LOADES1A_vS1B_EENS_8epilogue10collective18CollectiveEpilogueINS1E_23Sm100TmaWarpSpecializedILi4ELi2ELi64ELb0ELb0EEEJSI_NS5_IJNSS_ISF_SB_EENSS_ISH_SB_EEEEEaSJ_aSJ_NS1E_6fusion15FusionCallbacksIS1I_NS1M_17LinearCombinationIaiaiLNS_15FloatRoundStyleE2EEESI_S1L_JEEENS4_5SM1004TMEM4LOAD26SM100_TMEM_LOAD_32dp32b64xES1C_S1A_NS4_39AutoVectorizingCopyWithAssumedAlignmentILi128EEENS4_14SM90_TMA_STOREES1A_S1X_S1X_EEEvvEEEEvNT_6ParamsE) ;  /* 0xffffff3c02347950 */ /* 0x000fea0003c3ffff */
.L_x_173:
[----:B------:R-:W-:-:S00]  /*c330*/  BRA `(.L_x_173) ;  /* 0xfffffffc00fc7947 */ /* 0x000fc0000383ffff */
[----:B------:R-:W-:-:S00]  /*c340*/  NOP ;  /* 0x0000000000007918 */ /* 0x000fc00000000000 */
        /* <DEDUP_REMOVED lines=11> */
.L_x_174:


//--------------------- .nv.global.init           --------------------------
	.section	.nv.global.init,"aw",@progbits
.nv.global.init:
	.type		$str$27,@object
	.size		$str$27,($str$28 - $str$27)
$str$27:
        /*0000*/ 	.byte	0x28, 0x61, 0x64, 0x64, 0x72, 0x65, 0x73, 0x73, 0x20, 0x26, 0x20, 0x6d, 0x61, 0x73, 0x6b, 0x29
        /*0010*/ 	.byte	0x20, 0x3d, 0x3d, 0x20, 0x30, 0x00
	.type		$str$28,@object
	.size		$str$28,($str$26 - $str$28)
$str$28:
        /*0016*/ 	.byte	0x2f, 0x74, 0x6d, 0x70, 0x2f, 0x63, 0x75, 0x74, 0x6c, 0x61, 0x73, 0x73, 0x5f, 0x73, 0x77, 0x65
        /*0026*/ 	.byte	0x65, 0x70, 0x5f, 0x73, 0x72, 0x63, 0x2f, 0x69, 0x6e, 0x63, 0x6c, 0x75, 0x64, 0x65, 0x2f, 0x63
        /*0036*/ 	.byte	0x75, 0x74, 0x65, 0x2f, 0x70, 0x6f, 0x69, 0x6e, 0x74, 0x65, 0x72, 0x5f, 0x66, 0x6c, 0x61, 0x67
        /*0046*/ 	.byte	0x67, 0x65, 0x64, 0x2e, 0x68, 0x70, 0x70, 0x00
	.type		$str$26,@object
	.size		$str$26,($str$25 - $str$26)
$str$26:
        /*004e*/ 	.byte	0x2f, 0x74, 0x6d, 0x70, 0x2f, 0x63, 0x75, 0x74, 0x6c, 0x61, 0x73, 0x73, 0x5f, 0x73, 0x77, 0x65
        /*005e*/ 	.byte	0x65, 0x70, 0x5f, 0x73, 0x72, 0x63, 0x2f, 0x69, 0x6e, 0x63, 0x6c, 0x75, 0x64, 0x65, 0x2f, 0x63
        /*006e*/ 	.byte	0x75, 0x74, 0x65, 0x2f, 0x61, 0x74, 0x6f, 0x6d, 0x2f, 0x63, 0x6f, 0x70, 0x79, 0x5f, 0x74, 0x72
        /*007e*/ 	.byte	0x61, 0x69, 0x74, 0x73, 0x5f, 0x73, 0x6d, 0x31, 0x30, 0x30, 0x2e, 0x68, 0x70, 0x70, 0x00
	.type		$str$25,@object
	.size		$str$25,(__unnamed_1 - $str$25)
$str$25:
        /*008d*/ 	.byte	0x28, 0x28, 0x75, 0x69, 0x6e, 0x74, 0x33, 0x32, 0x5f, 0x74, 0x28, 0x74, 0x68, 0x72, 0x65, 0x61
        /*009d*/ 	.byte	0x64, 0x49, 0x64, 0x78, 0x2e, 0x78, 0x29, 0x20, 0x2f, 0x20, 0x33, 0x32, 0x29, 0x20, 0x25, 0x20
        /*00ad*/ 	.byte	0x34, 0x29, 0x20, 0x3d, 0x3d, 0x20, 0x28, 0x28, 0x28, 0x74, 0x6d, 0x65, 0x6d, 0x5f, 0x61, 0x64
        /*00bd*/ 	.byte	0x64, 0x72, 0x20, 0x3e, 0x3e, 0x20, 0x31, 0x36, 0x29, 0x20, 0x2f, 0x20, 0x33, 0x32, 0x29, 0x20
        /*00cd*/ 	.byte	0x25, 0x20, 0x34, 0x29, 0x00
	.type		__unnamed_1,@object
	.size		__unnamed_1,(__unnamed_2 - __unnamed_1)
__unnamed_1:
        /*00d2*/ 	.byte	0x61, 0x75, 0x74, 0x6f, 0x20, 0x63, 0x75, 0x74, 0x65, 0x3a, 0x3a, 0x61, 0x73, 0x5f, 0x70, 0x6f
        /* <DEDUP_REMOVED lines=24> */
        /*0262*/ 	.byte	0x5d, 0x00
	.type		__unnamed_2,@object
	.size		__unnamed_2,(__unnamed_3 - __unnamed_2)
__unnamed_2:
        /* <DEDUP_REMOVED lines=26> */
	.type		__unnamed_3,@object
	.size		__unnamed_3,(.L_3 - __unnamed_3)
__unnamed_3:
        /* <DEDUP_REMOVED lines=42> */
        /*0696*/ 	.byte	0x43, 0x3c, 0x30, 0x3e, 0x3e, 0x3e, 0x3e, 0x5d, 0x00
.L_3:


//--------------------- .nv.shared._ZN7cutlass13device_kernelINS_4gemm6kernel13GemmUniversalIN4cute5tupleIJiiiiEEENS1_10collective13CollectiveMmaINS1_35MainloopSm100TmaUmmaWarpSpecializedILi5ELi2ELi2ENS5_IJNS4_1CILi1EEENSA_ILi2EEESB_EEEEENS5_IJNSA_ILi128EEENSA_ILi256EEENSA_ILi64EEEEEEaNS5_IJlSB_lEEEaSJ_NS4_8TiledMMAINS4_8MMA_AtomIJNS4_15SM100_MMA_S8_SSIaaiLi128ELi256ELNS4_4UMMA5MajorE0ELSO_0ELNSN_8SaturateE0EEEEEENS4_6LayoutINS5_IJSB_SB_SB_EEENS5_IJNSA_ILi0EEESU_SU_EEEEENS5_IJNS4_10UnderscoreESX_SX_EEEEENS4_23SM90_TMA_LOAD_MULTICASTENS4_14ComposedLayoutINS4_7SwizzleILi2ELi4ELi3EEENS4_18smem_ptr_flag_bitsILi8EEENSS_INS5_IJNSA_ILi8EEESH_EEENS5_IJSH_SB_EEEEEEEvNS4_8identityENS4_13SM90_TMA_LOADES1A_vS1B_EENS_8epilogue10collective18CollectiveEpilogueINS1E_23Sm100TmaWarpSpecializedILi4ELi2ELi64ELb0ELb0EEEJSI_NS5_IJNSS_ISF_SB_EENSS_ISH_SB_EEEEEaSJ_aSJ_NS1E_6fusion15FusionCallbacksIS1I_NS1M_17LinearCombinationIaiaiLNS_15FloatRoundStyleE2EEESI_S1L_JEEENS4_5SM1004TMEM4LOAD26SM100_TMEM_LOAD_32dp32b64xES1C_S1A_NS4_39AutoVectorizingCopyWithAssumedAlignmentILi128EEENS4_14SM90_TMA_STOREES1A_S1X_S1X_EEEvvEEEEvNT_6ParamsE --------------------------
	.section	.nv.shared._ZN7cutlass13device_kernelINS_4gemm6kernel13GemmUniversalIN4cute5tupleIJiiiiEEENS1_10collective13CollectiveMmaINS1_35MainloopSm100TmaUmmaWarpSpecializedILi5ELi2ELi2ENS5_IJNS4_1CILi1EEENSA_ILi2EEESB_EEEEENS5_IJNSA_ILi128EEENSA_ILi256EEENSA_ILi64EEEEEEaNS5_IJlSB_lEEEaSJ_NS4_8TiledMMAINS4_8MMA_AtomIJNS4_15SM100_MMA_S8_SSIaaiLi128ELi256ELNS4_4UMMA5MajorE0ELSO_0ELNSN_8SaturateE0EEEEEENS4_6LayoutINS5_IJSB_SB_SB_EEENS5_IJNSA_ILi0EEESU_SU_EEEEENS5_IJNS4_10UnderscoreESX_SX_EEEEENS4_23SM90_TMA_LOAD_MULTICASTENS4_14ComposedLayoutINS4_7SwizzleILi2ELi4ELi3EEENS4_18smem_ptr_flag_bitsILi8EEENSS_INS5_IJNSA_ILi8EEESH_EEENS5_IJSH_SB_EEEEEEEvNS4_8identityENS4_13SM90_TMA_LOADES1A_vS1B_EENS_8epilogue10collective18CollectiveEpilogueINS1E_23Sm100TmaWarpSpecializedILi4ELi2ELi64ELb0ELb0EEEJSI_NS5_IJNSS_ISF_SB_EENSS_ISH_SB_EEEEEaSJ_aSJ_NS1E_6fusion15FusionCallbacksIS1I_NS1M_17LinearCombinationIaiaiLNS_15FloatRoundStyleE2EEESI_S1L_JEEENS4_5SM1004TMEM4LOAD26SM100_TMEM_LOAD_32dp32b64xES1C_S1A_NS4_39AutoVectorizingCopyWithAssumedAlignmentILi128EEENS4_14SM90_TMA_STOREES1A_S1X_S1X_EEEvvEEEEvNT_6ParamsE,"aw",@nobits
	.sectionflags	@""
	.align	16
	.zero		1024


//--------------------- .nv.shared.reserved.0     --------------------------
	.section	.nv.shared.reserved.0,"aw",@nobits
	.weak		__nv_reservedSMEM_offset_0_alias
	.size		__nv_reservedSMEM_offset_0_alias, 0, 64
	.other		__nv_reservedSMEM_offset_0_alias,@"STO_CUDA_RESERVED_SHARED STV_DEFAULT"
__nv_reservedSMEM_offset_0_alias:
	.zero		0
.nv.shared.reserved.0:
	.zero		64
	.weak		__nv_reservedSMEM_tcgen05_partition
	.type		__nv_reservedSMEM_tcgen05_partition,@object
	.size		__nv_reservedSMEM_tcgen05_partition,(.L_0 - __nv_reservedSMEM_tcgen05_partition)
__nv_reservedSMEM_tcgen05_partition:
	.zero		32
.L_0:


//--------------------- .nv.global                --------------------------
	.section	.nv.global,"aw",@nobits
.nv.global:
	.type		_ZN39_INTERNAL_dc8e6ffe_4_k_cu_c16f4edb_99144cute1_E,@object
	.size		_ZN39_INTERNAL_dc8e6ffe_4_k_cu_c16f4edb_99144cute1_E,(_ZN39_INTERNAL_dc8e6ffe_4_k_cu_c16f4edb_99144cuda3std3__45__cpo6cbeginE - _ZN39_INTERNAL_dc8e6ffe_4_k_cu_c16f4edb_99144cute1_E)
_ZN39_INTERNAL_dc8e6ffe_4_k_cu_c16f4edb_99144cute1_E:
	.zero		1
	.type		_ZN39_INTERNAL_dc8e6ffe_4_k_cu_c16f4edb_99144cuda3std3__45__cpo6cbeginE,@object
	.size		_ZN39_INTERNAL_dc8e6ffe_4_k_cu_c16f4edb_99144cuda3std3__45__cpo6cbeginE,(_ZN39_INTERNAL_dc8e6ffe_4_k_cu_c16f4edb_99144cuda3std3__48in_placeE - _ZN39_INTERNAL_dc8e6ffe_4_k_cu_c16f4edb_99144cuda3std3__45__cpo6cbeginE)
_ZN39_INTERNAL_dc8e6ffe_4_k_cu_c16f4edb_99144cuda3std3__45__cpo6cbeginE:
	.zero		1
	.type		_ZN39_INTERNAL_dc8e6ffe_4_k_cu_c16f4edb_99144cuda3std3__48in_placeE,@object
	.size		_ZN39_INTERNAL_dc8e6ffe_4_k_cu_c16f4edb_99144cuda3std3__48in_placeE,(_ZN39_INTERNAL_dc8e6ffe_4_k_cu_c16f4edb_99144cuda3std6ranges3__45__cpo9iter_moveE - _ZN39_INTERNAL_dc8e6ffe_4_k_cu_c16f4edb_99144cuda3std3__48in_placeE)
_ZN39_INTERNAL_dc8e6ffe_4_k_cu_c16f4edb_99144cuda3std3__48in_placeE:
	.zero		1
	.type		_ZN39_INTERNAL_dc8e6ffe_4_k_cu_c16f4edb_99144cuda3std6ranges3__45__cpo9iter_moveE,@object
	.size		_ZN39_INTERNAL_dc8e6ffe_4_k_cu_c16f4edb_99144cuda3std6ranges3__45__cpo9iter_moveE,(_ZN39_INTERNAL_dc8e6ffe_4_k_cu_c16f4edb_99144cuda3std3__45__cpo5beginE - _ZN39_INTERNAL_dc8e6ffe_4_k_cu_c16f4edb_99144cuda3std6ranges3__45__cpo9iter_moveE)
_ZN39_INTERNAL_dc8e6ffe_4_k_cu_c16f4edb_99144cuda3std6ranges3__45__cpo9iter_moveE:
	.zero		1
	.type		_ZN39_INTERNAL_dc8e6ffe_4_k_cu_c16f4edb_99144cuda3std3__45__cpo5beginE,@object
	.size		_ZN39_INTERNAL_dc8e6ffe_4_k_cu_c16f4edb_99144cuda3std3__45__cpo5beginE,(_ZN39_INTERNAL_dc8e6ffe_4_k_cu_c16f4edb_99144cuda3std3__441_GLOBAL__N__dc8e6ffe_4_k_cu_c16f4edb_99146ignoreE - _ZN39_INTERNAL_dc8e6ffe_4_k_cu_c16f4edb_99144cuda3std3__45__cpo5beginE)
_ZN39_INTERNAL_dc8e6ffe_4_k_cu_c16f4edb_99144cuda3std3__45__cpo5beginE:
	.zero		1
	.type		_ZN39_INTERNAL_dc8e6ffe_4_k_cu_c16f4edb_99144cuda3std3__441_GLOBAL__N__dc8e6ffe_4_k_cu_c16f4edb_99146ignoreE,@object
	.size		_ZN39_INTERNAL_dc8e6ffe_4_k_cu_c16f4edb_99144cuda3std3__441_GLOBAL__N__dc8e6ffe_4_k_cu_c16f4edb_99146ignoreE,(_ZN39_INTERNAL_dc8e6ffe_4_k_cu_c16f4edb_99144cute7productE - _ZN39_INTERNAL_dc8e6ffe_4_k_cu_c16f4edb_99144cuda3std3__441_GLOBAL__N__dc8e6ffe_4_k_cu_c16f4edb_99146ignoreE)
_ZN39_INTERNAL_dc8e6ffe_4_k_cu_c16f4edb_99144cuda3std3__441_GLOBAL__N__dc8e6ffe_4_k_cu_c16f4edb_99146ignoreE:
	.zero		1
	.type		_ZN39_INTERNAL_dc8e6ffe_4_k_cu_c16f4edb_99144cute7productE,@object
	.size		_ZN39_INTERNAL_dc8e6ffe_4_k_cu_c16f4edb_99144cute7productE,(_ZN39_INTERNAL_dc8e6ffe_4_k_cu_c16f4edb_99144cuda3std3__45__cpo3endE - _ZN39_INTERNAL_dc8e6ffe_4_k_cu_c16f4edb_99144cute7productE)
_ZN39_INTERNAL_dc8e6ffe_4_k_cu_c16f4edb_99144cute7productE:
	.zero		1
	.type		_ZN39_INTERNAL_dc8e6ffe_4_k_cu_c16f4edb_99144cuda3std3__45__cpo3endE,@object
	.size		_ZN39_INTERNAL_dc8e6ffe_4_k_cu_c16f4edb_99144cuda3std3__45__cpo3endE,(_ZN39_INTERNAL_dc8e6ffe_4_k_cu_c16f4edb_99144cuda3std3__419piecewise_constructE - _ZN39_INTERNAL_dc8e6ffe_4_k_cu_c16f4edb_99144cuda3std3__45__cpo3endE)
_ZN39_INTERNAL_dc8e6ffe_4_k_cu_c16f4edb_99144cuda3std3__45__cpo3endE:
	.zero		1
	.type		_ZN39_INTERNAL_dc8e6ffe_4_k_cu_c16f4edb_99144cuda3std3__419piecewise_constructE,@object
	.size		_ZN39_INTERNAL_dc8e6ffe_4_k_cu_c16f4edb_99144cuda3std3__419piecewise_constructE,(_ZN39_INTERNAL_dc8e6ffe_4_k_cu_c16f4edb_99144cuda3std3__45__cpo4cendE - _ZN39_INTERNAL_dc8e6ffe_4_k_cu_c16f4edb_99144cuda3std3__419piecewise_constructE)
_ZN39_INTERNAL_dc8e6ffe_4_k_cu_c16f4edb_99144cuda3std3__419piecewise_constructE:
	.zero		1
	.type		_ZN39_INTERNAL_dc8e6ffe_4_k_cu_c16f4edb_99144cuda3std3__45__cpo4cendE,@object
	.size		_ZN39_INTERNAL_dc8e6ffe_4_k_cu_c16f4edb_99144cuda3std3__45__cpo4cendE,(_ZN39_INTERNAL_dc8e6ffe_4_k_cu_c16f4edb_99144cuda3std6ranges3__45__cpo4swapE - _ZN39_INTERNAL_dc8e6ffe_4_k_cu_c16f4edb_99144cuda3std3__45__cpo4cendE)
_ZN39_INTERNAL_dc8e6ffe_4_k_cu_c16f4edb_99144cuda3std3__45__cpo4cendE:
	.zero		1
	.type		_ZN39_INTERNAL_dc8e6ffe_4_k_cu_c16f4edb_99144cuda3std6ranges3__45__cpo4swapE,@object
	.size		_ZN39_INTERNAL_dc8e6ffe_4_k_cu_c16f4edb_99144cuda3std6ranges3__45__cpo4swapE,(.L_11 - _ZN39_INTERNAL_dc8e6ffe_4_k_cu_c16f4edb_99144cuda3std6ranges3__45__cpo4swapE)
_ZN39_INTERNAL_dc8e6ffe_4_k_cu_c16f4edb_99144cuda3std6ranges3__45__cpo4swapE:
	.zero		1
.L_11:


//--------------------- .nv.constant0._ZN7cutlass13device_kernelINS_4gemm6kernel13GemmUniversalIN4cute5tupleIJiiiiEEENS1_10collective13CollectiveMmaINS1_35MainloopSm100TmaUmmaWarpSpecializedILi5ELi2ELi2ENS5_IJNS4_1CILi1EEENSA_ILi2EEESB_EEEEENS5_IJNSA_ILi128EEENSA_ILi256EEENSA_ILi64EEEEEEaNS5_IJlSB_lEEEaSJ_NS4_8TiledMMAINS4_8MMA_AtomIJNS4_15SM100_MMA_S8_SSIaaiLi128ELi256ELNS4_4UMMA5MajorE0ELSO_0ELNSN_8SaturateE0EEEEEENS4_6LayoutINS5_IJSB_SB_SB_EEENS5_IJNSA_ILi0EEESU_SU_EEEEENS5_IJNS4_10UnderscoreESX_SX_EEEEENS4_23SM90_TMA_LOAD_MULTICASTENS4_14ComposedLayoutINS4_7SwizzleILi2ELi4ELi3EEENS4_18smem_ptr_flag_bitsILi8EEENSS_INS5_IJNSA_ILi8EEESH_EEENS5_IJSH_SB_EEEEEEEvNS4_8identityENS4_13SM90_TMA_LOADES1A_vS1B_EENS_8epilogue10collective18CollectiveEpilogueINS1E_23Sm100TmaWarpSpecializedILi4ELi2ELi64ELb0ELb0EEEJSI_NS5_IJNSS_ISF_SB_EENSS_ISH_SB_EEEEEaSJ_aSJ_NS1E_6fusion15FusionCallbacksIS1I_NS1M_17LinearCombinationIaiaiLNS_15FloatRoundStyleE2EEESI_S1L_JEEENS4_5SM1004TMEM4LOAD26SM100_TMEM_LOAD_32dp32b64xES1C_S1A_NS4_39AutoVectorizingCopyWithAssumedAlignmentILi128EEENS4_14SM90_TMA_STOREES1A_S1X_S1X_EEEvvEEEEvNT_6ParamsE --------------------------
	.section	.nv.constant0._ZN7cutlass13device_kernelINS_4gemm6kernel13GemmUniversalIN4cute5tupleIJiiiiEEENS1_10collective13CollectiveMmaINS1_35MainloopSm100TmaUmmaWarpSpecializedILi5ELi2ELi2ENS5_IJNS4_1CILi1EEENSA_ILi2EEESB_EEEEENS5_IJNSA_ILi128EEENSA_ILi256EEENSA_ILi64EEEEEEaNS5_IJlSB_lEEEaSJ_NS4_8TiledMMAINS4_8MMA_AtomIJNS4_15SM100_MMA_S8_SSIaaiLi128ELi256ELNS4_4UMMA5MajorE0ELSO_0ELNSN_8SaturateE0EEEEEENS4_6LayoutINS5_IJSB_SB_SB_EEENS5_IJNSA_ILi0EEESU_SU_EEEEENS5_IJNS4_10UnderscoreESX_SX_EEEEENS4_23SM90_TMA_LOAD_MULTICASTENS4_14ComposedLayoutINS4_7SwizzleILi2ELi4ELi3EEENS4_18smem_ptr_flag_bitsILi8EEENSS_INS5_IJNSA_ILi8EEESH_EEENS5_IJSH_SB_EEEEEEEvNS4_8identityENS4_13SM90_TMA_LOADES1A_vS1B_EENS_8epilogue10collective18CollectiveEpilogueINS1E_23Sm100TmaWarpSpecializedILi4ELi2ELi64ELb0ELb0EEEJSI_NS5_IJNSS_ISF_SB_EENSS_ISH_SB_EEEEEaSJ_aSJ_NS1E_6fusion15FusionCallbacksIS1I_NS1M_17LinearCombinationIaiaiLNS_15FloatRoundStyleE2EEESI_S1L_JEEENS4_5SM1004TMEM4LOAD26SM100_TMEM_LOAD_32dp32b64xES1C_S1A_NS4_39AutoVectorizingCopyWithAssumedAlignmentILi128EEENS4_14SM90_TMA_STOREES1A_S1X_S1X_EEEvvEEEEvNT_6ParamsE,"a",@progbits
	.sectionflags	@""
	.align	4
.nv.constant0._ZN7cutlass13device_kernelINS_4gemm6kernel13GemmUniversalIN4cute5tupleIJiiiiEEENS1_10collective13CollectiveMmaINS1_35MainloopSm100TmaUmmaWarpSpecializedILi5ELi2ELi2ENS5_IJNS4_1CILi1EEENSA_ILi2EEESB_EEEEENS5_IJNSA_ILi128EEENSA_ILi256EEENSA_ILi64EEEEEEaNS5_IJlSB_lEEEaSJ_NS4_8TiledMMAINS4_8MMA_AtomIJNS4_15SM100_MMA_S8_SSIaaiLi128ELi256ELNS4_4UMMA5MajorE0ELSO_0ELNSN_8SaturateE0EEEEEENS4_6LayoutINS5_IJSB_SB_SB_EEENS5_IJNSA_ILi0EEESU_SU_EEEEENS5_IJNS4_10UnderscoreESX_SX_EEEEENS4_23SM90_TMA_LOAD_MULTICASTENS4_14ComposedLayoutINS4_7SwizzleILi2ELi4ELi3EEENS4_18smem_ptr_flag_bitsILi8EEENSS_INS5_IJNSA_ILi8EEESH_EEENS5_IJSH_SB_EEEEEEEvNS4_8identityENS4_13SM90_TMA_LOADES1A_vS1B_EENS_8epilogue10collective18CollectiveEpilogueINS1E_23Sm100TmaWarpSpecializedILi4ELi2ELi64ELb0ELb0EEEJSI_NS5_IJNSS_ISF_SB_EENSS_ISH_SB_EEEEEaSJ_aSJ_NS1E_6fusion15FusionCallbacksIS1I_NS1M_17LinearCombinationIaiaiLNS_15FloatRoundStyleE2EEESI_S1L_JEEENS4_5SM1004TMEM4LOAD26SM100_TMEM_LOAD_32dp32b64xES1C_S1A_NS4_39AutoVectorizingCopyWithAssumedAlignmentILi128EEENS4_14SM90_TMA_STOREES1A_S1X_S1X_EEEvvEEEEvNT_6ParamsE:
	.zero		2944


//--------------------- SYMBOLS --------------------------

	.type		.nv.reservedSmem.offset0,@object
	.size		.nv.reservedSmem.offset0,0x4
	.type		.nv.reservedSmem.cap,@object
	.size		.nv.reservedSmem.cap,0x4
	.type		__assertfail,@function
